//
// Generated by NVIDIA NVVM Compiler
//
// Compiler Build ID: CL-36424714
// Cuda compilation tools, release 13.0, V13.0.88
// Based on NVVM 20.0.0
//

.version 9.0
.target sm_100
.address_size 64

	// .globl	_ZN6thrust24THRUST_300001_SM_1000_NS8cuda_cub4core6detail13_kernel_agentINS1_15__reduce_by_key9InitAgentIN3cub18CUB_300001_SM_100024ReduceByKeyScanTileStateIiiLb1EEEiPiEEJSA_iSB_EEEvDpT0_
// _ZZN3cub18CUB_300001_SM_10006detail10radix_sort31DeviceRadixSortSingleTileKernelINS1_5radix10policy_hubIiNS0_8NullTypeEyE10Policy1000ELNS0_9SortOrderE0EiS6_yNS1_21identity_decomposer_tEEEvPKT1_PSB_PKT2_PSF_T3_iiT4_E12temp_storage has been demoted
// _ZZN3cub18CUB_300001_SM_10006detail10radix_sort30DeviceRadixSortHistogramKernelINS1_5radix10policy_hubIiNS0_8NullTypeEyE10Policy1000ELNS0_9SortOrderE0EiyNS1_21identity_decomposer_tEEEvPT2_PKT1_SB_iiT3_E12temp_storage has been demoted
// _ZZN3cub18CUB_300001_SM_10006detail10radix_sort33DeviceRadixSortExclusiveSumKernelINS1_5radix10policy_hubIiNS0_8NullTypeEyE10Policy1000EyEEvPT0_E12temp_storage has been demoted
// _ZZN3cub18CUB_300001_SM_10006detail10radix_sort29DeviceRadixSortOnesweepKernelINS1_5radix10policy_hubIiNS0_8NullTypeEyE10Policy1000ELNS0_9SortOrderE0EiS6_yiiNS1_21identity_decomposer_tEEEvPT5_SC_PT3_PKSD_PT1_PKSH_PT2_PKSL_T4_iiT6_E1s has been demoted
// _ZZN3cub18CUB_300001_SM_10006detail6reduce28DeviceReduceSingleTileKernelINS2_10policy_hubIijN4cuda3std3__44plusIiEEE10Policy1000EN6thrust24THRUST_300001_SM_1000_NS6detail15normal_iteratorINSD_10device_ptrIiEEEEPijS9_iiNS7_10__identityEEEvT0_T1_T2_T3_T4_T6_E12temp_storage has been demoted
// _ZZN3cub18CUB_300001_SM_10006detail6reduce18DeviceReduceKernelINS2_10policy_hubIijN4cuda3std3__44plusIiEEE10Policy1000EN6thrust24THRUST_300001_SM_1000_NS6detail15normal_iteratorINSD_10device_ptrIiEEEEjS9_iNS7_10__identityEEEvT0_PT3_T1_NS0_13GridEvenShareISN_EET2_T4_E12temp_storage has been demoted
// _ZZN3cub18CUB_300001_SM_10006detail6reduce28DeviceReduceSingleTileKernelINS2_10policy_hubIijN4cuda3std3__44plusIiEEE10Policy1000EPiSC_iS9_iiNS7_10__identityEEEvT0_T1_T2_T3_T4_T6_E12temp_storage has been demoted
// _ZZN3cub18CUB_300001_SM_10006detail6reduce28DeviceReduceSingleTileKernelINS2_10policy_hubIiyN4cuda3std3__44plusIiEEE10Policy1000EN6thrust24THRUST_300001_SM_1000_NS6detail15normal_iteratorINSD_10device_ptrIiEEEEPiyS9_iiNS7_10__identityEEEvT0_T1_T2_T3_T4_T6_E12temp_storage has been demoted
// _ZZN3cub18CUB_300001_SM_10006detail6reduce18DeviceReduceKernelINS2_10policy_hubIiyN4cuda3std3__44plusIiEEE10Policy1000EN6thrust24THRUST_300001_SM_1000_NS6detail15normal_iteratorINSD_10device_ptrIiEEEEyS9_iNS7_10__identityEEEvT0_PT3_T1_NS0_13GridEvenShareISN_EET2_T4_E12temp_storage has been demoted
// _ZZN3cub18CUB_300001_SM_10006detail6reduce28DeviceReduceSingleTileKernelINS2_10policy_hubIiyN4cuda3std3__44plusIiEEE10Policy1000EPiSC_iS9_iiNS7_10__identityEEEvT0_T1_T2_T3_T4_T6_E12temp_storage has been demoted
// _ZZN3cub18CUB_300001_SM_10006detail9transform23transform_kernel_ublkcpINS2_19async_copy_policy_tILi128EEEiN4cuda3std3__410multipliesIiEEN6thrust24THRUST_300001_SM_1000_NS6detail15normal_iteratorINSC_10device_ptrIiEEEEJiiEEEvT0_iT1_T2_DpNS2_16aligned_base_ptrIT3_EEE3bar has been demoted
// _ZZN3cub18CUB_300001_SM_10006detail9transform23transform_kernel_ublkcpINS2_19async_copy_policy_tILi128EEElN4cuda3std3__410multipliesIiEEN6thrust24THRUST_300001_SM_1000_NS6detail15normal_iteratorINSC_10device_ptrIiEEEEJiiEEEvT0_iT1_T2_DpNS2_16aligned_base_ptrIT3_EEE3bar has been demoted
.global .align 1 .b8 _ZN30_INTERNAL_e7476140_4_k_cu_main4cuda3std3__45__cpo5beginE[1];
.global .align 1 .b8 _ZN30_INTERNAL_e7476140_4_k_cu_main4cuda3std3__45__cpo3endE[1];
.global .align 1 .b8 _ZN30_INTERNAL_e7476140_4_k_cu_main4cuda3std3__45__cpo6cbeginE[1];
.global .align 1 .b8 _ZN30_INTERNAL_e7476140_4_k_cu_main4cuda3std3__45__cpo4cendE[1];
.global .align 1 .b8 _ZN30_INTERNAL_e7476140_4_k_cu_main4cuda3std3__45__cpo6rbeginE[1];
.global .align 1 .b8 _ZN30_INTERNAL_e7476140_4_k_cu_main4cuda3std3__45__cpo4rendE[1];
.global .align 1 .b8 _ZN30_INTERNAL_e7476140_4_k_cu_main4cuda3std3__45__cpo7crbeginE[1];
.global .align 1 .b8 _ZN30_INTERNAL_e7476140_4_k_cu_main4cuda3std3__45__cpo5crendE[1];
.global .align 1 .b8 _ZN30_INTERNAL_e7476140_4_k_cu_main4cuda3std3__432_GLOBAL__N__e7476140_4_k_cu_main6ignoreE[1];
.global .align 1 .b8 _ZN30_INTERNAL_e7476140_4_k_cu_main4cuda3std3__419piecewise_constructE[1];
.global .align 1 .b8 _ZN30_INTERNAL_e7476140_4_k_cu_main4cuda3std3__48in_placeE[1];
.global .align 1 .b8 _ZN30_INTERNAL_e7476140_4_k_cu_main4cuda3std3__420unreachable_sentinelE[1];
.global .align 1 .b8 _ZN30_INTERNAL_e7476140_4_k_cu_main4cuda3std3__47nulloptE[1];
.global .align 1 .b8 _ZN30_INTERNAL_e7476140_4_k_cu_main4cuda3std3__48unexpectE[1];
.global .align 1 .b8 _ZN30_INTERNAL_e7476140_4_k_cu_main4cuda3std6ranges3__45__cpo4swapE[1];
.global .align 1 .b8 _ZN30_INTERNAL_e7476140_4_k_cu_main4cuda3std6ranges3__45__cpo9iter_moveE[1];
.global .align 1 .b8 _ZN30_INTERNAL_e7476140_4_k_cu_main4cuda3std6ranges3__45__cpo5beginE[1];
.global .align 1 .b8 _ZN30_INTERNAL_e7476140_4_k_cu_main4cuda3std6ranges3__45__cpo3endE[1];
.global .align 1 .b8 _ZN30_INTERNAL_e7476140_4_k_cu_main4cuda3std6ranges3__45__cpo6cbeginE[1];
.global .align 1 .b8 _ZN30_INTERNAL_e7476140_4_k_cu_main4cuda3std6ranges3__45__cpo4cendE[1];
.global .align 1 .b8 _ZN30_INTERNAL_e7476140_4_k_cu_main4cuda3std6ranges3__45__cpo7advanceE[1];
.global .align 1 .b8 _ZN30_INTERNAL_e7476140_4_k_cu_main4cuda3std6ranges3__45__cpo9iter_swapE[1];
.global .align 1 .b8 _ZN30_INTERNAL_e7476140_4_k_cu_main4cuda3std6ranges3__45__cpo4nextE[1];
.global .align 1 .b8 _ZN30_INTERNAL_e7476140_4_k_cu_main4cuda3std6ranges3__45__cpo4prevE[1];
.global .align 1 .b8 _ZN30_INTERNAL_e7476140_4_k_cu_main4cuda3std6ranges3__45__cpo4dataE[1];
.global .align 1 .b8 _ZN30_INTERNAL_e7476140_4_k_cu_main4cuda3std6ranges3__45__cpo5cdataE[1];
.global .align 1 .b8 _ZN30_INTERNAL_e7476140_4_k_cu_main4cuda3std6ranges3__45__cpo4sizeE[1];
.global .align 1 .b8 _ZN30_INTERNAL_e7476140_4_k_cu_main4cuda3std6ranges3__45__cpo5ssizeE[1];
.global .align 1 .b8 _ZN30_INTERNAL_e7476140_4_k_cu_main4cuda3std6ranges3__45__cpo8distanceE[1];
.global .align 1 .b8 _ZN30_INTERNAL_e7476140_4_k_cu_main6thrust24THRUST_300001_SM_1000_NS8cuda_cub3parE[1];
.global .align 1 .b8 _ZN30_INTERNAL_e7476140_4_k_cu_main6thrust24THRUST_300001_SM_1000_NS8cuda_cub10par_nosyncE[1];
.global .align 1 .b8 _ZN30_INTERNAL_e7476140_4_k_cu_main6thrust24THRUST_300001_SM_1000_NS6system6detail10sequential3seqE[1];
.global .align 1 .b8 _ZN30_INTERNAL_e7476140_4_k_cu_main6thrust24THRUST_300001_SM_1000_NS6system3cpp3parE[1];
.global .align 1 .b8 _ZN30_INTERNAL_e7476140_4_k_cu_main6thrust24THRUST_300001_SM_1000_NS12placeholders2_1E[1];
.global .align 1 .b8 _ZN30_INTERNAL_e7476140_4_k_cu_main6thrust24THRUST_300001_SM_1000_NS12placeholders2_2E[1];
.global .align 1 .b8 _ZN30_INTERNAL_e7476140_4_k_cu_main6thrust24THRUST_300001_SM_1000_NS12placeholders2_3E[1];
.global .align 1 .b8 _ZN30_INTERNAL_e7476140_4_k_cu_main6thrust24THRUST_300001_SM_1000_NS12placeholders2_4E[1];
.global .align 1 .b8 _ZN30_INTERNAL_e7476140_4_k_cu_main6thrust24THRUST_300001_SM_1000_NS12placeholders2_5E[1];
.global .align 1 .b8 _ZN30_INTERNAL_e7476140_4_k_cu_main6thrust24THRUST_300001_SM_1000_NS12placeholders2_6E[1];
.global .align 1 .b8 _ZN30_INTERNAL_e7476140_4_k_cu_main6thrust24THRUST_300001_SM_1000_NS12placeholders2_7E[1];
.global .align 1 .b8 _ZN30_INTERNAL_e7476140_4_k_cu_main6thrust24THRUST_300001_SM_1000_NS12placeholders2_8E[1];
.global .align 1 .b8 _ZN30_INTERNAL_e7476140_4_k_cu_main6thrust24THRUST_300001_SM_1000_NS12placeholders2_9E[1];
.global .align 1 .b8 _ZN30_INTERNAL_e7476140_4_k_cu_main6thrust24THRUST_300001_SM_1000_NS12placeholders3_10E[1];
.global .align 1 .b8 _ZN30_INTERNAL_e7476140_4_k_cu_main6thrust24THRUST_300001_SM_1000_NS3seqE[1];
.global .align 1 .b8 _ZN30_INTERNAL_e7476140_4_k_cu_main6thrust24THRUST_300001_SM_1000_NS6deviceE[1];
.extern .shared .align 16 .b8 _ZN6thrust24THRUST_300001_SM_1000_NS8cuda_cub4core6detail5shmemE[];
.extern .shared .align 128 .b8 _ZN3cub18CUB_300001_SM_10006detail9transform4smemE[];

.visible .entry _ZN6thrust24THRUST_300001_SM_1000_NS8cuda_cub4core6detail13_kernel_agentINS1_15__reduce_by_key9InitAgentIN3cub18CUB_300001_SM_100024ReduceByKeyScanTileStateIiiLb1EEEiPiEEJSA_iSB_EEEvDpT0_(
	.param .align 8 .b8 _ZN6thrust24THRUST_300001_SM_1000_NS8cuda_cub4core6detail13_kernel_agentINS1_15__reduce_by_key9InitAgentIN3cub18CUB_300001_SM_100024ReduceByKeyScanTileStateIiiLb1EEEiPiEEJSA_iSB_EEEvDpT0__param_0[8],
	.param .u32 _ZN6thrust24THRUST_300001_SM_1000_NS8cuda_cub4core6detail13_kernel_agentINS1_15__reduce_by_key9InitAgentIN3cub18CUB_300001_SM_100024ReduceByKeyScanTileStateIiiLb1EEEiPiEEJSA_iSB_EEEvDpT0__param_1,
	.param .u64 .ptr .align 1 _ZN6thrust24THRUST_300001_SM_1000_NS8cuda_cub4core6detail13_kernel_agentINS1_15__reduce_by_key9InitAgentIN3cub18CUB_300001_SM_100024ReduceByKeyScanTileStateIiiLb1EEEiPiEEJSA_iSB_EEEvDpT0__param_2
)
.maxntid 128
{
	.reg .pred 	%p<6>;
	.reg .b32 	%r<9>;
	.reg .b64 	%rd<12>;

	ld.param.u64 	%rd3, [_ZN6thrust24THRUST_300001_SM_1000_NS8cuda_cub4core6detail13_kernel_agentINS1_15__reduce_by_key9InitAgentIN3cub18CUB_300001_SM_100024ReduceByKeyScanTileStateIiiLb1EEEiPiEEJSA_iSB_EEEvDpT0__param_0];
	ld.param.u32 	%r4, [_ZN6thrust24THRUST_300001_SM_1000_NS8cuda_cub4core6detail13_kernel_agentINS1_15__reduce_by_key9InitAgentIN3cub18CUB_300001_SM_100024ReduceByKeyScanTileStateIiiLb1EEEiPiEEJSA_iSB_EEEvDpT0__param_1];
	ld.param.u64 	%rd2, [_ZN6thrust24THRUST_300001_SM_1000_NS8cuda_cub4core6detail13_kernel_agentINS1_15__reduce_by_key9InitAgentIN3cub18CUB_300001_SM_100024ReduceByKeyScanTileStateIiiLb1EEEiPiEEJSA_iSB_EEEvDpT0__param_2];
	cvta.to.global.u64 	%rd1, %rd3;
	mov.u32 	%r1, %ctaid.x;
	mov.u32 	%r5, %ntid.x;
	mov.u32 	%r2, %tid.x;
	mad.lo.s32 	%r3, %r1, %r5, %r2;
	setp.ge.s32 	%p1, %r3, %r4;
	@%p1 bra 	$L__BB0_2;
	mul.wide.s32 	%rd4, %r3, 16;
	add.s64 	%rd5, %rd1, %rd4;
	mov.b64 	%rd6, 99;
	mov.b64 	%rd7, 0;
	st.global.v2.u64 	[%rd5+512], {%rd7, %rd6};
$L__BB0_2:
	setp.ne.s32 	%p2, %r1, 0;
	setp.gt.u32 	%p3, %r2, 31;
	or.pred  	%p4, %p2, %p3;
	@%p4 bra 	$L__BB0_4;
	mul.wide.u32 	%rd8, %r2, 16;
	add.s64 	%rd9, %rd1, %rd8;
	mov.b64 	%rd10, 0;
	st.global.v2.u64 	[%rd9], {%rd10, %rd10};
$L__BB0_4:
	or.b32  	%r7, %r1, %r2;
	setp.ne.s32 	%p5, %r7, 0;
	@%p5 bra 	$L__BB0_6;
	cvta.to.global.u64 	%rd11, %rd2;
	mov.b32 	%r8, 0;
	st.global.u32 	[%rd11], %r8;
$L__BB0_6:
	ret;

}
	// .globl	_ZN6thrust24THRUST_300001_SM_1000_NS8cuda_cub4core6detail13_kernel_agentINS1_15__reduce_by_key16ReduceByKeyAgentINS0_6detail15normal_iteratorINS0_10device_ptrIiEEEENS0_17constant_iteratorIiNS0_11use_defaultESD_EESB_SB_N4cuda3std3__48equal_toIiEENSH_4plusIiEEPiiEEJSB_SE_SB_SB_SM_N3cub18CUB_300001_SM_100024ReduceByKeyScanTileStateIiiLb1EEESJ_SL_iiEEEvDpT0_
.visible .entry _ZN6thrust24THRUST_300001_SM_1000_NS8cuda_cub4core6detail13_kernel_agentINS1_15__reduce_by_key16ReduceByKeyAgentINS0_6detail15normal_iteratorINS0_10device_ptrIiEEEENS0_17constant_iteratorIiNS0_11use_defaultESD_EESB_SB_N4cuda3std3__48equal_toIiEENSH_4plusIiEEPiiEEJSB_SE_SB_SB_SM_N3cub18CUB_300001_SM_100024ReduceByKeyScanTileStateIiiLb1EEESJ_SL_iiEEEvDpT0_(
	.param .align 8 .b8 _ZN6thrust24THRUST_300001_SM_1000_NS8cuda_cub4core6detail13_kernel_agentINS1_15__reduce_by_key16ReduceByKeyAgentINS0_6detail15normal_iteratorINS0_10device_ptrIiEEEENS0_17constant_iteratorIiNS0_11use_defaultESD_EESB_SB_N4cuda3std3__48equal_toIiEENSH_4plusIiEEPiiEEJSB_SE_SB_SB_SM_N3cub18CUB_300001_SM_100024ReduceByKeyScanTileStateIiiLb1EEESJ_SL_iiEEEvDpT0__param_0[8],
	.param .align 8 .b8 _ZN6thrust24THRUST_300001_SM_1000_NS8cuda_cub4core6detail13_kernel_agentINS1_15__reduce_by_key16ReduceByKeyAgentINS0_6detail15normal_iteratorINS0_10device_ptrIiEEEENS0_17constant_iteratorIiNS0_11use_defaultESD_EESB_SB_N4cuda3std3__48equal_toIiEENSH_4plusIiEEPiiEEJSB_SE_SB_SB_SM_N3cub18CUB_300001_SM_100024ReduceByKeyScanTileStateIiiLb1EEESJ_SL_iiEEEvDpT0__param_1[16],
	.param .align 8 .b8 _ZN6thrust24THRUST_300001_SM_1000_NS8cuda_cub4core6detail13_kernel_agentINS1_15__reduce_by_key16ReduceByKeyAgentINS0_6detail15normal_iteratorINS0_10device_ptrIiEEEENS0_17constant_iteratorIiNS0_11use_defaultESD_EESB_SB_N4cuda3std3__48equal_toIiEENSH_4plusIiEEPiiEEJSB_SE_SB_SB_SM_N3cub18CUB_300001_SM_100024ReduceByKeyScanTileStateIiiLb1EEESJ_SL_iiEEEvDpT0__param_2[8],
	.param .align 8 .b8 _ZN6thrust24THRUST_300001_SM_1000_NS8cuda_cub4core6detail13_kernel_agentINS1_15__reduce_by_key16ReduceByKeyAgentINS0_6detail15normal_iteratorINS0_10device_ptrIiEEEENS0_17constant_iteratorIiNS0_11use_defaultESD_EESB_SB_N4cuda3std3__48equal_toIiEENSH_4plusIiEEPiiEEJSB_SE_SB_SB_SM_N3cub18CUB_300001_SM_100024ReduceByKeyScanTileStateIiiLb1EEESJ_SL_iiEEEvDpT0__param_3[8],
	.param .u64 .ptr .align 1 _ZN6thrust24THRUST_300001_SM_1000_NS8cuda_cub4core6detail13_kernel_agentINS1_15__reduce_by_key16ReduceByKeyAgentINS0_6detail15normal_iteratorINS0_10device_ptrIiEEEENS0_17constant_iteratorIiNS0_11use_defaultESD_EESB_SB_N4cuda3std3__48equal_toIiEENSH_4plusIiEEPiiEEJSB_SE_SB_SB_SM_N3cub18CUB_300001_SM_100024ReduceByKeyScanTileStateIiiLb1EEESJ_SL_iiEEEvDpT0__param_4,
	.param .align 8 .b8 _ZN6thrust24THRUST_300001_SM_1000_NS8cuda_cub4core6detail13_kernel_agentINS1_15__reduce_by_key16ReduceByKeyAgentINS0_6detail15normal_iteratorINS0_10device_ptrIiEEEENS0_17constant_iteratorIiNS0_11use_defaultESD_EESB_SB_N4cuda3std3__48equal_toIiEENSH_4plusIiEEPiiEEJSB_SE_SB_SB_SM_N3cub18CUB_300001_SM_100024ReduceByKeyScanTileStateIiiLb1EEESJ_SL_iiEEEvDpT0__param_5[8],
	.param .align 1 .b8 _ZN6thrust24THRUST_300001_SM_1000_NS8cuda_cub4core6detail13_kernel_agentINS1_15__reduce_by_key16ReduceByKeyAgentINS0_6detail15normal_iteratorINS0_10device_ptrIiEEEENS0_17constant_iteratorIiNS0_11use_defaultESD_EESB_SB_N4cuda3std3__48equal_toIiEENSH_4plusIiEEPiiEEJSB_SE_SB_SB_SM_N3cub18CUB_300001_SM_100024ReduceByKeyScanTileStateIiiLb1EEESJ_SL_iiEEEvDpT0__param_6[1],
	.param .align 1 .b8 _ZN6thrust24THRUST_300001_SM_1000_NS8cuda_cub4core6detail13_kernel_agentINS1_15__reduce_by_key16ReduceByKeyAgentINS0_6detail15normal_iteratorINS0_10device_ptrIiEEEENS0_17constant_iteratorIiNS0_11use_defaultESD_EESB_SB_N4cuda3std3__48equal_toIiEENSH_4plusIiEEPiiEEJSB_SE_SB_SB_SM_N3cub18CUB_300001_SM_100024ReduceByKeyScanTileStateIiiLb1EEESJ_SL_iiEEEvDpT0__param_7[1],
	.param .u32 _ZN6thrust24THRUST_300001_SM_1000_NS8cuda_cub4core6detail13_kernel_agentINS1_15__reduce_by_key16ReduceByKeyAgentINS0_6detail15normal_iteratorINS0_10device_ptrIiEEEENS0_17constant_iteratorIiNS0_11use_defaultESD_EESB_SB_N4cuda3std3__48equal_toIiEENSH_4plusIiEEPiiEEJSB_SE_SB_SB_SM_N3cub18CUB_300001_SM_100024ReduceByKeyScanTileStateIiiLb1EEESJ_SL_iiEEEvDpT0__param_8,
	.param .u32 _ZN6thrust24THRUST_300001_SM_1000_NS8cuda_cub4core6detail13_kernel_agentINS1_15__reduce_by_key16ReduceByKeyAgentINS0_6detail15normal_iteratorINS0_10device_ptrIiEEEENS0_17constant_iteratorIiNS0_11use_defaultESD_EESB_SB_N4cuda3std3__48equal_toIiEENSH_4plusIiEEPiiEEJSB_SE_SB_SB_SM_N3cub18CUB_300001_SM_100024ReduceByKeyScanTileStateIiiLb1EEESJ_SL_iiEEEvDpT0__param_9
)
.maxntid 256
{
	.reg .pred 	%p<450>;
	.reg .b32 	%r<1859>;
	.reg .b64 	%rd<290>;

	ld.param.u64 	%rd1, [_ZN6thrust24THRUST_300001_SM_1000_NS8cuda_cub4core6detail13_kernel_agentINS1_15__reduce_by_key16ReduceByKeyAgentINS0_6detail15normal_iteratorINS0_10device_ptrIiEEEENS0_17constant_iteratorIiNS0_11use_defaultESD_EESB_SB_N4cuda3std3__48equal_toIiEENSH_4plusIiEEPiiEEJSB_SE_SB_SB_SM_N3cub18CUB_300001_SM_100024ReduceByKeyScanTileStateIiiLb1EEESJ_SL_iiEEEvDpT0__param_5];
	ld.param.u64 	%rd2, [_ZN6thrust24THRUST_300001_SM_1000_NS8cuda_cub4core6detail13_kernel_agentINS1_15__reduce_by_key16ReduceByKeyAgentINS0_6detail15normal_iteratorINS0_10device_ptrIiEEEENS0_17constant_iteratorIiNS0_11use_defaultESD_EESB_SB_N4cuda3std3__48equal_toIiEENSH_4plusIiEEPiiEEJSB_SE_SB_SB_SM_N3cub18CUB_300001_SM_100024ReduceByKeyScanTileStateIiiLb1EEESJ_SL_iiEEEvDpT0__param_0];
	ld.param.u32 	%r1, [_ZN6thrust24THRUST_300001_SM_1000_NS8cuda_cub4core6detail13_kernel_agentINS1_15__reduce_by_key16ReduceByKeyAgentINS0_6detail15normal_iteratorINS0_10device_ptrIiEEEENS0_17constant_iteratorIiNS0_11use_defaultESD_EESB_SB_N4cuda3std3__48equal_toIiEENSH_4plusIiEEPiiEEJSB_SE_SB_SB_SM_N3cub18CUB_300001_SM_100024ReduceByKeyScanTileStateIiiLb1EEESJ_SL_iiEEEvDpT0__param_1+8];
	ld.param.u64 	%rd53, [_ZN6thrust24THRUST_300001_SM_1000_NS8cuda_cub4core6detail13_kernel_agentINS1_15__reduce_by_key16ReduceByKeyAgentINS0_6detail15normal_iteratorINS0_10device_ptrIiEEEENS0_17constant_iteratorIiNS0_11use_defaultESD_EESB_SB_N4cuda3std3__48equal_toIiEENSH_4plusIiEEPiiEEJSB_SE_SB_SB_SM_N3cub18CUB_300001_SM_100024ReduceByKeyScanTileStateIiiLb1EEESJ_SL_iiEEEvDpT0__param_3];
	ld.param.u64 	%rd54, [_ZN6thrust24THRUST_300001_SM_1000_NS8cuda_cub4core6detail13_kernel_agentINS1_15__reduce_by_key16ReduceByKeyAgentINS0_6detail15normal_iteratorINS0_10device_ptrIiEEEENS0_17constant_iteratorIiNS0_11use_defaultESD_EESB_SB_N4cuda3std3__48equal_toIiEENSH_4plusIiEEPiiEEJSB_SE_SB_SB_SM_N3cub18CUB_300001_SM_100024ReduceByKeyScanTileStateIiiLb1EEESJ_SL_iiEEEvDpT0__param_2];
	ld.param.u32 	%r385, [_ZN6thrust24THRUST_300001_SM_1000_NS8cuda_cub4core6detail13_kernel_agentINS1_15__reduce_by_key16ReduceByKeyAgentINS0_6detail15normal_iteratorINS0_10device_ptrIiEEEENS0_17constant_iteratorIiNS0_11use_defaultESD_EESB_SB_N4cuda3std3__48equal_toIiEENSH_4plusIiEEPiiEEJSB_SE_SB_SB_SM_N3cub18CUB_300001_SM_100024ReduceByKeyScanTileStateIiiLb1EEESJ_SL_iiEEEvDpT0__param_8];
	cvta.to.global.u64 	%rd3, %rd54;
	cvta.to.global.u64 	%rd4, %rd53;
	mov.u32 	%r2, %ctaid.x;
	mul.lo.s32 	%r3, %r2, 2304;
	sub.s32 	%r4, %r385, %r3;
	setp.lt.s32 	%p12, %r4, 2305;
	@%p12 bra 	$L__BB1_122;
	setp.ne.s32 	%p270, %r2, 0;
	@%p270 bra 	$L__BB1_52;
	mov.u32 	%r1799, %tid.x;
	and.b32  	%r1551, %r1799, 31;
	and.b32  	%r1552, %r1799, 992;
	add.s32 	%r1553, %r3, %r1551;
	mad.lo.s32 	%r1554, %r1552, 9, %r1553;
	mul.wide.u32 	%rd244, %r1554, 4;
	add.s64 	%rd235, %rd2, %rd244;
	// begin inline asm
	ld.global.nc.u32 %r1539, [%rd235];
	// end inline asm
	add.s64 	%rd236, %rd235, 128;
	// begin inline asm
	ld.global.nc.u32 %r1540, [%rd236];
	// end inline asm
	add.s64 	%rd237, %rd235, 256;
	// begin inline asm
	ld.global.nc.u32 %r1541, [%rd237];
	// end inline asm
	add.s64 	%rd238, %rd235, 384;
	// begin inline asm
	ld.global.nc.u32 %r1542, [%rd238];
	// end inline asm
	add.s64 	%rd239, %rd235, 512;
	// begin inline asm
	ld.global.nc.u32 %r1543, [%rd239];
	// end inline asm
	add.s64 	%rd240, %rd235, 640;
	// begin inline asm
	ld.global.nc.u32 %r1544, [%rd240];
	// end inline asm
	add.s64 	%rd241, %rd235, 768;
	// begin inline asm
	ld.global.nc.u32 %r1545, [%rd241];
	// end inline asm
	add.s64 	%rd242, %rd235, 896;
	// begin inline asm
	ld.global.nc.u32 %r1546, [%rd242];
	// end inline asm
	add.s64 	%rd243, %rd235, 1024;
	// begin inline asm
	ld.global.nc.u32 %r1547, [%rd243];
	// end inline asm
	// begin inline asm
	mov.u32 %r1548, %laneid;
	// end inline asm
	shr.u32 	%r7, %r1799, 5;
	mad.lo.s32 	%r1555, %r7, 288, %r1548;
	shl.b32 	%r1556, %r1555, 2;
	mov.u32 	%r1557, _ZN6thrust24THRUST_300001_SM_1000_NS8cuda_cub4core6detail5shmemE;
	add.s32 	%r1558, %r1557, %r1556;
	st.shared.u32 	[%r1558], %r1539;
	st.shared.u32 	[%r1558+128], %r1540;
	st.shared.u32 	[%r1558+256], %r1541;
	st.shared.u32 	[%r1558+384], %r1542;
	st.shared.u32 	[%r1558+512], %r1543;
	st.shared.u32 	[%r1558+640], %r1544;
	st.shared.u32 	[%r1558+768], %r1545;
	st.shared.u32 	[%r1558+896], %r1546;
	st.shared.u32 	[%r1558+1024], %r1547;
	bar.warp.sync 	-1;
	shl.b32 	%r1559, %r1548, 5;
	add.s32 	%r1560, %r1558, %r1559;
	ld.shared.u32 	%r8, [%r1560];
	ld.shared.u32 	%r9, [%r1560+4];
	ld.shared.u32 	%r10, [%r1560+8];
	ld.shared.u32 	%r11, [%r1560+12];
	ld.shared.u32 	%r12, [%r1560+16];
	ld.shared.u32 	%r13, [%r1560+20];
	ld.shared.u32 	%r14, [%r1560+24];
	ld.shared.u32 	%r15, [%r1560+28];
	ld.shared.u32 	%r16, [%r1560+32];
	bar.sync 	0;
	st.shared.u32 	[%r1558], %r1;
	st.shared.u32 	[%r1558+128], %r1;
	st.shared.u32 	[%r1558+256], %r1;
	st.shared.u32 	[%r1558+384], %r1;
	st.shared.u32 	[%r1558+512], %r1;
	st.shared.u32 	[%r1558+640], %r1;
	st.shared.u32 	[%r1558+768], %r1;
	st.shared.u32 	[%r1558+896], %r1;
	st.shared.u32 	[%r1558+1024], %r1;
	bar.warp.sync 	-1;
	ld.shared.u32 	%r17, [%r1560];
	ld.shared.u32 	%r18, [%r1560+4];
	ld.shared.u32 	%r19, [%r1560+8];
	ld.shared.u32 	%r20, [%r1560+12];
	ld.shared.u32 	%r21, [%r1560+16];
	ld.shared.u32 	%r22, [%r1560+20];
	ld.shared.u32 	%r23, [%r1560+24];
	ld.shared.u32 	%r24, [%r1560+28];
	ld.shared.u32 	%r25, [%r1560+32];
	bar.sync 	0;
	shl.b32 	%r1561, %r1799, 2;
	add.s32 	%r1562, %r1557, %r1561;
	add.s32 	%r26, %r1562, 1148;
	st.shared.u32 	[%r1562+1148], %r16;
	bar.sync 	0;
	setp.eq.s32 	%p380, %r1799, 0;
	mov.b32 	%r1793, 0;
	@%p380 bra 	$L__BB1_4;
	ld.shared.u32 	%r1794, [%r26+-4];
	setp.ne.s32 	%p381, %r1794, %r8;
	selp.u32 	%r1793, 1, 0, %p381;
$L__BB1_4:
	setp.ne.s32 	%p382, %r8, %r9;
	selp.u32 	%r1623, 1, 0, %p382;
	setp.ne.s32 	%p383, %r9, %r10;
	selp.u32 	%r1624, 1, 0, %p383;
	setp.ne.s32 	%p384, %r10, %r11;
	selp.u32 	%r1625, 1, 0, %p384;
	setp.ne.s32 	%p385, %r11, %r12;
	selp.u32 	%r1626, 1, 0, %p385;
	setp.ne.s32 	%p386, %r12, %r13;
	selp.u32 	%r1627, 1, 0, %p386;
	setp.ne.s32 	%p387, %r13, %r14;
	selp.u32 	%r1628, 1, 0, %p387;
	setp.ne.s32 	%p388, %r14, %r15;
	selp.u32 	%r1629, 1, 0, %p388;
	setp.ne.s32 	%p389, %r15, %r16;
	selp.u32 	%r1630, 1, 0, %p389;
	add.s32 	%r1631, %r1793, %r1623;
	selp.b32 	%r1632, 0, %r17, %p382;
	add.s32 	%r1633, %r18, %r1632;
	add.s32 	%r31, %r1631, %r1624;
	selp.b32 	%r1634, 0, %r1633, %p383;
	add.s32 	%r1635, %r19, %r1634;
	add.s32 	%r32, %r31, %r1625;
	selp.b32 	%r1636, 0, %r1635, %p384;
	add.s32 	%r1637, %r20, %r1636;
	add.s32 	%r1638, %r32, %r1626;
	selp.b32 	%r1639, 0, %r1637, %p385;
	add.s32 	%r1640, %r21, %r1639;
	add.s32 	%r1641, %r1638, %r1627;
	selp.b32 	%r1642, 0, %r1640, %p386;
	add.s32 	%r1643, %r22, %r1642;
	add.s32 	%r33, %r1641, %r1628;
	selp.b32 	%r1644, 0, %r1643, %p387;
	add.s32 	%r1645, %r23, %r1644;
	add.s32 	%r34, %r33, %r1629;
	selp.b32 	%r1646, 0, %r1645, %p388;
	add.s32 	%r1647, %r24, %r1646;
	add.s32 	%r1564, %r34, %r1630;
	selp.b32 	%r1648, 0, %r1647, %p389;
	add.s32 	%r1569, %r25, %r1648;
	mov.b32 	%r1620, 1;
	mov.b32 	%r1621, 0;
	mov.b32 	%r1622, -1;
	// begin inline asm
	shfl.sync.up.b32 %r1563, %r1564, %r1620, %r1621, %r1622;
	// end inline asm
	// begin inline asm
	shfl.sync.up.b32 %r1568, %r1569, %r1620, %r1621, %r1622;
	// end inline asm
	setp.eq.s32 	%p390, %r1564, 0;
	selp.b32 	%r1649, %r1568, 0, %p390;
	setp.lt.s32 	%p391, %r1548, 1;
	selp.b32 	%r1650, 0, %r1649, %p391;
	add.s32 	%r1579, %r1650, %r1569;
	selp.b32 	%r1651, 0, %r1563, %p391;
	add.s32 	%r1574, %r1651, %r1564;
	mov.b32 	%r1580, 2;
	// begin inline asm
	shfl.sync.up.b32 %r1573, %r1574, %r1580, %r1621, %r1622;
	// end inline asm
	// begin inline asm
	shfl.sync.up.b32 %r1578, %r1579, %r1580, %r1621, %r1622;
	// end inline asm
	setp.eq.s32 	%p392, %r1574, 0;
	selp.b32 	%r1652, %r1578, 0, %p392;
	setp.lt.s32 	%p393, %r1548, 2;
	selp.b32 	%r1653, 0, %r1652, %p393;
	add.s32 	%r1589, %r1653, %r1579;
	selp.b32 	%r1654, 0, %r1573, %p393;
	add.s32 	%r1584, %r1654, %r1574;
	mov.b32 	%r1590, 4;
	// begin inline asm
	shfl.sync.up.b32 %r1583, %r1584, %r1590, %r1621, %r1622;
	// end inline asm
	// begin inline asm
	shfl.sync.up.b32 %r1588, %r1589, %r1590, %r1621, %r1622;
	// end inline asm
	setp.eq.s32 	%p394, %r1584, 0;
	selp.b32 	%r1655, %r1588, 0, %p394;
	setp.lt.s32 	%p395, %r1548, 4;
	selp.b32 	%r1656, 0, %r1655, %p395;
	add.s32 	%r1599, %r1656, %r1589;
	selp.b32 	%r1657, 0, %r1583, %p395;
	add.s32 	%r1594, %r1657, %r1584;
	mov.b32 	%r1600, 8;
	// begin inline asm
	shfl.sync.up.b32 %r1593, %r1594, %r1600, %r1621, %r1622;
	// end inline asm
	// begin inline asm
	shfl.sync.up.b32 %r1598, %r1599, %r1600, %r1621, %r1622;
	// end inline asm
	setp.eq.s32 	%p396, %r1594, 0;
	selp.b32 	%r1658, %r1598, 0, %p396;
	setp.lt.s32 	%p397, %r1548, 8;
	selp.b32 	%r1659, 0, %r1658, %p397;
	add.s32 	%r1609, %r1659, %r1599;
	selp.b32 	%r1660, 0, %r1593, %p397;
	add.s32 	%r1604, %r1660, %r1594;
	mov.b32 	%r1610, 16;
	// begin inline asm
	shfl.sync.up.b32 %r1603, %r1604, %r1610, %r1621, %r1622;
	// end inline asm
	// begin inline asm
	shfl.sync.up.b32 %r1608, %r1609, %r1610, %r1621, %r1622;
	// end inline asm
	setp.eq.s32 	%p398, %r1604, 0;
	selp.b32 	%r1661, %r1608, 0, %p398;
	setp.lt.s32 	%p399, %r1548, 16;
	selp.b32 	%r1662, 0, %r1661, %p399;
	add.s32 	%r1619, %r1662, %r1609;
	selp.b32 	%r1663, 0, %r1603, %p399;
	add.s32 	%r1614, %r1663, %r1604;
	// begin inline asm
	shfl.sync.up.b32 %r1613, %r1614, %r1620, %r1621, %r1622;
	// end inline asm
	// begin inline asm
	shfl.sync.up.b32 %r1618, %r1619, %r1620, %r1621, %r1622;
	// end inline asm
	setp.ne.s32 	%p400, %r1548, 31;
	@%p400 bra 	$L__BB1_6;
	shl.b32 	%r1664, %r7, 3;
	mov.u32 	%r1665, _ZN6thrust24THRUST_300001_SM_1000_NS8cuda_cub4core6detail5shmemE;
	add.s32 	%r1666, %r1665, %r1664;
	st.shared.v2.u32 	[%r1666], {%r1614, %r1619};
$L__BB1_6:
	setp.ne.s32 	%p401, %r14, %r15;
	setp.ne.s32 	%p402, %r13, %r14;
	setp.ne.s32 	%p403, %r12, %r13;
	setp.ne.s32 	%p404, %r11, %r12;
	setp.ne.s32 	%p405, %r10, %r11;
	setp.ne.s32 	%p406, %r9, %r10;
	setp.ne.s32 	%p407, %r8, %r9;
	setp.ne.s32 	%p408, %r1799, 0;
	bar.sync 	0;
	ld.shared.v4.u32 	{%r39, %r1667, %r40, %r1668}, [_ZN6thrust24THRUST_300001_SM_1000_NS8cuda_cub4core6detail5shmemE];
	shr.u32 	%r1669, %r1799, 5;
	add.s32 	%r1670, %r40, %r39;
	setp.eq.s32 	%p409, %r40, 0;
	selp.b32 	%r1671, %r1667, 0, %p409;
	add.s32 	%r1672, %r1671, %r1668;
	setp.eq.s32 	%p410, %r1669, 2;
	selp.b32 	%r1673, %r1672, %r1667, %p410;
	selp.b32 	%r1674, %r1670, %r39, %p410;
	ld.shared.v4.u32 	{%r41, %r1675, %r42, %r1676}, [_ZN6thrust24THRUST_300001_SM_1000_NS8cuda_cub4core6detail5shmemE+16];
	add.s32 	%r1677, %r41, %r1670;
	setp.eq.s32 	%p411, %r41, 0;
	selp.b32 	%r1678, %r1672, 0, %p411;
	add.s32 	%r1679, %r1678, %r1675;
	setp.eq.s32 	%p412, %r1669, 3;
	selp.b32 	%r1680, %r1679, %r1673, %p412;
	selp.b32 	%r1681, %r1677, %r1674, %p412;
	add.s32 	%r1682, %r42, %r1677;
	setp.eq.s32 	%p413, %r42, 0;
	selp.b32 	%r1683, %r1679, 0, %p413;
	add.s32 	%r1684, %r1683, %r1676;
	setp.eq.s32 	%p414, %r1669, 4;
	selp.b32 	%r1685, %r1684, %r1680, %p414;
	selp.b32 	%r1686, %r1682, %r1681, %p414;
	ld.shared.v4.u32 	{%r43, %r1687, %r44, %r1688}, [_ZN6thrust24THRUST_300001_SM_1000_NS8cuda_cub4core6detail5shmemE+32];
	add.s32 	%r1689, %r43, %r1682;
	setp.eq.s32 	%p415, %r43, 0;
	selp.b32 	%r1690, %r1684, 0, %p415;
	add.s32 	%r1691, %r1690, %r1687;
	setp.eq.s32 	%p416, %r1669, 5;
	selp.b32 	%r1692, %r1691, %r1685, %p416;
	selp.b32 	%r1693, %r1689, %r1686, %p416;
	add.s32 	%r1694, %r44, %r1689;
	setp.eq.s32 	%p417, %r44, 0;
	selp.b32 	%r1695, %r1691, 0, %p417;
	add.s32 	%r1696, %r1695, %r1688;
	setp.eq.s32 	%p418, %r1669, 6;
	selp.b32 	%r1697, %r1696, %r1692, %p418;
	selp.b32 	%r1698, %r1694, %r1693, %p418;
	ld.shared.v4.u32 	{%r45, %r1699, %r46, %r1700}, [_ZN6thrust24THRUST_300001_SM_1000_NS8cuda_cub4core6detail5shmemE+48];
	add.s32 	%r1701, %r45, %r1694;
	setp.eq.s32 	%p419, %r45, 0;
	selp.b32 	%r1702, %r1696, 0, %p419;
	add.s32 	%r1703, %r1702, %r1699;
	setp.eq.s32 	%p420, %r1669, 7;
	selp.b32 	%r1704, %r1703, %r1697, %p420;
	selp.b32 	%r1705, %r1701, %r1698, %p420;
	setp.eq.s32 	%p421, %r46, 0;
	selp.b32 	%r1706, %r1703, 0, %p421;
	add.s32 	%r47, %r1706, %r1700;
	setp.lt.u32 	%p422, %r1799, 32;
	selp.b32 	%r1707, 0, %r1704, %p422;
	selp.b32 	%r1708, 0, %r1705, %p422;
	setp.eq.s32 	%p423, %r1613, 0;
	selp.b32 	%r1709, %r1707, 0, %p423;
	add.s32 	%r1710, %r1709, %r1618;
	setp.eq.s32 	%p424, %r1548, 0;
	selp.b32 	%r48, %r1707, %r1710, %p424;
	selp.b32 	%r1711, 0, %r1613, %p424;
	add.s32 	%r49, %r1708, %r1711;
	add.s32 	%r50, %r49, %r1793;
	setp.eq.s32 	%p425, %r1793, 0;
	selp.b32 	%r1712, %r48, 0, %p425;
	add.s32 	%r51, %r1712, %r17;
	selp.u32 	%r1713, 1, 0, %p407;
	add.s32 	%r1714, %r1793, %r1713;
	add.s32 	%r52, %r1714, %r49;
	selp.b32 	%r1715, 0, %r51, %p407;
	add.s32 	%r53, %r18, %r1715;
	add.s32 	%r54, %r31, %r49;
	selp.b32 	%r1716, 0, %r53, %p406;
	add.s32 	%r55, %r19, %r1716;
	add.s32 	%r56, %r32, %r49;
	selp.b32 	%r1717, 0, %r55, %p405;
	add.s32 	%r57, %r20, %r1717;
	selp.u32 	%r1718, 1, 0, %p404;
	add.s32 	%r58, %r56, %r1718;
	selp.b32 	%r1719, 0, %r57, %p404;
	add.s32 	%r59, %r21, %r1719;
	selp.u32 	%r1720, 1, 0, %p403;
	add.s32 	%r60, %r58, %r1720;
	selp.b32 	%r1721, 0, %r59, %p403;
	add.s32 	%r61, %r22, %r1721;
	add.s32 	%r62, %r33, %r49;
	selp.b32 	%r1722, 0, %r61, %p402;
	add.s32 	%r63, %r23, %r1722;
	add.s32 	%r64, %r34, %r49;
	selp.b32 	%r1723, 0, %r63, %p401;
	add.s32 	%r65, %r24, %r1723;
	@%p408 bra 	$L__BB1_8;
	add.s32 	%r1724, %r40, %r39;
	add.s32 	%r1725, %r41, %r1724;
	add.s32 	%r1726, %r42, %r1725;
	add.s32 	%r1727, %r43, %r1726;
	add.s32 	%r1728, %r44, %r1727;
	add.s32 	%r1729, %r45, %r1728;
	add.s32 	%r1730, %r46, %r1729;
	mov.b64 	%rd246, {%r1730, %r47};
	add.s64 	%rd245, %rd1, 512;
	mov.b64 	%rd247, 101;
	// begin inline asm
	st.relaxed.gpu.v2.u64 [%rd245], {%rd246, %rd247};
	// end inline asm
$L__BB1_8:
	add.s32 	%r1731, %r40, %r39;
	add.s32 	%r1732, %r41, %r1731;
	add.s32 	%r1733, %r42, %r1732;
	add.s32 	%r1734, %r43, %r1733;
	add.s32 	%r1735, %r44, %r1734;
	add.s32 	%r1736, %r45, %r1735;
	add.s32 	%r66, %r46, %r1736;
	setp.lt.s32 	%p426, %r66, 257;
	@%p426 bra 	$L__BB1_34;
	bar.sync 	0;
	@%p425 bra 	$L__BB1_11;
	shl.b32 	%r1737, %r49, 3;
	mov.u32 	%r1738, _ZN6thrust24THRUST_300001_SM_1000_NS8cuda_cub4core6detail5shmemE;
	add.s32 	%r1739, %r1738, %r1737;
	st.shared.v2.u32 	[%r1739], {%r1794, %r48};
$L__BB1_11:
	setp.eq.s32 	%p437, %r8, %r9;
	@%p437 bra 	$L__BB1_13;
	shl.b32 	%r1740, %r50, 3;
	mov.u32 	%r1741, _ZN6thrust24THRUST_300001_SM_1000_NS8cuda_cub4core6detail5shmemE;
	add.s32 	%r1742, %r1741, %r1740;
	st.shared.v2.u32 	[%r1742], {%r8, %r51};
$L__BB1_13:
	setp.eq.s32 	%p438, %r9, %r10;
	@%p438 bra 	$L__BB1_15;
	shl.b32 	%r1743, %r52, 3;
	mov.u32 	%r1744, _ZN6thrust24THRUST_300001_SM_1000_NS8cuda_cub4core6detail5shmemE;
	add.s32 	%r1745, %r1744, %r1743;
	st.shared.v2.u32 	[%r1745], {%r9, %r53};
$L__BB1_15:
	setp.eq.s32 	%p439, %r10, %r11;
	@%p439 bra 	$L__BB1_17;
	shl.b32 	%r1746, %r54, 3;
	mov.u32 	%r1747, _ZN6thrust24THRUST_300001_SM_1000_NS8cuda_cub4core6detail5shmemE;
	add.s32 	%r1748, %r1747, %r1746;
	st.shared.v2.u32 	[%r1748], {%r10, %r55};
$L__BB1_17:
	setp.eq.s32 	%p440, %r11, %r12;
	@%p440 bra 	$L__BB1_19;
	shl.b32 	%r1749, %r56, 3;
	mov.u32 	%r1750, _ZN6thrust24THRUST_300001_SM_1000_NS8cuda_cub4core6detail5shmemE;
	add.s32 	%r1751, %r1750, %r1749;
	st.shared.v2.u32 	[%r1751], {%r11, %r57};
$L__BB1_19:
	setp.eq.s32 	%p441, %r12, %r13;
	@%p441 bra 	$L__BB1_21;
	shl.b32 	%r1752, %r58, 3;
	mov.u32 	%r1753, _ZN6thrust24THRUST_300001_SM_1000_NS8cuda_cub4core6detail5shmemE;
	add.s32 	%r1754, %r1753, %r1752;
	st.shared.v2.u32 	[%r1754], {%r12, %r59};
$L__BB1_21:
	setp.eq.s32 	%p442, %r13, %r14;
	@%p442 bra 	$L__BB1_23;
	shl.b32 	%r1755, %r60, 3;
	mov.u32 	%r1756, _ZN6thrust24THRUST_300001_SM_1000_NS8cuda_cub4core6detail5shmemE;
	add.s32 	%r1757, %r1756, %r1755;
	st.shared.v2.u32 	[%r1757], {%r13, %r61};
$L__BB1_23:
	setp.eq.s32 	%p443, %r14, %r15;
	@%p443 bra 	$L__BB1_25;
	shl.b32 	%r1758, %r62, 3;
	mov.u32 	%r1759, _ZN6thrust24THRUST_300001_SM_1000_NS8cuda_cub4core6detail5shmemE;
	add.s32 	%r1760, %r1759, %r1758;
	st.shared.v2.u32 	[%r1760], {%r14, %r63};
$L__BB1_25:
	setp.eq.s32 	%p444, %r15, %r16;
	@%p444 bra 	$L__BB1_27;
	shl.b32 	%r1761, %r64, 3;
	mov.u32 	%r1762, _ZN6thrust24THRUST_300001_SM_1000_NS8cuda_cub4core6detail5shmemE;
	add.s32 	%r1763, %r1762, %r1761;
	st.shared.v2.u32 	[%r1763], {%r15, %r65};
$L__BB1_27:
	bar.sync 	0;
	setp.ge.u32 	%p445, %r1799, %r66;
	@%p445 bra 	$L__BB1_286;
	add.s32 	%r1764, %r40, %r41;
	add.s32 	%r1765, %r1764, %r42;
	add.s32 	%r1766, %r1765, %r43;
	add.s32 	%r1767, %r1766, %r44;
	add.s32 	%r1768, %r1767, %r45;
	add.s32 	%r1769, %r1768, %r46;
	add.s32 	%r1770, %r1769, %r39;
	not.b32 	%r1771, %r1799;
	add.s32 	%r67, %r1770, %r1771;
	and.b32  	%r1772, %r67, 768;
	setp.eq.s32 	%p446, %r1772, 768;
	@%p446 bra 	$L__BB1_31;
	shr.u32 	%r1773, %r67, 8;
	add.s32 	%r1774, %r1773, 1;
	and.b32  	%r1775, %r1774, 3;
	mul.wide.u32 	%rd275, %r1799, 4;
	add.s64 	%rd281, %rd4, %rd275;
	add.s64 	%rd280, %rd3, %rd275;
	shl.b32 	%r1776, %r1799, 3;
	mov.u32 	%r1777, _ZN6thrust24THRUST_300001_SM_1000_NS8cuda_cub4core6detail5shmemE;
	add.s32 	%r1796, %r1777, %r1776;
	neg.s32 	%r1795, %r1775;
	shl.b32 	%r1778, %r1774, 8;
	and.b32  	%r1779, %r1778, 768;
	add.s32 	%r1799, %r1799, %r1779;
$L__BB1_30:
	.pragma "nounroll";
	ld.shared.v2.u32 	{%r1780, %r1781}, [%r1796];
	st.global.u32 	[%rd280], %r1780;
	st.global.u32 	[%rd281], %r1781;
	add.s64 	%rd281, %rd281, 1024;
	add.s64 	%rd280, %rd280, 1024;
	add.s32 	%r1796, %r1796, 2048;
	add.s32 	%r1795, %r1795, 1;
	setp.ne.s32 	%p447, %r1795, 0;
	@%p447 bra 	$L__BB1_30;
$L__BB1_31:
	setp.lt.u32 	%p448, %r67, 768;
	@%p448 bra 	$L__BB1_286;
	mul.wide.u32 	%rd276, %r1799, 4;
	add.s64 	%rd277, %rd276, 2048;
	add.s64 	%rd283, %rd3, %rd277;
	add.s64 	%rd282, %rd4, %rd277;
	shl.b32 	%r1782, %r1799, 3;
	mov.u32 	%r1783, _ZN6thrust24THRUST_300001_SM_1000_NS8cuda_cub4core6detail5shmemE;
	add.s32 	%r1784, %r1782, %r1783;
	add.s32 	%r1798, %r1784, 4096;
$L__BB1_33:
	ld.shared.v2.u32 	{%r1785, %r1786}, [%r1798+-4096];
	st.global.u32 	[%rd283+-2048], %r1785;
	st.global.u32 	[%rd282+-2048], %r1786;
	ld.shared.v2.u32 	{%r1787, %r1788}, [%r1798+-2048];
	st.global.u32 	[%rd283+-1024], %r1787;
	st.global.u32 	[%rd282+-1024], %r1788;
	ld.shared.v2.u32 	{%r1789, %r1790}, [%r1798];
	st.global.u32 	[%rd283], %r1789;
	st.global.u32 	[%rd282], %r1790;
	ld.shared.v2.u32 	{%r1791, %r1792}, [%r1798+2048];
	st.global.u32 	[%rd283+1024], %r1791;
	st.global.u32 	[%rd282+1024], %r1792;
	add.s32 	%r1799, %r1799, 1024;
	add.s64 	%rd283, %rd283, 4096;
	add.s64 	%rd282, %rd282, 4096;
	add.s32 	%r1798, %r1798, 8192;
	setp.lt.s32 	%p449, %r1799, %r66;
	@%p449 bra 	$L__BB1_33;
	bra.uni 	$L__BB1_286;
$L__BB1_34:
	@%p425 bra 	$L__BB1_36;
	mul.wide.s32 	%rd248, %r49, 4;
	add.s64 	%rd249, %rd3, %rd248;
	st.global.u32 	[%rd249], %r1794;
	add.s64 	%rd250, %rd4, %rd248;
	st.global.u32 	[%rd250], %r48;
$L__BB1_36:
	setp.eq.s32 	%p428, %r8, %r9;
	@%p428 bra 	$L__BB1_38;
	mul.wide.s32 	%rd251, %r50, 4;
	add.s64 	%rd252, %rd3, %rd251;
	st.global.u32 	[%rd252], %r8;
	add.s64 	%rd253, %rd4, %rd251;
	st.global.u32 	[%rd253], %r51;
$L__BB1_38:
	setp.eq.s32 	%p429, %r9, %r10;
	@%p429 bra 	$L__BB1_40;
	mul.wide.s32 	%rd254, %r52, 4;
	add.s64 	%rd255, %rd3, %rd254;
	st.global.u32 	[%rd255], %r9;
	add.s64 	%rd256, %rd4, %rd254;
	st.global.u32 	[%rd256], %r53;
$L__BB1_40:
	setp.eq.s32 	%p430, %r10, %r11;
	@%p430 bra 	$L__BB1_42;
	mul.wide.s32 	%rd257, %r54, 4;
	add.s64 	%rd258, %rd3, %rd257;
	st.global.u32 	[%rd258], %r10;
	add.s64 	%rd259, %rd4, %rd257;
	st.global.u32 	[%rd259], %r55;
$L__BB1_42:
	setp.eq.s32 	%p431, %r11, %r12;
	@%p431 bra 	$L__BB1_44;
	mul.wide.s32 	%rd260, %r56, 4;
	add.s64 	%rd261, %rd3, %rd260;
	st.global.u32 	[%rd261], %r11;
	add.s64 	%rd262, %rd4, %rd260;
	st.global.u32 	[%rd262], %r57;
$L__BB1_44:
	setp.eq.s32 	%p432, %r12, %r13;
	@%p432 bra 	$L__BB1_46;
	mul.wide.s32 	%rd263, %r58, 4;
	add.s64 	%rd264, %rd3, %rd263;
	st.global.u32 	[%rd264], %r12;
	add.s64 	%rd265, %rd4, %rd263;
	st.global.u32 	[%rd265], %r59;
$L__BB1_46:
	setp.eq.s32 	%p433, %r13, %r14;
	@%p433 bra 	$L__BB1_48;
	mul.wide.s32 	%rd266, %r60, 4;
	add.s64 	%rd267, %rd3, %rd266;
	st.global.u32 	[%rd267], %r13;
	add.s64 	%rd268, %rd4, %rd266;
	st.global.u32 	[%rd268], %r61;
$L__BB1_48:
	setp.eq.s32 	%p434, %r14, %r15;
	@%p434 bra 	$L__BB1_50;
	mul.wide.s32 	%rd269, %r62, 4;
	add.s64 	%rd270, %rd3, %rd269;
	st.global.u32 	[%rd270], %r14;
	add.s64 	%rd271, %rd4, %rd269;
	st.global.u32 	[%rd271], %r63;
$L__BB1_50:
	setp.eq.s32 	%p435, %r15, %r16;
	@%p435 bra 	$L__BB1_286;
	mul.wide.s32 	%rd272, %r64, 4;
	add.s64 	%rd273, %rd3, %rd272;
	st.global.u32 	[%rd273], %r15;
	add.s64 	%rd274, %rd4, %rd272;
	st.global.u32 	[%rd274], %r65;
	bra.uni 	$L__BB1_286;
$L__BB1_52:
	mov.u32 	%r1815, %tid.x;
	and.b32  	%r1126, %r1815, 31;
	and.b32  	%r1127, %r1815, 992;
	add.s32 	%r1128, %r3, %r1126;
	mad.lo.s32 	%r1129, %r1127, 9, %r1128;
	mul.wide.u32 	%rd180, %r1129, 4;
	add.s64 	%rd171, %rd2, %rd180;
	// begin inline asm
	ld.global.nc.u32 %r1115, [%rd171];
	// end inline asm
	add.s64 	%rd172, %rd171, 128;
	// begin inline asm
	ld.global.nc.u32 %r1116, [%rd172];
	// end inline asm
	add.s64 	%rd173, %rd171, 256;
	// begin inline asm
	ld.global.nc.u32 %r1117, [%rd173];
	// end inline asm
	add.s64 	%rd174, %rd171, 384;
	// begin inline asm
	ld.global.nc.u32 %r1118, [%rd174];
	// end inline asm
	add.s64 	%rd175, %rd171, 512;
	// begin inline asm
	ld.global.nc.u32 %r1119, [%rd175];
	// end inline asm
	add.s64 	%rd176, %rd171, 640;
	// begin inline asm
	ld.global.nc.u32 %r1120, [%rd176];
	// end inline asm
	add.s64 	%rd177, %rd171, 768;
	// begin inline asm
	ld.global.nc.u32 %r1121, [%rd177];
	// end inline asm
	add.s64 	%rd178, %rd171, 896;
	// begin inline asm
	ld.global.nc.u32 %r1122, [%rd178];
	// end inline asm
	add.s64 	%rd179, %rd171, 1024;
	// begin inline asm
	ld.global.nc.u32 %r1123, [%rd179];
	// end inline asm
	// begin inline asm
	mov.u32 %r1124, %laneid;
	// end inline asm
	shr.u32 	%r83, %r1815, 5;
	mad.lo.s32 	%r1130, %r83, 288, %r1124;
	shl.b32 	%r1131, %r1130, 2;
	mov.u32 	%r1132, _ZN6thrust24THRUST_300001_SM_1000_NS8cuda_cub4core6detail5shmemE;
	add.s32 	%r84, %r1132, %r1131;
	st.shared.u32 	[%r84], %r1115;
	st.shared.u32 	[%r84+128], %r1116;
	st.shared.u32 	[%r84+256], %r1117;
	st.shared.u32 	[%r84+384], %r1118;
	st.shared.u32 	[%r84+512], %r1119;
	st.shared.u32 	[%r84+640], %r1120;
	st.shared.u32 	[%r84+768], %r1121;
	st.shared.u32 	[%r84+896], %r1122;
	st.shared.u32 	[%r84+1024], %r1123;
	bar.warp.sync 	-1;
	shl.b32 	%r1133, %r1124, 5;
	add.s32 	%r85, %r84, %r1133;
	ld.shared.u32 	%r86, [%r85];
	ld.shared.u32 	%r87, [%r85+4];
	ld.shared.u32 	%r88, [%r85+8];
	ld.shared.u32 	%r89, [%r85+12];
	ld.shared.u32 	%r90, [%r85+16];
	ld.shared.u32 	%r91, [%r85+20];
	ld.shared.u32 	%r92, [%r85+24];
	ld.shared.u32 	%r93, [%r85+28];
	ld.shared.u32 	%r94, [%r85+32];
	setp.ne.s32 	%p271, %r1815, 0;
	mov.b32 	%r1801, 0;
	@%p271 bra 	$L__BB1_54;
	mul.wide.u32 	%rd182, %r3, 4;
	add.s64 	%rd183, %rd2, %rd182;
	add.s64 	%rd181, %rd183, -4;
	// begin inline asm
	ld.global.nc.u32 %r1801, [%rd181];
	// end inline asm
$L__BB1_54:
	setp.eq.s32 	%p272, %r1815, 0;
	bar.sync 	0;
	st.shared.u32 	[%r84], %r1;
	st.shared.u32 	[%r84+128], %r1;
	st.shared.u32 	[%r84+256], %r1;
	st.shared.u32 	[%r84+384], %r1;
	st.shared.u32 	[%r84+512], %r1;
	st.shared.u32 	[%r84+640], %r1;
	st.shared.u32 	[%r84+768], %r1;
	st.shared.u32 	[%r84+896], %r1;
	st.shared.u32 	[%r84+1024], %r1;
	bar.warp.sync 	-1;
	ld.shared.u32 	%r97, [%r85];
	ld.shared.u32 	%r98, [%r85+4];
	ld.shared.u32 	%r99, [%r85+8];
	ld.shared.u32 	%r100, [%r85+12];
	ld.shared.u32 	%r101, [%r85+16];
	ld.shared.u32 	%r102, [%r85+20];
	ld.shared.u32 	%r103, [%r85+24];
	ld.shared.u32 	%r104, [%r85+28];
	ld.shared.u32 	%r105, [%r85+32];
	bar.sync 	0;
	shl.b32 	%r1135, %r1815, 2;
	add.s32 	%r1137, %r1132, %r1135;
	add.s32 	%r106, %r1137, 1148;
	st.shared.u32 	[%r1137+1148], %r94;
	bar.sync 	0;
	@%p272 bra 	$L__BB1_56;
	ld.shared.u32 	%r1801, [%r106+-4];
$L__BB1_56:
	setp.ne.s32 	%p273, %r1801, %r86;
	selp.u32 	%r1198, 1, 0, %p273;
	setp.ne.s32 	%p274, %r86, %r87;
	selp.u32 	%r1199, 1, 0, %p274;
	setp.ne.s32 	%p275, %r87, %r88;
	selp.u32 	%r1200, 1, 0, %p275;
	setp.ne.s32 	%p276, %r88, %r89;
	selp.u32 	%r1201, 1, 0, %p276;
	setp.ne.s32 	%p277, %r89, %r90;
	selp.u32 	%r1202, 1, 0, %p277;
	setp.ne.s32 	%p278, %r90, %r91;
	selp.u32 	%r1203, 1, 0, %p278;
	setp.ne.s32 	%p279, %r91, %r92;
	selp.u32 	%r1204, 1, 0, %p279;
	setp.ne.s32 	%p280, %r92, %r93;
	selp.u32 	%r1205, 1, 0, %p280;
	setp.ne.s32 	%p281, %r93, %r94;
	selp.u32 	%r1206, 1, 0, %p281;
	add.s32 	%r1207, %r1199, %r1198;
	selp.b32 	%r1208, 0, %r97, %p274;
	add.s32 	%r1209, %r98, %r1208;
	add.s32 	%r1210, %r1207, %r1200;
	selp.b32 	%r1211, 0, %r1209, %p275;
	add.s32 	%r1212, %r99, %r1211;
	add.s32 	%r1213, %r1210, %r1201;
	selp.b32 	%r1214, 0, %r1212, %p276;
	add.s32 	%r1215, %r100, %r1214;
	add.s32 	%r1216, %r1213, %r1202;
	selp.b32 	%r1217, 0, %r1215, %p277;
	add.s32 	%r1218, %r101, %r1217;
	add.s32 	%r1219, %r1216, %r1203;
	selp.b32 	%r1220, 0, %r1218, %p278;
	add.s32 	%r1221, %r102, %r1220;
	add.s32 	%r1222, %r1219, %r1204;
	selp.b32 	%r1223, 0, %r1221, %p279;
	add.s32 	%r1224, %r103, %r1223;
	add.s32 	%r1225, %r1222, %r1205;
	selp.b32 	%r1226, 0, %r1224, %p280;
	add.s32 	%r1227, %r104, %r1226;
	add.s32 	%r1139, %r1225, %r1206;
	selp.b32 	%r1228, 0, %r1227, %p281;
	add.s32 	%r1144, %r105, %r1228;
	mov.b32 	%r1195, 1;
	mov.b32 	%r1196, 0;
	mov.b32 	%r1197, -1;
	// begin inline asm
	shfl.sync.up.b32 %r1138, %r1139, %r1195, %r1196, %r1197;
	// end inline asm
	// begin inline asm
	shfl.sync.up.b32 %r1143, %r1144, %r1195, %r1196, %r1197;
	// end inline asm
	setp.eq.s32 	%p282, %r1139, 0;
	selp.b32 	%r1229, %r1143, 0, %p282;
	setp.lt.s32 	%p283, %r1124, 1;
	selp.b32 	%r1230, 0, %r1138, %p283;
	add.s32 	%r1149, %r1230, %r1139;
	selp.b32 	%r1231, 0, %r1229, %p283;
	add.s32 	%r1154, %r1231, %r1144;
	mov.b32 	%r1155, 2;
	// begin inline asm
	shfl.sync.up.b32 %r1148, %r1149, %r1155, %r1196, %r1197;
	// end inline asm
	// begin inline asm
	shfl.sync.up.b32 %r1153, %r1154, %r1155, %r1196, %r1197;
	// end inline asm
	setp.eq.s32 	%p284, %r1149, 0;
	selp.b32 	%r1232, %r1153, 0, %p284;
	setp.lt.s32 	%p285, %r1124, 2;
	selp.b32 	%r1233, 0, %r1148, %p285;
	add.s32 	%r1159, %r1233, %r1149;
	selp.b32 	%r1234, 0, %r1232, %p285;
	add.s32 	%r1164, %r1234, %r1154;
	mov.b32 	%r1165, 4;
	// begin inline asm
	shfl.sync.up.b32 %r1158, %r1159, %r1165, %r1196, %r1197;
	// end inline asm
	// begin inline asm
	shfl.sync.up.b32 %r1163, %r1164, %r1165, %r1196, %r1197;
	// end inline asm
	setp.eq.s32 	%p286, %r1159, 0;
	selp.b32 	%r1235, %r1163, 0, %p286;
	setp.lt.s32 	%p287, %r1124, 4;
	selp.b32 	%r1236, 0, %r1158, %p287;
	add.s32 	%r1169, %r1236, %r1159;
	selp.b32 	%r1237, 0, %r1235, %p287;
	add.s32 	%r1174, %r1237, %r1164;
	mov.b32 	%r1175, 8;
	// begin inline asm
	shfl.sync.up.b32 %r1168, %r1169, %r1175, %r1196, %r1197;
	// end inline asm
	// begin inline asm
	shfl.sync.up.b32 %r1173, %r1174, %r1175, %r1196, %r1197;
	// end inline asm
	setp.eq.s32 	%p288, %r1169, 0;
	selp.b32 	%r1238, %r1173, 0, %p288;
	setp.lt.s32 	%p289, %r1124, 8;
	selp.b32 	%r1239, 0, %r1168, %p289;
	add.s32 	%r1179, %r1239, %r1169;
	selp.b32 	%r1240, 0, %r1238, %p289;
	add.s32 	%r1184, %r1240, %r1174;
	mov.b32 	%r1185, 16;
	// begin inline asm
	shfl.sync.up.b32 %r1178, %r1179, %r1185, %r1196, %r1197;
	// end inline asm
	// begin inline asm
	shfl.sync.up.b32 %r1183, %r1184, %r1185, %r1196, %r1197;
	// end inline asm
	setp.eq.s32 	%p290, %r1179, 0;
	selp.b32 	%r1241, %r1183, 0, %p290;
	setp.lt.s32 	%p291, %r1124, 16;
	selp.b32 	%r1242, 0, %r1178, %p291;
	add.s32 	%r1189, %r1242, %r1179;
	selp.b32 	%r1243, 0, %r1241, %p291;
	add.s32 	%r1194, %r1243, %r1184;
	// begin inline asm
	shfl.sync.up.b32 %r1805, %r1189, %r1195, %r1196, %r1197;
	// end inline asm
	// begin inline asm
	shfl.sync.up.b32 %r1806, %r1194, %r1195, %r1196, %r1197;
	// end inline asm
	setp.ne.s32 	%p292, %r1124, 31;
	@%p292 bra 	$L__BB1_58;
	shl.b32 	%r1244, %r83, 3;
	mov.u32 	%r1245, _ZN6thrust24THRUST_300001_SM_1000_NS8cuda_cub4core6detail5shmemE;
	add.s32 	%r1246, %r1245, %r1244;
	st.shared.v2.u32 	[%r1246], {%r1189, %r1194};
$L__BB1_58:
	bar.sync 	0;
	ld.shared.v4.u32 	{%r1247, %r1248, %r1249, %r1250}, [_ZN6thrust24THRUST_300001_SM_1000_NS8cuda_cub4core6detail5shmemE];
	add.s32 	%r1251, %r1249, %r1247;
	setp.eq.s32 	%p293, %r1249, 0;
	selp.b32 	%r1252, %r1248, 0, %p293;
	add.s32 	%r1253, %r1252, %r1250;
	setp.eq.s32 	%p294, %r83, 2;
	selp.b32 	%r1254, %r1251, %r1247, %p294;
	selp.b32 	%r1255, %r1253, %r1248, %p294;
	ld.shared.v4.u32 	{%r1256, %r1257, %r1258, %r1259}, [_ZN6thrust24THRUST_300001_SM_1000_NS8cuda_cub4core6detail5shmemE+16];
	add.s32 	%r1260, %r1256, %r1251;
	setp.eq.s32 	%p295, %r1256, 0;
	selp.b32 	%r1261, %r1253, 0, %p295;
	add.s32 	%r1262, %r1261, %r1257;
	setp.eq.s32 	%p296, %r83, 3;
	selp.b32 	%r1263, %r1260, %r1254, %p296;
	selp.b32 	%r1264, %r1262, %r1255, %p296;
	add.s32 	%r1265, %r1258, %r1260;
	setp.eq.s32 	%p297, %r1258, 0;
	selp.b32 	%r1266, %r1262, 0, %p297;
	add.s32 	%r1267, %r1266, %r1259;
	setp.eq.s32 	%p298, %r83, 4;
	selp.b32 	%r1268, %r1265, %r1263, %p298;
	selp.b32 	%r1269, %r1267, %r1264, %p298;
	ld.shared.v4.u32 	{%r1270, %r1271, %r1272, %r1273}, [_ZN6thrust24THRUST_300001_SM_1000_NS8cuda_cub4core6detail5shmemE+32];
	add.s32 	%r1274, %r1270, %r1265;
	setp.eq.s32 	%p299, %r1270, 0;
	selp.b32 	%r1275, %r1267, 0, %p299;
	add.s32 	%r1276, %r1275, %r1271;
	setp.eq.s32 	%p300, %r83, 5;
	selp.b32 	%r1277, %r1274, %r1268, %p300;
	selp.b32 	%r1278, %r1276, %r1269, %p300;
	add.s32 	%r1279, %r1272, %r1274;
	setp.eq.s32 	%p301, %r1272, 0;
	selp.b32 	%r1280, %r1276, 0, %p301;
	add.s32 	%r1281, %r1280, %r1273;
	setp.eq.s32 	%p302, %r83, 6;
	selp.b32 	%r1282, %r1279, %r1277, %p302;
	selp.b32 	%r1283, %r1281, %r1278, %p302;
	ld.shared.v4.u32 	{%r1284, %r1285, %r1286, %r1287}, [_ZN6thrust24THRUST_300001_SM_1000_NS8cuda_cub4core6detail5shmemE+48];
	add.s32 	%r1288, %r1284, %r1279;
	setp.eq.s32 	%p303, %r1284, 0;
	selp.b32 	%r1289, %r1281, 0, %p303;
	add.s32 	%r1290, %r1289, %r1285;
	setp.eq.s32 	%p304, %r83, 7;
	selp.b32 	%r113, %r1288, %r1282, %p304;
	selp.b32 	%r114, %r1290, %r1283, %p304;
	add.s32 	%r115, %r1286, %r1288;
	setp.eq.s32 	%p305, %r1286, 0;
	selp.b32 	%r1291, %r1290, 0, %p305;
	add.s32 	%r116, %r1291, %r1287;
	setp.lt.u32 	%p306, %r1815, 32;
	@%p306 bra 	$L__BB1_60;
	setp.eq.s32 	%p307, %r1805, 0;
	selp.b32 	%r1292, %r114, 0, %p307;
	add.s32 	%r1293, %r1292, %r1806;
	setp.eq.s32 	%p308, %r1124, 0;
	selp.b32 	%r1294, 0, %r1805, %p308;
	add.s32 	%r1805, %r113, %r1294;
	selp.b32 	%r1806, %r114, %r1293, %p308;
	bra.uni 	$L__BB1_76;
$L__BB1_60:
	setp.ne.s32 	%p309, %r1815, 0;
	mul.wide.u32 	%rd184, %r2, 16;
	add.s64 	%rd17, %rd1, %rd184;
	@%p309 bra 	$L__BB1_62;
	st.shared.u32 	[_ZN6thrust24THRUST_300001_SM_1000_NS8cuda_cub4core6detail5shmemE+116], %r115;
	st.shared.u32 	[_ZN6thrust24THRUST_300001_SM_1000_NS8cuda_cub4core6detail5shmemE+120], %r116;
	mov.b64 	%rd186, {%r115, %r116};
	add.s64 	%rd185, %rd17, 512;
	mov.b64 	%rd187, 100;
	// begin inline asm
	st.relaxed.gpu.v2.u64 [%rd185], {%rd186, %rd187};
	// end inline asm
$L__BB1_62:
	mov.u32 	%r1295, %nctaid.x;
	setp.gt.u32 	%p310, %r1295, 499;
	@%p310 bra 	$L__BB1_64;
	membar.cta;
	bra.uni 	$L__BB1_65;
$L__BB1_64:
	mov.b32 	%r1296, 450;
	// begin inline asm
	nanosleep.u32 %r1296;
	// end inline asm
$L__BB1_65:
	mul.wide.u32 	%rd188, %r1815, 16;
	xor.b64  	%rd189, %rd188, -16;
	add.s64 	%rd190, %rd17, %rd189;
	add.s64 	%rd18, %rd190, 512;
$L__BB1_66:
	// begin inline asm
	ld.relaxed.gpu.v2.u64 {%rd191, %rd284}, [%rd18];
	// end inline asm
	setp.eq.s64 	%p311, %rd284, 99;
	mov.b32 	%r1297, -1;
	vote.sync.any.pred 	%p312, %p311, %r1297;
	@%p312 bra 	$L__BB1_66;
	mov.b64 	{%r1301, %r1306}, %rd191;
	setp.eq.s64 	%p313, %rd284, 101;
	mov.b32 	%r1349, -1;
	vote.sync.ballot.b32 	%r1350, %p313, %r1349;
	// begin inline asm
	mov.u32 %r1299, %lanemask_ge;
	// end inline asm
	and.b32  	%r1351, %r1350, %r1299;
	or.b32  	%r1352, %r1351, -2147483648;
	add.s32 	%r1353, %r1352, -1;
	not.b32 	%r1354, %r1352;
	and.b32  	%r1355, %r1354, %r1353;
	popc.b32 	%r1303, %r1355;
	mov.b32 	%r1307, 1;
	// begin inline asm
	shfl.sync.down.b32 %r1300, %r1301, %r1307, %r1303, %r1349;
	// end inline asm
	// begin inline asm
	shfl.sync.down.b32 %r1305, %r1306, %r1307, %r1303, %r1349;
	// end inline asm
	setp.lt.s32 	%p315, %r1124, %r1303;
	setp.eq.s32 	%p316, %r1301, 0;
	selp.b32 	%r1356, %r1300, 0, %p315;
	add.s32 	%r1311, %r1356, %r1301;
	selp.b32 	%r1357, %r1305, 0, %p316;
	selp.b32 	%r1358, %r1357, 0, %p315;
	add.s32 	%r1316, %r1358, %r1306;
	mov.b32 	%r1317, 2;
	// begin inline asm
	shfl.sync.down.b32 %r1310, %r1311, %r1317, %r1303, %r1349;
	// end inline asm
	// begin inline asm
	shfl.sync.down.b32 %r1315, %r1316, %r1317, %r1303, %r1349;
	// end inline asm
	add.s32 	%r1359, %r1124, 2;
	setp.gt.s32 	%p317, %r1359, %r1303;
	setp.eq.s32 	%p318, %r1311, 0;
	selp.b32 	%r1360, %r1315, 0, %p318;
	selp.b32 	%r1361, 0, %r1310, %p317;
	add.s32 	%r1321, %r1311, %r1361;
	selp.b32 	%r1362, 0, %r1360, %p317;
	add.s32 	%r1326, %r1362, %r1316;
	mov.b32 	%r1327, 4;
	// begin inline asm
	shfl.sync.down.b32 %r1320, %r1321, %r1327, %r1303, %r1349;
	// end inline asm
	// begin inline asm
	shfl.sync.down.b32 %r1325, %r1326, %r1327, %r1303, %r1349;
	// end inline asm
	add.s32 	%r1363, %r1124, 4;
	setp.gt.s32 	%p319, %r1363, %r1303;
	setp.eq.s32 	%p320, %r1321, 0;
	selp.b32 	%r1364, %r1325, 0, %p320;
	selp.b32 	%r1365, 0, %r1320, %p319;
	add.s32 	%r1331, %r1321, %r1365;
	selp.b32 	%r1366, 0, %r1364, %p319;
	add.s32 	%r1336, %r1326, %r1366;
	mov.b32 	%r1337, 8;
	// begin inline asm
	shfl.sync.down.b32 %r1330, %r1331, %r1337, %r1303, %r1349;
	// end inline asm
	// begin inline asm
	shfl.sync.down.b32 %r1335, %r1336, %r1337, %r1303, %r1349;
	// end inline asm
	add.s32 	%r1367, %r1124, 8;
	setp.gt.s32 	%p321, %r1367, %r1303;
	setp.eq.s32 	%p322, %r1331, 0;
	selp.b32 	%r1368, %r1335, 0, %p322;
	selp.b32 	%r1369, 0, %r1330, %p321;
	add.s32 	%r1341, %r1331, %r1369;
	selp.b32 	%r1370, 0, %r1368, %p321;
	add.s32 	%r1346, %r1336, %r1370;
	mov.b32 	%r1347, 16;
	// begin inline asm
	shfl.sync.down.b32 %r1340, %r1341, %r1347, %r1303, %r1349;
	// end inline asm
	// begin inline asm
	shfl.sync.down.b32 %r1345, %r1346, %r1347, %r1303, %r1349;
	// end inline asm
	add.s32 	%r1371, %r1124, 16;
	setp.gt.s32 	%p323, %r1371, %r1303;
	setp.eq.s32 	%p324, %r1341, 0;
	selp.b32 	%r1372, %r1345, 0, %p324;
	selp.b32 	%r1373, 0, %r1340, %p323;
	add.s32 	%r1802, %r1373, %r1341;
	selp.b32 	%r1374, 0, %r1372, %p323;
	add.s32 	%r1803, %r1346, %r1374;
	not.b32 	%r1375, %r1815;
	add.s32 	%r1804, %r2, %r1375;
	add.s64 	%rd21, %rd1, 512;
$L__BB1_68:
	setp.ne.s64 	%p325, %rd284, 101;
	mov.b32 	%r1376, -1;
	vote.sync.all.pred 	%p326, %p325, %r1376;
	not.pred 	%p327, %p326;
	@%p327 bra 	$L__BB1_72;
	mul.wide.s32 	%rd233, %r1804, 16;
	add.s64 	%rd234, %rd21, %rd233;
	add.s64 	%rd232, %rd234, -512;
$L__BB1_70:
	// begin inline asm
	ld.relaxed.gpu.v2.u64 {%rd230, %rd284}, [%rd232];
	// end inline asm
	setp.eq.s64 	%p365, %rd284, 99;
	mov.b32 	%r1459, -1;
	vote.sync.any.pred 	%p366, %p365, %r1459;
	@%p366 bra 	$L__BB1_70;
	mov.b64 	{%r1462, %r1467}, %rd230;
	setp.eq.s64 	%p367, %rd284, 101;
	mov.b32 	%r1510, -1;
	vote.sync.ballot.b32 	%r1511, %p367, %r1510;
	and.b32  	%r1512, %r1511, %r1299;
	or.b32  	%r1513, %r1512, -2147483648;
	add.s32 	%r1514, %r1513, -1;
	not.b32 	%r1515, %r1513;
	and.b32  	%r1516, %r1515, %r1514;
	popc.b32 	%r1464, %r1516;
	mov.b32 	%r1468, 1;
	// begin inline asm
	shfl.sync.down.b32 %r1461, %r1462, %r1468, %r1464, %r1510;
	// end inline asm
	// begin inline asm
	shfl.sync.down.b32 %r1466, %r1467, %r1468, %r1464, %r1510;
	// end inline asm
	setp.lt.s32 	%p369, %r1124, %r1464;
	setp.eq.s32 	%p370, %r1462, 0;
	selp.b32 	%r1517, %r1461, 0, %p369;
	add.s32 	%r1472, %r1517, %r1462;
	selp.b32 	%r1518, %r1466, 0, %p370;
	selp.b32 	%r1519, %r1518, 0, %p369;
	add.s32 	%r1477, %r1519, %r1467;
	mov.b32 	%r1478, 2;
	// begin inline asm
	shfl.sync.down.b32 %r1471, %r1472, %r1478, %r1464, %r1510;
	// end inline asm
	// begin inline asm
	shfl.sync.down.b32 %r1476, %r1477, %r1478, %r1464, %r1510;
	// end inline asm
	add.s32 	%r1520, %r1124, 2;
	setp.gt.s32 	%p371, %r1520, %r1464;
	setp.eq.s32 	%p372, %r1472, 0;
	selp.b32 	%r1521, %r1476, 0, %p372;
	selp.b32 	%r1522, 0, %r1471, %p371;
	add.s32 	%r1482, %r1472, %r1522;
	selp.b32 	%r1523, 0, %r1521, %p371;
	add.s32 	%r1487, %r1523, %r1477;
	mov.b32 	%r1488, 4;
	// begin inline asm
	shfl.sync.down.b32 %r1481, %r1482, %r1488, %r1464, %r1510;
	// end inline asm
	// begin inline asm
	shfl.sync.down.b32 %r1486, %r1487, %r1488, %r1464, %r1510;
	// end inline asm
	add.s32 	%r1524, %r1124, 4;
	setp.gt.s32 	%p373, %r1524, %r1464;
	setp.eq.s32 	%p374, %r1482, 0;
	selp.b32 	%r1525, %r1486, 0, %p374;
	selp.b32 	%r1526, 0, %r1481, %p373;
	add.s32 	%r1492, %r1482, %r1526;
	selp.b32 	%r1527, 0, %r1525, %p373;
	add.s32 	%r1497, %r1487, %r1527;
	mov.b32 	%r1498, 8;
	// begin inline asm
	shfl.sync.down.b32 %r1491, %r1492, %r1498, %r1464, %r1510;
	// end inline asm
	// begin inline asm
	shfl.sync.down.b32 %r1496, %r1497, %r1498, %r1464, %r1510;
	// end inline asm
	add.s32 	%r1528, %r1124, 8;
	setp.gt.s32 	%p375, %r1528, %r1464;
	setp.eq.s32 	%p376, %r1492, 0;
	selp.b32 	%r1529, %r1496, 0, %p376;
	selp.b32 	%r1530, 0, %r1491, %p375;
	add.s32 	%r1502, %r1492, %r1530;
	selp.b32 	%r1531, 0, %r1529, %p375;
	add.s32 	%r1507, %r1497, %r1531;
	mov.b32 	%r1508, 16;
	// begin inline asm
	shfl.sync.down.b32 %r1501, %r1502, %r1508, %r1464, %r1510;
	// end inline asm
	// begin inline asm
	shfl.sync.down.b32 %r1506, %r1507, %r1508, %r1464, %r1510;
	// end inline asm
	add.s32 	%r1532, %r1124, 16;
	setp.gt.s32 	%p377, %r1532, %r1464;
	setp.eq.s32 	%p378, %r1502, 0;
	selp.b32 	%r1533, %r1506, 0, %p378;
	selp.b32 	%r1534, 0, %r1501, %p377;
	selp.b32 	%r1535, 0, %r1533, %p377;
	add.s32 	%r1536, %r1507, %r1535;
	add.s32 	%r1537, %r1534, %r1802;
	add.s32 	%r126, %r1537, %r1502;
	setp.eq.s32 	%p379, %r1802, 0;
	selp.b32 	%r1538, %r1536, 0, %p379;
	add.s32 	%r1803, %r1538, %r1803;
	add.s32 	%r1804, %r1804, -32;
	mov.u32 	%r1802, %r126;
	bra.uni 	$L__BB1_68;
$L__BB1_72:
	@%p309 bra 	$L__BB1_74;
	add.s32 	%r1378, %r1802, %r115;
	setp.eq.s32 	%p329, %r115, 0;
	selp.b32 	%r1379, %r1803, 0, %p329;
	add.s32 	%r1380, %r1379, %r116;
	mov.b64 	%rd195, {%r1378, %r1380};
	add.s64 	%rd194, %rd17, 512;
	mov.b64 	%rd196, 101;
	// begin inline asm
	st.relaxed.gpu.v2.u64 [%rd194], {%rd195, %rd196};
	// end inline asm
	st.shared.u32 	[_ZN6thrust24THRUST_300001_SM_1000_NS8cuda_cub4core6detail5shmemE+100], %r1802;
	st.shared.v2.u32 	[_ZN6thrust24THRUST_300001_SM_1000_NS8cuda_cub4core6detail5shmemE+104], {%r1803, %r1378};
	st.shared.u32 	[_ZN6thrust24THRUST_300001_SM_1000_NS8cuda_cub4core6detail5shmemE+112], %r1380;
$L__BB1_74:
	setp.ne.s32 	%p330, %r1124, 0;
	@%p330 bra 	$L__BB1_76;
	st.shared.v2.u32 	[_ZN6thrust24THRUST_300001_SM_1000_NS8cuda_cub4core6detail5shmemE+72], {%r1802, %r1803};
	mov.u32 	%r1805, %r1802;
	mov.u32 	%r1806, %r1803;
$L__BB1_76:
	setp.eq.s32 	%p331, %r1815, 0;
	bar.sync 	0;
	@%p331 bra 	$L__BB1_78;
	ld.shared.v2.u32 	{%r1381, %r1382}, [_ZN6thrust24THRUST_300001_SM_1000_NS8cuda_cub4core6detail5shmemE+72];
	add.s32 	%r131, %r1381, %r1805;
	setp.eq.s32 	%p332, %r1805, 0;
	selp.b32 	%r1383, %r1382, 0, %p332;
	add.s32 	%r1806, %r1383, %r1806;
	mov.u32 	%r1805, %r131;
$L__BB1_78:
	setp.ne.s32 	%p333, %r92, %r93;
	setp.ne.s32 	%p334, %r91, %r92;
	setp.ne.s32 	%p335, %r90, %r91;
	setp.ne.s32 	%p336, %r89, %r90;
	setp.ne.s32 	%p337, %r88, %r89;
	setp.ne.s32 	%p338, %r87, %r88;
	setp.ne.s32 	%p339, %r86, %r87;
	setp.ne.s32 	%p340, %r1801, %r86;
	selp.u32 	%r1384, 1, 0, %p340;
	add.s32 	%r135, %r1805, %r1384;
	selp.b32 	%r1385, 0, %r1806, %p340;
	add.s32 	%r136, %r1385, %r97;
	selp.u32 	%r1386, 1, 0, %p339;
	add.s32 	%r1387, %r1386, %r1384;
	add.s32 	%r137, %r1387, %r1805;
	selp.b32 	%r1388, 0, %r136, %p339;
	add.s32 	%r138, %r98, %r1388;
	selp.u32 	%r1389, 1, 0, %p338;
	add.s32 	%r139, %r137, %r1389;
	selp.b32 	%r1390, 0, %r138, %p338;
	add.s32 	%r140, %r99, %r1390;
	selp.u32 	%r1391, 1, 0, %p337;
	add.s32 	%r141, %r139, %r1391;
	selp.b32 	%r1392, 0, %r140, %p337;
	add.s32 	%r142, %r100, %r1392;
	selp.u32 	%r1393, 1, 0, %p336;
	add.s32 	%r143, %r141, %r1393;
	selp.b32 	%r1394, 0, %r142, %p336;
	add.s32 	%r144, %r101, %r1394;
	selp.u32 	%r1395, 1, 0, %p335;
	add.s32 	%r145, %r143, %r1395;
	selp.b32 	%r1396, 0, %r144, %p335;
	add.s32 	%r146, %r102, %r1396;
	selp.u32 	%r1397, 1, 0, %p334;
	add.s32 	%r147, %r145, %r1397;
	selp.b32 	%r1398, 0, %r146, %p334;
	add.s32 	%r148, %r103, %r1398;
	selp.u32 	%r1399, 1, 0, %p333;
	add.s32 	%r149, %r147, %r1399;
	selp.b32 	%r1400, 0, %r148, %p333;
	add.s32 	%r150, %r104, %r1400;
	ld.shared.u32 	%r151, [_ZN6thrust24THRUST_300001_SM_1000_NS8cuda_cub4core6detail5shmemE+116];
	ld.shared.u32 	%r152, [_ZN6thrust24THRUST_300001_SM_1000_NS8cuda_cub4core6detail5shmemE+100];
	setp.lt.s32 	%p341, %r151, 257;
	@%p341 bra 	$L__BB1_104;
	setp.eq.s32 	%p351, %r1801, %r86;
	bar.sync 	0;
	@%p351 bra 	$L__BB1_81;
	sub.s32 	%r1401, %r1805, %r152;
	shl.b32 	%r1402, %r1401, 3;
	mov.u32 	%r1403, _ZN6thrust24THRUST_300001_SM_1000_NS8cuda_cub4core6detail5shmemE;
	add.s32 	%r1404, %r1403, %r1402;
	st.shared.v2.u32 	[%r1404], {%r1801, %r1806};
$L__BB1_81:
	setp.eq.s32 	%p352, %r86, %r87;
	@%p352 bra 	$L__BB1_83;
	sub.s32 	%r1405, %r135, %r152;
	shl.b32 	%r1406, %r1405, 3;
	mov.u32 	%r1407, _ZN6thrust24THRUST_300001_SM_1000_NS8cuda_cub4core6detail5shmemE;
	add.s32 	%r1408, %r1407, %r1406;
	st.shared.v2.u32 	[%r1408], {%r86, %r136};
$L__BB1_83:
	setp.eq.s32 	%p353, %r87, %r88;
	@%p353 bra 	$L__BB1_85;
	sub.s32 	%r1409, %r137, %r152;
	shl.b32 	%r1410, %r1409, 3;
	mov.u32 	%r1411, _ZN6thrust24THRUST_300001_SM_1000_NS8cuda_cub4core6detail5shmemE;
	add.s32 	%r1412, %r1411, %r1410;
	st.shared.v2.u32 	[%r1412], {%r87, %r138};
$L__BB1_85:
	setp.eq.s32 	%p354, %r88, %r89;
	@%p354 bra 	$L__BB1_87;
	sub.s32 	%r1413, %r139, %r152;
	shl.b32 	%r1414, %r1413, 3;
	mov.u32 	%r1415, _ZN6thrust24THRUST_300001_SM_1000_NS8cuda_cub4core6detail5shmemE;
	add.s32 	%r1416, %r1415, %r1414;
	st.shared.v2.u32 	[%r1416], {%r88, %r140};
$L__BB1_87:
	setp.eq.s32 	%p355, %r89, %r90;
	@%p355 bra 	$L__BB1_89;
	sub.s32 	%r1417, %r141, %r152;
	shl.b32 	%r1418, %r1417, 3;
	mov.u32 	%r1419, _ZN6thrust24THRUST_300001_SM_1000_NS8cuda_cub4core6detail5shmemE;
	add.s32 	%r1420, %r1419, %r1418;
	st.shared.v2.u32 	[%r1420], {%r89, %r142};
$L__BB1_89:
	setp.eq.s32 	%p356, %r90, %r91;
	@%p356 bra 	$L__BB1_91;
	sub.s32 	%r1421, %r143, %r152;
	shl.b32 	%r1422, %r1421, 3;
	mov.u32 	%r1423, _ZN6thrust24THRUST_300001_SM_1000_NS8cuda_cub4core6detail5shmemE;
	add.s32 	%r1424, %r1423, %r1422;
	st.shared.v2.u32 	[%r1424], {%r90, %r144};
$L__BB1_91:
	setp.eq.s32 	%p357, %r91, %r92;
	@%p357 bra 	$L__BB1_93;
	sub.s32 	%r1425, %r145, %r152;
	shl.b32 	%r1426, %r1425, 3;
	mov.u32 	%r1427, _ZN6thrust24THRUST_300001_SM_1000_NS8cuda_cub4core6detail5shmemE;
	add.s32 	%r1428, %r1427, %r1426;
	st.shared.v2.u32 	[%r1428], {%r91, %r146};
$L__BB1_93:
	setp.eq.s32 	%p358, %r92, %r93;
	@%p358 bra 	$L__BB1_95;
	sub.s32 	%r1429, %r147, %r152;
	shl.b32 	%r1430, %r1429, 3;
	mov.u32 	%r1431, _ZN6thrust24THRUST_300001_SM_1000_NS8cuda_cub4core6detail5shmemE;
	add.s32 	%r1432, %r1431, %r1430;
	st.shared.v2.u32 	[%r1432], {%r92, %r148};
$L__BB1_95:
	setp.eq.s32 	%p359, %r93, %r94;
	@%p359 bra 	$L__BB1_97;
	sub.s32 	%r1433, %r149, %r152;
	shl.b32 	%r1434, %r1433, 3;
	mov.u32 	%r1435, _ZN6thrust24THRUST_300001_SM_1000_NS8cuda_cub4core6detail5shmemE;
	add.s32 	%r1436, %r1435, %r1434;
	st.shared.v2.u32 	[%r1436], {%r93, %r150};
$L__BB1_97:
	bar.sync 	0;
	setp.ge.s32 	%p360, %r1815, %r151;
	@%p360 bra 	$L__BB1_286;
	not.b32 	%r1437, %r1815;
	add.s32 	%r153, %r151, %r1437;
	and.b32  	%r1438, %r153, 768;
	setp.eq.s32 	%p361, %r1438, 768;
	@%p361 bra 	$L__BB1_101;
	shr.u32 	%r1439, %r153, 8;
	add.s32 	%r1440, %r1439, 1;
	and.b32  	%r1441, %r1440, 3;
	shl.b32 	%r1442, %r1815, 3;
	mov.u32 	%r1443, _ZN6thrust24THRUST_300001_SM_1000_NS8cuda_cub4core6detail5shmemE;
	add.s32 	%r1811, %r1443, %r1442;
	add.s32 	%r1810, %r1815, %r152;
	neg.s32 	%r1809, %r1441;
	shl.b32 	%r1444, %r1440, 8;
	and.b32  	%r1445, %r1444, 768;
	add.s32 	%r1815, %r1815, %r1445;
$L__BB1_100:
	.pragma "nounroll";
	mul.wide.s32 	%rd224, %r1810, 4;
	add.s64 	%rd225, %rd4, %rd224;
	add.s64 	%rd226, %rd3, %rd224;
	ld.shared.v2.u32 	{%r1446, %r1447}, [%r1811];
	st.global.u32 	[%rd226], %r1446;
	st.global.u32 	[%rd225], %r1447;
	add.s32 	%r1811, %r1811, 2048;
	add.s32 	%r1810, %r1810, 256;
	add.s32 	%r1809, %r1809, 1;
	setp.ne.s32 	%p362, %r1809, 0;
	@%p362 bra 	$L__BB1_100;
$L__BB1_101:
	setp.lt.u32 	%p363, %r153, 768;
	@%p363 bra 	$L__BB1_286;
	add.s64 	%rd25, %rd3, 2048;
	add.s32 	%r1814, %r1815, %r152;
	add.s64 	%rd26, %rd4, 2048;
	shl.b32 	%r1448, %r1815, 3;
	mov.u32 	%r1449, _ZN6thrust24THRUST_300001_SM_1000_NS8cuda_cub4core6detail5shmemE;
	add.s32 	%r1450, %r1448, %r1449;
	add.s32 	%r1813, %r1450, 4096;
$L__BB1_103:
	mul.wide.s32 	%rd227, %r1814, 4;
	add.s64 	%rd228, %rd25, %rd227;
	add.s64 	%rd229, %rd26, %rd227;
	ld.shared.v2.u32 	{%r1451, %r1452}, [%r1813+-4096];
	st.global.u32 	[%rd228+-2048], %r1451;
	st.global.u32 	[%rd229+-2048], %r1452;
	ld.shared.v2.u32 	{%r1453, %r1454}, [%r1813+-2048];
	st.global.u32 	[%rd228+-1024], %r1453;
	st.global.u32 	[%rd229+-1024], %r1454;
	ld.shared.v2.u32 	{%r1455, %r1456}, [%r1813];
	st.global.u32 	[%rd228], %r1455;
	st.global.u32 	[%rd229], %r1456;
	ld.shared.v2.u32 	{%r1457, %r1458}, [%r1813+2048];
	st.global.u32 	[%rd228+1024], %r1457;
	st.global.u32 	[%rd229+1024], %r1458;
	add.s32 	%r1815, %r1815, 1024;
	add.s32 	%r1814, %r1814, 1024;
	add.s32 	%r1813, %r1813, 8192;
	setp.lt.s32 	%p364, %r1815, %r151;
	@%p364 bra 	$L__BB1_103;
	bra.uni 	$L__BB1_286;
$L__BB1_104:
	setp.eq.s32 	%p342, %r1801, %r86;
	@%p342 bra 	$L__BB1_106;
	mul.wide.s32 	%rd197, %r1805, 4;
	add.s64 	%rd198, %rd3, %rd197;
	st.global.u32 	[%rd198], %r1801;
	add.s64 	%rd199, %rd4, %rd197;
	st.global.u32 	[%rd199], %r1806;
$L__BB1_106:
	setp.eq.s32 	%p343, %r86, %r87;
	@%p343 bra 	$L__BB1_108;
	mul.wide.s32 	%rd200, %r135, 4;
	add.s64 	%rd201, %rd3, %rd200;
	st.global.u32 	[%rd201], %r86;
	add.s64 	%rd202, %rd4, %rd200;
	st.global.u32 	[%rd202], %r136;
$L__BB1_108:
	setp.eq.s32 	%p344, %r87, %r88;
	@%p344 bra 	$L__BB1_110;
	mul.wide.s32 	%rd203, %r137, 4;
	add.s64 	%rd204, %rd3, %rd203;
	st.global.u32 	[%rd204], %r87;
	add.s64 	%rd205, %rd4, %rd203;
	st.global.u32 	[%rd205], %r138;
$L__BB1_110:
	setp.eq.s32 	%p345, %r88, %r89;
	@%p345 bra 	$L__BB1_112;
	mul.wide.s32 	%rd206, %r139, 4;
	add.s64 	%rd207, %rd3, %rd206;
	st.global.u32 	[%rd207], %r88;
	add.s64 	%rd208, %rd4, %rd206;
	st.global.u32 	[%rd208], %r140;
$L__BB1_112:
	setp.eq.s32 	%p346, %r89, %r90;
	@%p346 bra 	$L__BB1_114;
	mul.wide.s32 	%rd209, %r141, 4;
	add.s64 	%rd210, %rd3, %rd209;
	st.global.u32 	[%rd210], %r89;
	add.s64 	%rd211, %rd4, %rd209;
	st.global.u32 	[%rd211], %r142;
$L__BB1_114:
	setp.eq.s32 	%p347, %r90, %r91;
	@%p347 bra 	$L__BB1_116;
	mul.wide.s32 	%rd212, %r143, 4;
	add.s64 	%rd213, %rd3, %rd212;
	st.global.u32 	[%rd213], %r90;
	add.s64 	%rd214, %rd4, %rd212;
	st.global.u32 	[%rd214], %r144;
$L__BB1_116:
	setp.eq.s32 	%p348, %r91, %r92;
	@%p348 bra 	$L__BB1_118;
	mul.wide.s32 	%rd215, %r145, 4;
	add.s64 	%rd216, %rd3, %rd215;
	st.global.u32 	[%rd216], %r91;
	add.s64 	%rd217, %rd4, %rd215;
	st.global.u32 	[%rd217], %r146;
$L__BB1_118:
	setp.eq.s32 	%p349, %r92, %r93;
	@%p349 bra 	$L__BB1_120;
	mul.wide.s32 	%rd218, %r147, 4;
	add.s64 	%rd219, %rd3, %rd218;
	st.global.u32 	[%rd219], %r92;
	add.s64 	%rd220, %rd4, %rd218;
	st.global.u32 	[%rd220], %r148;
$L__BB1_120:
	setp.eq.s32 	%p350, %r93, %r94;
	@%p350 bra 	$L__BB1_286;
	mul.wide.s32 	%rd221, %r149, 4;
	add.s64 	%rd222, %rd3, %rd221;
	st.global.u32 	[%rd222], %r93;
	add.s64 	%rd223, %rd4, %rd221;
	st.global.u32 	[%rd223], %r150;
	bra.uni 	$L__BB1_286;
$L__BB1_122:
	setp.lt.s32 	%p13, %r4, 1;
	@%p13 bra 	$L__BB1_286;
	setp.ne.s32 	%p14, %r2, 0;
	@%p14 bra 	$L__BB1_194;
	mul.wide.u32 	%rd125, %r3, 4;
	add.s64 	%rd124, %rd2, %rd125;
	// begin inline asm
	ld.global.nc.u32 %r1824, [%rd124];
	// end inline asm
	mov.u32 	%r174, %tid.x;
	and.b32  	%r839, %r174, 31;
	and.b32  	%r840, %r174, 992;
	mul.lo.s32 	%r841, %r840, 9;
	or.b32  	%r175, %r841, %r839;
	setp.ge.u32 	%p166, %r175, %r4;
	mov.u32 	%r1816, %r1824;
	@%p166 bra 	$L__BB1_126;
	mul.wide.u32 	%rd127, %r175, 4;
	add.s64 	%rd126, %rd124, %rd127;
	// begin inline asm
	ld.global.nc.u32 %r1816, [%rd126];
	// end inline asm
$L__BB1_126:
	add.s32 	%r843, %r175, 32;
	setp.ge.u32 	%p167, %r843, %r4;
	shl.b32 	%r844, %r175, 2;
	cvt.u64.u32 	%rd128, %r844;
	add.s64 	%rd28, %rd124, %rd128;
	mov.u32 	%r1817, %r1824;
	@%p167 bra 	$L__BB1_128;
	add.s64 	%rd129, %rd28, 128;
	// begin inline asm
	ld.global.nc.u32 %r1817, [%rd129];
	// end inline asm
$L__BB1_128:
	add.s32 	%r846, %r175, 64;
	setp.ge.u32 	%p168, %r846, %r4;
	mov.u32 	%r1818, %r1824;
	@%p168 bra 	$L__BB1_130;
	add.s64 	%rd130, %rd28, 256;
	// begin inline asm
	ld.global.nc.u32 %r1818, [%rd130];
	// end inline asm
$L__BB1_130:
	add.s32 	%r848, %r175, 96;
	setp.ge.u32 	%p169, %r848, %r4;
	mov.u32 	%r1819, %r1824;
	@%p169 bra 	$L__BB1_132;
	add.s64 	%rd131, %rd28, 384;
	// begin inline asm
	ld.global.nc.u32 %r1819, [%rd131];
	// end inline asm
$L__BB1_132:
	add.s32 	%r850, %r175, 128;
	setp.ge.u32 	%p170, %r850, %r4;
	mov.u32 	%r1820, %r1824;
	@%p170 bra 	$L__BB1_134;
	add.s64 	%rd132, %rd28, 512;
	// begin inline asm
	ld.global.nc.u32 %r1820, [%rd132];
	// end inline asm
$L__BB1_134:
	add.s32 	%r852, %r175, 160;
	setp.ge.u32 	%p171, %r852, %r4;
	mov.u32 	%r1821, %r1824;
	@%p171 bra 	$L__BB1_136;
	add.s64 	%rd133, %rd28, 640;
	// begin inline asm
	ld.global.nc.u32 %r1821, [%rd133];
	// end inline asm
$L__BB1_136:
	add.s32 	%r854, %r175, 192;
	setp.ge.u32 	%p172, %r854, %r4;
	mov.u32 	%r1822, %r1824;
	@%p172 bra 	$L__BB1_138;
	add.s64 	%rd134, %rd28, 768;
	// begin inline asm
	ld.global.nc.u32 %r1822, [%rd134];
	// end inline asm
$L__BB1_138:
	add.s32 	%r856, %r175, 224;
	setp.ge.u32 	%p173, %r856, %r4;
	mov.u32 	%r1823, %r1824;
	@%p173 bra 	$L__BB1_140;
	add.s64 	%rd135, %rd28, 896;
	// begin inline asm
	ld.global.nc.u32 %r1823, [%rd135];
	// end inline asm
$L__BB1_140:
	add.s32 	%r858, %r175, 256;
	setp.ge.u32 	%p174, %r858, %r4;
	@%p174 bra 	$L__BB1_142;
	add.s64 	%rd136, %rd28, 1024;
	// begin inline asm
	ld.global.nc.u32 %r1824, [%rd136];
	// end inline asm
$L__BB1_142:
	// begin inline asm
	mov.u32 %r860, %laneid;
	// end inline asm
	shr.u32 	%r195, %r174, 5;
	mad.lo.s32 	%r863, %r195, 288, %r860;
	shl.b32 	%r864, %r863, 2;
	mov.u32 	%r865, _ZN6thrust24THRUST_300001_SM_1000_NS8cuda_cub4core6detail5shmemE;
	add.s32 	%r866, %r865, %r864;
	st.shared.u32 	[%r866], %r1816;
	st.shared.u32 	[%r866+128], %r1817;
	st.shared.u32 	[%r866+256], %r1818;
	st.shared.u32 	[%r866+384], %r1819;
	st.shared.u32 	[%r866+512], %r1820;
	st.shared.u32 	[%r866+640], %r1821;
	st.shared.u32 	[%r866+768], %r1822;
	st.shared.u32 	[%r866+896], %r1823;
	st.shared.u32 	[%r866+1024], %r1824;
	bar.warp.sync 	-1;
	shl.b32 	%r867, %r860, 5;
	add.s32 	%r868, %r866, %r867;
	ld.shared.u32 	%r196, [%r868];
	ld.shared.u32 	%r197, [%r868+4];
	ld.shared.u32 	%r198, [%r868+8];
	ld.shared.u32 	%r199, [%r868+12];
	ld.shared.u32 	%r200, [%r868+16];
	ld.shared.u32 	%r201, [%r868+20];
	ld.shared.u32 	%r202, [%r868+24];
	ld.shared.u32 	%r203, [%r868+28];
	ld.shared.u32 	%r204, [%r868+32];
	bar.sync 	0;
	st.shared.u32 	[%r866], %r1;
	st.shared.u32 	[%r866+128], %r1;
	st.shared.u32 	[%r866+256], %r1;
	st.shared.u32 	[%r866+384], %r1;
	st.shared.u32 	[%r866+512], %r1;
	st.shared.u32 	[%r866+640], %r1;
	st.shared.u32 	[%r866+768], %r1;
	st.shared.u32 	[%r866+896], %r1;
	st.shared.u32 	[%r866+1024], %r1;
	bar.warp.sync 	-1;
	ld.shared.u32 	%r205, [%r868];
	ld.shared.u32 	%r206, [%r868+4];
	ld.shared.u32 	%r207, [%r868+8];
	ld.shared.u32 	%r208, [%r868+12];
	ld.shared.u32 	%r209, [%r868+16];
	ld.shared.u32 	%r210, [%r868+20];
	ld.shared.u32 	%r211, [%r868+24];
	ld.shared.u32 	%r212, [%r868+28];
	ld.shared.u32 	%r213, [%r868+32];
	bar.sync 	0;
	shl.b32 	%r869, %r174, 2;
	add.s32 	%r870, %r865, %r869;
	add.s32 	%r214, %r870, 1148;
	st.shared.u32 	[%r870+1148], %r204;
	bar.sync 	0;
	setp.eq.s32 	%p175, %r174, 0;
	mov.b32 	%r1826, 1;
	@%p175 bra 	$L__BB1_144;
	ld.shared.u32 	%r1825, [%r214+-4];
	setp.ne.s32 	%p176, %r1825, %r196;
	selp.u32 	%r1826, 1, 0, %p176;
$L__BB1_144:
	setp.eq.s32 	%p177, %r174, 0;
	setp.ne.s32 	%p178, %r196, %r197;
	setp.ne.s32 	%p179, %r197, %r198;
	setp.ne.s32 	%p180, %r198, %r199;
	setp.ne.s32 	%p181, %r199, %r200;
	setp.ne.s32 	%p182, %r200, %r201;
	setp.ne.s32 	%p183, %r201, %r202;
	setp.ne.s32 	%p184, %r202, %r203;
	setp.ne.s32 	%p185, %r203, %r204;
	mul.lo.s32 	%r931, %r174, 9;
	setp.eq.s32 	%p186, %r931, %r4;
	selp.u32 	%r932, 1, 0, %p186;
	selp.b32 	%r933, %r932, %r1826, %p186;
	selp.b32 	%r219, %r932, %r933, %p177;
	add.s32 	%r934, %r931, 1;
	setp.eq.s32 	%p187, %r934, %r4;
	or.pred  	%p188, %p187, %p178;
	selp.u32 	%r935, 1, 0, %p188;
	add.s32 	%r936, %r931, 2;
	setp.eq.s32 	%p189, %r936, %r4;
	or.pred  	%p1, %p189, %p179;
	selp.u32 	%r937, 1, 0, %p1;
	add.s32 	%r938, %r931, 3;
	setp.eq.s32 	%p190, %r938, %r4;
	or.pred  	%p2, %p190, %p180;
	selp.u32 	%r939, 1, 0, %p2;
	add.s32 	%r940, %r931, 4;
	setp.eq.s32 	%p191, %r940, %r4;
	or.pred  	%p192, %p191, %p181;
	selp.u32 	%r941, 1, 0, %p192;
	add.s32 	%r942, %r931, 5;
	setp.eq.s32 	%p193, %r942, %r4;
	or.pred  	%p3, %p193, %p182;
	selp.u32 	%r943, 1, 0, %p3;
	add.s32 	%r944, %r931, 6;
	setp.eq.s32 	%p194, %r944, %r4;
	or.pred  	%p4, %p194, %p183;
	selp.u32 	%r945, 1, 0, %p4;
	add.s32 	%r946, %r931, 7;
	setp.eq.s32 	%p195, %r946, %r4;
	or.pred  	%p5, %p195, %p184;
	selp.u32 	%r947, 1, 0, %p5;
	add.s32 	%r948, %r931, 8;
	setp.eq.s32 	%p196, %r948, %r4;
	or.pred  	%p197, %p196, %p185;
	selp.u32 	%r949, 1, 0, %p197;
	add.s32 	%r950, %r219, %r935;
	selp.b32 	%r951, 0, %r205, %p188;
	add.s32 	%r952, %r206, %r951;
	add.s32 	%r953, %r950, %r937;
	selp.b32 	%r954, 0, %r952, %p1;
	add.s32 	%r955, %r207, %r954;
	add.s32 	%r956, %r953, %r939;
	selp.b32 	%r957, 0, %r955, %p2;
	add.s32 	%r958, %r208, %r957;
	add.s32 	%r959, %r956, %r941;
	selp.b32 	%r960, 0, %r958, %p192;
	add.s32 	%r961, %r209, %r960;
	add.s32 	%r962, %r959, %r943;
	selp.b32 	%r963, 0, %r961, %p3;
	add.s32 	%r964, %r210, %r963;
	add.s32 	%r965, %r962, %r945;
	selp.b32 	%r966, 0, %r964, %p4;
	add.s32 	%r967, %r211, %r966;
	add.s32 	%r968, %r965, %r947;
	selp.b32 	%r969, 0, %r967, %p5;
	add.s32 	%r970, %r212, %r969;
	add.s32 	%r872, %r968, %r949;
	selp.b32 	%r971, 0, %r970, %p197;
	add.s32 	%r877, %r213, %r971;
	mov.b32 	%r928, 1;
	mov.b32 	%r929, 0;
	mov.b32 	%r930, -1;
	// begin inline asm
	shfl.sync.up.b32 %r871, %r872, %r928, %r929, %r930;
	// end inline asm
	// begin inline asm
	shfl.sync.up.b32 %r876, %r877, %r928, %r929, %r930;
	// end inline asm
	setp.eq.s32 	%p198, %r872, 0;
	selp.b32 	%r972, %r876, 0, %p198;
	setp.lt.s32 	%p199, %r860, 1;
	selp.b32 	%r973, 0, %r871, %p199;
	add.s32 	%r882, %r973, %r872;
	selp.b32 	%r974, 0, %r972, %p199;
	add.s32 	%r887, %r974, %r877;
	mov.b32 	%r888, 2;
	// begin inline asm
	shfl.sync.up.b32 %r881, %r882, %r888, %r929, %r930;
	// end inline asm
	// begin inline asm
	shfl.sync.up.b32 %r886, %r887, %r888, %r929, %r930;
	// end inline asm
	setp.eq.s32 	%p200, %r882, 0;
	selp.b32 	%r975, %r886, 0, %p200;
	setp.lt.s32 	%p201, %r860, 2;
	selp.b32 	%r976, 0, %r881, %p201;
	add.s32 	%r892, %r976, %r882;
	selp.b32 	%r977, 0, %r975, %p201;
	add.s32 	%r897, %r977, %r887;
	mov.b32 	%r898, 4;
	// begin inline asm
	shfl.sync.up.b32 %r891, %r892, %r898, %r929, %r930;
	// end inline asm
	// begin inline asm
	shfl.sync.up.b32 %r896, %r897, %r898, %r929, %r930;
	// end inline asm
	setp.eq.s32 	%p202, %r892, 0;
	selp.b32 	%r978, %r896, 0, %p202;
	setp.lt.s32 	%p203, %r860, 4;
	selp.b32 	%r979, 0, %r891, %p203;
	add.s32 	%r902, %r979, %r892;
	selp.b32 	%r980, 0, %r978, %p203;
	add.s32 	%r907, %r980, %r897;
	mov.b32 	%r908, 8;
	// begin inline asm
	shfl.sync.up.b32 %r901, %r902, %r908, %r929, %r930;
	// end inline asm
	// begin inline asm
	shfl.sync.up.b32 %r906, %r907, %r908, %r929, %r930;
	// end inline asm
	setp.eq.s32 	%p204, %r902, 0;
	selp.b32 	%r981, %r906, 0, %p204;
	setp.lt.s32 	%p205, %r860, 8;
	selp.b32 	%r982, 0, %r901, %p205;
	add.s32 	%r912, %r982, %r902;
	selp.b32 	%r983, 0, %r981, %p205;
	add.s32 	%r917, %r983, %r907;
	mov.b32 	%r918, 16;
	// begin inline asm
	shfl.sync.up.b32 %r911, %r912, %r918, %r929, %r930;
	// end inline asm
	// begin inline asm
	shfl.sync.up.b32 %r916, %r917, %r918, %r929, %r930;
	// end inline asm
	setp.eq.s32 	%p206, %r912, 0;
	selp.b32 	%r984, %r916, 0, %p206;
	setp.lt.s32 	%p207, %r860, 16;
	selp.b32 	%r985, 0, %r911, %p207;
	add.s32 	%r922, %r985, %r912;
	selp.b32 	%r986, 0, %r984, %p207;
	add.s32 	%r927, %r986, %r917;
	// begin inline asm
	shfl.sync.up.b32 %r921, %r922, %r928, %r929, %r930;
	// end inline asm
	// begin inline asm
	shfl.sync.up.b32 %r926, %r927, %r928, %r929, %r930;
	// end inline asm
	setp.ne.s32 	%p208, %r860, 31;
	@%p208 bra 	$L__BB1_146;
	shl.b32 	%r987, %r195, 3;
	mov.u32 	%r988, _ZN6thrust24THRUST_300001_SM_1000_NS8cuda_cub4core6detail5shmemE;
	add.s32 	%r989, %r988, %r987;
	st.shared.v2.u32 	[%r989], {%r922, %r927};
$L__BB1_146:
	bar.sync 	0;
	ld.shared.v4.u32 	{%r224, %r990, %r225, %r991}, [_ZN6thrust24THRUST_300001_SM_1000_NS8cuda_cub4core6detail5shmemE];
	add.s32 	%r992, %r225, %r224;
	setp.eq.s32 	%p209, %r225, 0;
	selp.b32 	%r993, %r990, 0, %p209;
	add.s32 	%r994, %r993, %r991;
	setp.eq.s32 	%p210, %r195, 2;
	selp.b32 	%r995, %r992, %r224, %p210;
	selp.b32 	%r996, %r994, %r990, %p210;
	ld.shared.v4.u32 	{%r226, %r997, %r227, %r998}, [_ZN6thrust24THRUST_300001_SM_1000_NS8cuda_cub4core6detail5shmemE+16];
	add.s32 	%r999, %r226, %r992;
	setp.eq.s32 	%p211, %r226, 0;
	selp.b32 	%r1000, %r994, 0, %p211;
	add.s32 	%r1001, %r1000, %r997;
	setp.eq.s32 	%p212, %r195, 3;
	selp.b32 	%r1002, %r999, %r995, %p212;
	selp.b32 	%r1003, %r1001, %r996, %p212;
	add.s32 	%r1004, %r227, %r999;
	setp.eq.s32 	%p213, %r227, 0;
	selp.b32 	%r1005, %r1001, 0, %p213;
	add.s32 	%r1006, %r1005, %r998;
	setp.eq.s32 	%p214, %r195, 4;
	selp.b32 	%r1007, %r1004, %r1002, %p214;
	selp.b32 	%r1008, %r1006, %r1003, %p214;
	ld.shared.v4.u32 	{%r228, %r1009, %r229, %r1010}, [_ZN6thrust24THRUST_300001_SM_1000_NS8cuda_cub4core6detail5shmemE+32];
	add.s32 	%r1011, %r228, %r1004;
	setp.eq.s32 	%p215, %r228, 0;
	selp.b32 	%r1012, %r1006, 0, %p215;
	add.s32 	%r1013, %r1012, %r1009;
	setp.eq.s32 	%p216, %r195, 5;
	selp.b32 	%r1014, %r1011, %r1007, %p216;
	selp.b32 	%r1015, %r1013, %r1008, %p216;
	add.s32 	%r1016, %r229, %r1011;
	setp.eq.s32 	%p217, %r229, 0;
	selp.b32 	%r1017, %r1013, 0, %p217;
	add.s32 	%r1018, %r1017, %r1010;
	setp.eq.s32 	%p218, %r195, 6;
	selp.b32 	%r1019, %r1016, %r1014, %p218;
	selp.b32 	%r1020, %r1018, %r1015, %p218;
	ld.shared.v4.u32 	{%r230, %r1021, %r231, %r1022}, [_ZN6thrust24THRUST_300001_SM_1000_NS8cuda_cub4core6detail5shmemE+48];
	add.s32 	%r1023, %r230, %r1016;
	setp.eq.s32 	%p219, %r230, 0;
	selp.b32 	%r1024, %r1018, 0, %p219;
	add.s32 	%r1025, %r1024, %r1021;
	setp.eq.s32 	%p220, %r195, 7;
	selp.b32 	%r1026, %r1023, %r1019, %p220;
	selp.b32 	%r1027, %r1025, %r1020, %p220;
	add.s32 	%r1832, %r231, %r1023;
	setp.eq.s32 	%p221, %r231, 0;
	selp.b32 	%r1028, %r1025, 0, %p221;
	add.s32 	%r233, %r1028, %r1022;
	setp.lt.u32 	%p222, %r174, 32;
	selp.b32 	%r1029, 0, %r1026, %p222;
	selp.b32 	%r1030, 0, %r1027, %p222;
	setp.eq.s32 	%p223, %r921, 0;
	selp.b32 	%r1031, %r1030, 0, %p223;
	add.s32 	%r1032, %r1031, %r926;
	setp.eq.s32 	%p224, %r860, 0;
	selp.b32 	%r1033, 0, %r921, %p224;
	add.s32 	%r234, %r1029, %r1033;
	selp.b32 	%r235, %r1030, %r1032, %p224;
	add.s32 	%r236, %r234, %r219;
	setp.eq.s32 	%p225, %r219, 0;
	selp.b32 	%r1034, %r235, 0, %p225;
	add.s32 	%r237, %r1034, %r205;
	mul.lo.s32 	%r1035, %r174, 9;
	add.s32 	%r1036, %r1035, 1;
	setp.eq.s32 	%p226, %r1036, %r4;
	setp.ne.s32 	%p227, %r196, %r197;
	or.pred  	%p228, %p226, %p227;
	selp.u32 	%r1037, 1, 0, %p228;
	add.s32 	%r1038, %r219, %r1037;
	add.s32 	%r238, %r1038, %r234;
	selp.b32 	%r1039, 0, %r237, %p228;
	add.s32 	%r239, %r206, %r1039;
	selp.u32 	%r1040, 1, 0, %p1;
	add.s32 	%r240, %r238, %r1040;
	selp.b32 	%r1041, 0, %r239, %p1;
	add.s32 	%r241, %r207, %r1041;
	selp.u32 	%r1042, 1, 0, %p2;
	add.s32 	%r242, %r240, %r1042;
	selp.b32 	%r1043, 0, %r241, %p2;
	add.s32 	%r243, %r208, %r1043;
	add.s32 	%r1044, %r1035, 4;
	setp.eq.s32 	%p229, %r1044, %r4;
	setp.ne.s32 	%p230, %r199, %r200;
	or.pred  	%p231, %p229, %p230;
	selp.u32 	%r1045, 1, 0, %p231;
	add.s32 	%r244, %r242, %r1045;
	selp.b32 	%r1046, 0, %r243, %p231;
	add.s32 	%r245, %r209, %r1046;
	selp.u32 	%r1047, 1, 0, %p3;
	add.s32 	%r246, %r244, %r1047;
	selp.b32 	%r1048, 0, %r245, %p3;
	add.s32 	%r247, %r210, %r1048;
	selp.u32 	%r1049, 1, 0, %p4;
	add.s32 	%r248, %r246, %r1049;
	selp.b32 	%r1050, 0, %r247, %p4;
	add.s32 	%r249, %r211, %r1050;
	selp.u32 	%r1051, 1, 0, %p5;
	add.s32 	%r250, %r248, %r1051;
	selp.b32 	%r1052, 0, %r249, %p5;
	add.s32 	%r251, %r212, %r1052;
	setp.lt.s32 	%p232, %r1832, 257;
	@%p232 bra 	$L__BB1_172;
	bar.sync 	0;
	@%p225 bra 	$L__BB1_149;
	shl.b32 	%r1056, %r234, 3;
	mov.u32 	%r1057, _ZN6thrust24THRUST_300001_SM_1000_NS8cuda_cub4core6detail5shmemE;
	add.s32 	%r1058, %r1057, %r1056;
	st.shared.v2.u32 	[%r1058], {%r1825, %r235};
$L__BB1_149:
	mad.lo.s32 	%r1059, %r174, 9, 1;
	setp.ne.s32 	%p249, %r1059, %r4;
	setp.eq.s32 	%p250, %r196, %r197;
	and.pred  	%p251, %p249, %p250;
	@%p251 bra 	$L__BB1_151;
	shl.b32 	%r1060, %r236, 3;
	mov.u32 	%r1061, _ZN6thrust24THRUST_300001_SM_1000_NS8cuda_cub4core6detail5shmemE;
	add.s32 	%r1062, %r1061, %r1060;
	st.shared.v2.u32 	[%r1062], {%r196, %r237};
$L__BB1_151:
	not.pred 	%p252, %p1;
	@%p252 bra 	$L__BB1_153;
	shl.b32 	%r1063, %r238, 3;
	mov.u32 	%r1064, _ZN6thrust24THRUST_300001_SM_1000_NS8cuda_cub4core6detail5shmemE;
	add.s32 	%r1065, %r1064, %r1063;
	st.shared.v2.u32 	[%r1065], {%r197, %r239};
$L__BB1_153:
	not.pred 	%p253, %p2;
	@%p253 bra 	$L__BB1_155;
	shl.b32 	%r1066, %r240, 3;
	mov.u32 	%r1067, _ZN6thrust24THRUST_300001_SM_1000_NS8cuda_cub4core6detail5shmemE;
	add.s32 	%r1068, %r1067, %r1066;
	st.shared.v2.u32 	[%r1068], {%r198, %r241};
$L__BB1_155:
	mad.lo.s32 	%r1069, %r174, 9, 4;
	setp.ne.s32 	%p254, %r1069, %r4;
	setp.eq.s32 	%p255, %r199, %r200;
	and.pred  	%p256, %p254, %p255;
	@%p256 bra 	$L__BB1_157;
	shl.b32 	%r1070, %r242, 3;
	mov.u32 	%r1071, _ZN6thrust24THRUST_300001_SM_1000_NS8cuda_cub4core6detail5shmemE;
	add.s32 	%r1072, %r1071, %r1070;
	st.shared.v2.u32 	[%r1072], {%r199, %r243};
$L__BB1_157:
	not.pred 	%p257, %p3;
	@%p257 bra 	$L__BB1_159;
	shl.b32 	%r1073, %r244, 3;
	mov.u32 	%r1074, _ZN6thrust24THRUST_300001_SM_1000_NS8cuda_cub4core6detail5shmemE;
	add.s32 	%r1075, %r1074, %r1073;
	st.shared.v2.u32 	[%r1075], {%r200, %r245};
$L__BB1_159:
	not.pred 	%p258, %p4;
	@%p258 bra 	$L__BB1_161;
	shl.b32 	%r1076, %r246, 3;
	mov.u32 	%r1077, _ZN6thrust24THRUST_300001_SM_1000_NS8cuda_cub4core6detail5shmemE;
	add.s32 	%r1078, %r1077, %r1076;
	st.shared.v2.u32 	[%r1078], {%r201, %r247};
$L__BB1_161:
	not.pred 	%p259, %p5;
	@%p259 bra 	$L__BB1_163;
	shl.b32 	%r1079, %r248, 3;
	mov.u32 	%r1080, _ZN6thrust24THRUST_300001_SM_1000_NS8cuda_cub4core6detail5shmemE;
	add.s32 	%r1081, %r1080, %r1079;
	st.shared.v2.u32 	[%r1081], {%r202, %r249};
$L__BB1_163:
	mad.lo.s32 	%r1082, %r174, 9, 8;
	setp.ne.s32 	%p260, %r1082, %r4;
	setp.eq.s32 	%p261, %r203, %r204;
	and.pred  	%p262, %p260, %p261;
	@%p262 bra 	$L__BB1_165;
	shl.b32 	%r1083, %r250, 3;
	mov.u32 	%r1084, _ZN6thrust24THRUST_300001_SM_1000_NS8cuda_cub4core6detail5shmemE;
	add.s32 	%r1085, %r1084, %r1083;
	st.shared.v2.u32 	[%r1085], {%r203, %r251};
$L__BB1_165:
	bar.sync 	0;
	setp.ge.u32 	%p263, %r174, %r1832;
	@%p263 bra 	$L__BB1_190;
	add.s32 	%r1086, %r225, %r226;
	add.s32 	%r1087, %r1086, %r227;
	add.s32 	%r1088, %r1087, %r228;
	add.s32 	%r1089, %r1088, %r229;
	add.s32 	%r1090, %r1089, %r230;
	add.s32 	%r1091, %r1090, %r231;
	add.s32 	%r1092, %r1091, %r224;
	not.b32 	%r1093, %r174;
	add.s32 	%r252, %r1092, %r1093;
	and.b32  	%r1094, %r252, 768;
	setp.eq.s32 	%p264, %r1094, 768;
	mov.u32 	%r1831, %r174;
	@%p264 bra 	$L__BB1_169;
	shr.u32 	%r1095, %r252, 8;
	add.s32 	%r1096, %r1095, 1;
	and.b32  	%r1097, %r1096, 3;
	mul.wide.u32 	%rd164, %r174, 4;
	add.s64 	%rd286, %rd4, %rd164;
	add.s64 	%rd285, %rd3, %rd164;
	shl.b32 	%r1098, %r174, 3;
	mov.u32 	%r1099, _ZN6thrust24THRUST_300001_SM_1000_NS8cuda_cub4core6detail5shmemE;
	add.s32 	%r1828, %r1099, %r1098;
	neg.s32 	%r1827, %r1097;
	shl.b32 	%r1100, %r1096, 8;
	and.b32  	%r1101, %r1100, 768;
	add.s32 	%r1831, %r174, %r1101;
$L__BB1_168:
	.pragma "nounroll";
	ld.shared.v2.u32 	{%r1102, %r1103}, [%r1828];
	st.global.u32 	[%rd285], %r1102;
	st.global.u32 	[%rd286], %r1103;
	add.s64 	%rd286, %rd286, 1024;
	add.s64 	%rd285, %rd285, 1024;
	add.s32 	%r1828, %r1828, 2048;
	add.s32 	%r1827, %r1827, 1;
	setp.ne.s32 	%p265, %r1827, 0;
	@%p265 bra 	$L__BB1_168;
$L__BB1_169:
	setp.lt.u32 	%p266, %r252, 768;
	@%p266 bra 	$L__BB1_190;
	mul.wide.u32 	%rd165, %r1831, 4;
	add.s64 	%rd166, %rd165, 2048;
	add.s64 	%rd288, %rd3, %rd166;
	add.s64 	%rd287, %rd4, %rd166;
	shl.b32 	%r1104, %r1831, 3;
	mov.u32 	%r1105, _ZN6thrust24THRUST_300001_SM_1000_NS8cuda_cub4core6detail5shmemE;
	add.s32 	%r1106, %r1104, %r1105;
	add.s32 	%r1830, %r1106, 4096;
$L__BB1_171:
	ld.shared.v2.u32 	{%r1107, %r1108}, [%r1830+-4096];
	st.global.u32 	[%rd288+-2048], %r1107;
	st.global.u32 	[%rd287+-2048], %r1108;
	ld.shared.v2.u32 	{%r1109, %r1110}, [%r1830+-2048];
	st.global.u32 	[%rd288+-1024], %r1109;
	st.global.u32 	[%rd287+-1024], %r1110;
	ld.shared.v2.u32 	{%r1111, %r1112}, [%r1830];
	st.global.u32 	[%rd288], %r1111;
	st.global.u32 	[%rd287], %r1112;
	ld.shared.v2.u32 	{%r1113, %r1114}, [%r1830+2048];
	st.global.u32 	[%rd288+1024], %r1113;
	st.global.u32 	[%rd287+1024], %r1114;
	add.s32 	%r1831, %r1831, 1024;
	add.s64 	%rd288, %rd288, 4096;
	add.s64 	%rd287, %rd287, 4096;
	add.s32 	%r1830, %r1830, 8192;
	setp.lt.s32 	%p267, %r1831, %r1832;
	@%p267 bra 	$L__BB1_171;
	bra.uni 	$L__BB1_190;
$L__BB1_172:
	@%p225 bra 	$L__BB1_174;
	mul.wide.s32 	%rd137, %r234, 4;
	add.s64 	%rd138, %rd3, %rd137;
	st.global.u32 	[%rd138], %r1825;
	add.s64 	%rd139, %rd4, %rd137;
	st.global.u32 	[%rd139], %r235;
$L__BB1_174:
	mad.lo.s32 	%r1053, %r174, 9, 1;
	setp.ne.s32 	%p234, %r1053, %r4;
	setp.eq.s32 	%p235, %r196, %r197;
	and.pred  	%p236, %p234, %p235;
	@%p236 bra 	$L__BB1_176;
	mul.wide.s32 	%rd140, %r236, 4;
	add.s64 	%rd141, %rd3, %rd140;
	st.global.u32 	[%rd141], %r196;
	add.s64 	%rd142, %rd4, %rd140;
	st.global.u32 	[%rd142], %r237;
$L__BB1_176:
	not.pred 	%p237, %p1;
	@%p237 bra 	$L__BB1_178;
	mul.wide.s32 	%rd143, %r238, 4;
	add.s64 	%rd144, %rd3, %rd143;
	st.global.u32 	[%rd144], %r197;
	add.s64 	%rd145, %rd4, %rd143;
	st.global.u32 	[%rd145], %r239;
$L__BB1_178:
	not.pred 	%p238, %p2;
	@%p238 bra 	$L__BB1_180;
	mul.wide.s32 	%rd146, %r240, 4;
	add.s64 	%rd147, %rd3, %rd146;
	st.global.u32 	[%rd147], %r198;
	add.s64 	%rd148, %rd4, %rd146;
	st.global.u32 	[%rd148], %r241;
$L__BB1_180:
	mad.lo.s32 	%r1054, %r174, 9, 4;
	setp.ne.s32 	%p239, %r1054, %r4;
	setp.eq.s32 	%p240, %r199, %r200;
	and.pred  	%p241, %p239, %p240;
	@%p241 bra 	$L__BB1_182;
	mul.wide.s32 	%rd149, %r242, 4;
	add.s64 	%rd150, %rd3, %rd149;
	st.global.u32 	[%rd150], %r199;
	add.s64 	%rd151, %rd4, %rd149;
	st.global.u32 	[%rd151], %r243;
$L__BB1_182:
	not.pred 	%p242, %p3;
	@%p242 bra 	$L__BB1_184;
	mul.wide.s32 	%rd152, %r244, 4;
	add.s64 	%rd153, %rd3, %rd152;
	st.global.u32 	[%rd153], %r200;
	add.s64 	%rd154, %rd4, %rd152;
	st.global.u32 	[%rd154], %r245;
$L__BB1_184:
	not.pred 	%p243, %p4;
	@%p243 bra 	$L__BB1_186;
	mul.wide.s32 	%rd155, %r246, 4;
	add.s64 	%rd156, %rd3, %rd155;
	st.global.u32 	[%rd156], %r201;
	add.s64 	%rd157, %rd4, %rd155;
	st.global.u32 	[%rd157], %r247;
$L__BB1_186:
	not.pred 	%p244, %p5;
	@%p244 bra 	$L__BB1_188;
	mul.wide.s32 	%rd158, %r248, 4;
	add.s64 	%rd159, %rd3, %rd158;
	st.global.u32 	[%rd159], %r202;
	add.s64 	%rd160, %rd4, %rd158;
	st.global.u32 	[%rd160], %r249;
$L__BB1_188:
	mad.lo.s32 	%r1055, %r174, 9, 8;
	setp.ne.s32 	%p245, %r1055, %r4;
	setp.eq.s32 	%p246, %r203, %r204;
	and.pred  	%p247, %p245, %p246;
	@%p247 bra 	$L__BB1_190;
	mul.wide.s32 	%rd161, %r250, 4;
	add.s64 	%rd162, %rd3, %rd161;
	st.global.u32 	[%rd162], %r203;
	add.s64 	%rd163, %rd4, %rd161;
	st.global.u32 	[%rd163], %r251;
$L__BB1_190:
	setp.ne.s32 	%p268, %r174, 255;
	@%p268 bra 	$L__BB1_286;
	setp.ne.s32 	%p269, %r4, 2304;
	@%p269 bra 	$L__BB1_193;
	mul.wide.s32 	%rd167, %r1832, 4;
	add.s64 	%rd168, %rd3, %rd167;
	st.global.u32 	[%rd168], %r204;
	add.s64 	%rd169, %rd4, %rd167;
	st.global.u32 	[%rd169], %r233;
	add.s32 	%r1832, %r1832, 1;
$L__BB1_193:
	ld.param.u64 	%rd279, [_ZN6thrust24THRUST_300001_SM_1000_NS8cuda_cub4core6detail13_kernel_agentINS1_15__reduce_by_key16ReduceByKeyAgentINS0_6detail15normal_iteratorINS0_10device_ptrIiEEEENS0_17constant_iteratorIiNS0_11use_defaultESD_EESB_SB_N4cuda3std3__48equal_toIiEENSH_4plusIiEEPiiEEJSB_SE_SB_SB_SM_N3cub18CUB_300001_SM_100024ReduceByKeyScanTileStateIiiLb1EEESJ_SL_iiEEEvDpT0__param_4];
	cvta.to.global.u64 	%rd170, %rd279;
	st.global.u32 	[%rd170], %r1832;
	bra.uni 	$L__BB1_286;
$L__BB1_194:
	mul.wide.u32 	%rd56, %r3, 4;
	add.s64 	%rd55, %rd2, %rd56;
	// begin inline asm
	ld.global.nc.u32 %r1841, [%rd55];
	// end inline asm
	mov.u32 	%r269, %tid.x;
	and.b32  	%r387, %r269, 31;
	and.b32  	%r388, %r269, 992;
	mul.lo.s32 	%r389, %r388, 9;
	or.b32  	%r270, %r389, %r387;
	setp.ge.u32 	%p15, %r270, %r4;
	mov.u32 	%r1833, %r1841;
	@%p15 bra 	$L__BB1_196;
	add.s32 	%r391, %r270, %r3;
	mul.wide.u32 	%rd58, %r391, 4;
	add.s64 	%rd57, %rd2, %rd58;
	// begin inline asm
	ld.global.nc.u32 %r1833, [%rd57];
	// end inline asm
$L__BB1_196:
	add.s32 	%r392, %r270, 32;
	setp.ge.u32 	%p16, %r392, %r4;
	shl.b32 	%r393, %r270, 2;
	cvt.u64.u32 	%rd59, %r393;
	add.s64 	%rd42, %rd55, %rd59;
	mov.u32 	%r1834, %r1841;
	@%p16 bra 	$L__BB1_198;
	add.s64 	%rd60, %rd42, 128;
	// begin inline asm
	ld.global.nc.u32 %r1834, [%rd60];
	// end inline asm
$L__BB1_198:
	add.s32 	%r395, %r270, 64;
	setp.ge.u32 	%p17, %r395, %r4;
	mov.u32 	%r1835, %r1841;
	@%p17 bra 	$L__BB1_200;
	add.s64 	%rd61, %rd42, 256;
	// begin inline asm
	ld.global.nc.u32 %r1835, [%rd61];
	// end inline asm
$L__BB1_200:
	add.s32 	%r397, %r270, 96;
	setp.ge.u32 	%p18, %r397, %r4;
	mov.u32 	%r1836, %r1841;
	@%p18 bra 	$L__BB1_202;
	add.s64 	%rd62, %rd42, 384;
	// begin inline asm
	ld.global.nc.u32 %r1836, [%rd62];
	// end inline asm
$L__BB1_202:
	add.s32 	%r399, %r270, 128;
	setp.ge.u32 	%p19, %r399, %r4;
	mov.u32 	%r1837, %r1841;
	@%p19 bra 	$L__BB1_204;
	add.s64 	%rd63, %rd42, 512;
	// begin inline asm
	ld.global.nc.u32 %r1837, [%rd63];
	// end inline asm
$L__BB1_204:
	add.s32 	%r401, %r270, 160;
	setp.ge.u32 	%p20, %r401, %r4;
	mov.u32 	%r1838, %r1841;
	@%p20 bra 	$L__BB1_206;
	add.s64 	%rd64, %rd42, 640;
	// begin inline asm
	ld.global.nc.u32 %r1838, [%rd64];
	// end inline asm
$L__BB1_206:
	add.s32 	%r403, %r270, 192;
	setp.ge.u32 	%p21, %r403, %r4;
	mov.u32 	%r1839, %r1841;
	@%p21 bra 	$L__BB1_208;
	add.s64 	%rd65, %rd42, 768;
	// begin inline asm
	ld.global.nc.u32 %r1839, [%rd65];
	// end inline asm
$L__BB1_208:
	add.s32 	%r405, %r270, 224;
	setp.ge.u32 	%p22, %r405, %r4;
	mov.u32 	%r1840, %r1841;
	@%p22 bra 	$L__BB1_210;
	add.s64 	%rd66, %rd42, 896;
	// begin inline asm
	ld.global.nc.u32 %r1840, [%rd66];
	// end inline asm
$L__BB1_210:
	add.s32 	%r407, %r270, 256;
	setp.ge.u32 	%p23, %r407, %r4;
	@%p23 bra 	$L__BB1_212;
	add.s64 	%rd67, %rd42, 1024;
	// begin inline asm
	ld.global.nc.u32 %r1841, [%rd67];
	// end inline asm
$L__BB1_212:
	// begin inline asm
	mov.u32 %r409, %laneid;
	// end inline asm
	shr.u32 	%r290, %r269, 5;
	mad.lo.s32 	%r411, %r290, 288, %r409;
	shl.b32 	%r412, %r411, 2;
	mov.u32 	%r413, _ZN6thrust24THRUST_300001_SM_1000_NS8cuda_cub4core6detail5shmemE;
	add.s32 	%r291, %r413, %r412;
	st.shared.u32 	[%r291], %r1833;
	st.shared.u32 	[%r291+128], %r1834;
	st.shared.u32 	[%r291+256], %r1835;
	st.shared.u32 	[%r291+384], %r1836;
	st.shared.u32 	[%r291+512], %r1837;
	st.shared.u32 	[%r291+640], %r1838;
	st.shared.u32 	[%r291+768], %r1839;
	st.shared.u32 	[%r291+896], %r1840;
	st.shared.u32 	[%r291+1024], %r1841;
	bar.warp.sync 	-1;
	shl.b32 	%r414, %r409, 5;
	add.s32 	%r292, %r291, %r414;
	ld.shared.u32 	%r293, [%r292];
	ld.shared.u32 	%r294, [%r292+4];
	ld.shared.u32 	%r295, [%r292+8];
	ld.shared.u32 	%r296, [%r292+12];
	ld.shared.u32 	%r297, [%r292+16];
	ld.shared.u32 	%r298, [%r292+20];
	ld.shared.u32 	%r299, [%r292+24];
	ld.shared.u32 	%r300, [%r292+28];
	ld.shared.u32 	%r301, [%r292+32];
	setp.ne.s32 	%p24, %r269, 0;
	mov.b32 	%r1843, 0;
	@%p24 bra 	$L__BB1_214;
	add.s64 	%rd68, %rd55, -4;
	// begin inline asm
	ld.global.nc.u32 %r1843, [%rd68];
	// end inline asm
$L__BB1_214:
	setp.eq.s32 	%p25, %r269, 0;
	bar.sync 	0;
	st.shared.u32 	[%r291], %r1;
	st.shared.u32 	[%r291+128], %r1;
	st.shared.u32 	[%r291+256], %r1;
	st.shared.u32 	[%r291+384], %r1;
	st.shared.u32 	[%r291+512], %r1;
	st.shared.u32 	[%r291+640], %r1;
	st.shared.u32 	[%r291+768], %r1;
	st.shared.u32 	[%r291+896], %r1;
	st.shared.u32 	[%r291+1024], %r1;
	bar.warp.sync 	-1;
	ld.shared.u32 	%r304, [%r292];
	ld.shared.u32 	%r305, [%r292+4];
	ld.shared.u32 	%r306, [%r292+8];
	ld.shared.u32 	%r307, [%r292+12];
	ld.shared.u32 	%r308, [%r292+16];
	ld.shared.u32 	%r309, [%r292+20];
	ld.shared.u32 	%r310, [%r292+24];
	ld.shared.u32 	%r311, [%r292+28];
	ld.shared.u32 	%r312, [%r292+32];
	bar.sync 	0;
	shl.b32 	%r416, %r269, 2;
	add.s32 	%r418, %r413, %r416;
	add.s32 	%r313, %r418, 1148;
	st.shared.u32 	[%r418+1148], %r301;
	bar.sync 	0;
	@%p25 bra 	$L__BB1_216;
	ld.shared.u32 	%r1843, [%r313+-4];
$L__BB1_216:
	setp.ne.s32 	%p26, %r1843, %r293;
	setp.ne.s32 	%p27, %r293, %r294;
	setp.ne.s32 	%p28, %r294, %r295;
	setp.ne.s32 	%p29, %r295, %r296;
	setp.ne.s32 	%p30, %r296, %r297;
	setp.ne.s32 	%p31, %r297, %r298;
	setp.ne.s32 	%p32, %r298, %r299;
	setp.ne.s32 	%p33, %r299, %r300;
	setp.ne.s32 	%p34, %r300, %r301;
	mul.lo.s32 	%r479, %r269, 9;
	setp.eq.s32 	%p35, %r479, %r4;
	or.pred  	%p36, %p35, %p26;
	selp.u32 	%r480, 1, 0, %p36;
	add.s32 	%r481, %r479, 1;
	setp.eq.s32 	%p37, %r481, %r4;
	or.pred  	%p6, %p37, %p27;
	selp.u32 	%r482, 1, 0, %p6;
	add.s32 	%r483, %r479, 2;
	setp.eq.s32 	%p38, %r483, %r4;
	or.pred  	%p7, %p38, %p28;
	selp.u32 	%r484, 1, 0, %p7;
	add.s32 	%r485, %r479, 3;
	setp.eq.s32 	%p39, %r485, %r4;
	or.pred  	%p40, %p39, %p29;
	selp.u32 	%r486, 1, 0, %p40;
	add.s32 	%r487, %r479, 4;
	setp.eq.s32 	%p41, %r487, %r4;
	or.pred  	%p42, %p41, %p30;
	selp.u32 	%r488, 1, 0, %p42;
	add.s32 	%r489, %r479, 5;
	setp.eq.s32 	%p43, %r489, %r4;
	or.pred  	%p44, %p43, %p31;
	selp.u32 	%r490, 1, 0, %p44;
	add.s32 	%r491, %r479, 6;
	setp.eq.s32 	%p45, %r491, %r4;
	or.pred  	%p8, %p45, %p32;
	selp.u32 	%r492, 1, 0, %p8;
	add.s32 	%r493, %r479, 7;
	setp.eq.s32 	%p46, %r493, %r4;
	or.pred  	%p47, %p46, %p33;
	selp.u32 	%r494, 1, 0, %p47;
	add.s32 	%r495, %r479, 8;
	setp.eq.s32 	%p48, %r495, %r4;
	or.pred  	%p49, %p48, %p34;
	selp.u32 	%r496, 1, 0, %p49;
	add.s32 	%r497, %r482, %r480;
	selp.b32 	%r498, 0, %r304, %p6;
	add.s32 	%r499, %r305, %r498;
	add.s32 	%r500, %r497, %r484;
	selp.b32 	%r501, 0, %r499, %p7;
	add.s32 	%r502, %r306, %r501;
	add.s32 	%r503, %r500, %r486;
	selp.b32 	%r504, 0, %r502, %p40;
	add.s32 	%r505, %r307, %r504;
	add.s32 	%r506, %r503, %r488;
	selp.b32 	%r507, 0, %r505, %p42;
	add.s32 	%r508, %r308, %r507;
	add.s32 	%r509, %r506, %r490;
	selp.b32 	%r510, 0, %r508, %p44;
	add.s32 	%r511, %r309, %r510;
	add.s32 	%r512, %r509, %r492;
	selp.b32 	%r513, 0, %r511, %p8;
	add.s32 	%r514, %r310, %r513;
	add.s32 	%r316, %r512, %r494;
	selp.b32 	%r515, 0, %r514, %p47;
	add.s32 	%r516, %r311, %r515;
	add.s32 	%r420, %r316, %r496;
	selp.b32 	%r517, 0, %r516, %p49;
	add.s32 	%r425, %r312, %r517;
	mov.b32 	%r476, 1;
	mov.b32 	%r477, 0;
	mov.b32 	%r478, -1;
	// begin inline asm
	shfl.sync.up.b32 %r419, %r420, %r476, %r477, %r478;
	// end inline asm
	// begin inline asm
	shfl.sync.up.b32 %r424, %r425, %r476, %r477, %r478;
	// end inline asm
	setp.eq.s32 	%p50, %r420, 0;
	selp.b32 	%r518, %r424, 0, %p50;
	setp.lt.s32 	%p51, %r409, 1;
	selp.b32 	%r519, 0, %r419, %p51;
	add.s32 	%r430, %r519, %r420;
	selp.b32 	%r520, 0, %r518, %p51;
	add.s32 	%r435, %r520, %r425;
	mov.b32 	%r436, 2;
	// begin inline asm
	shfl.sync.up.b32 %r429, %r430, %r436, %r477, %r478;
	// end inline asm
	// begin inline asm
	shfl.sync.up.b32 %r434, %r435, %r436, %r477, %r478;
	// end inline asm
	setp.eq.s32 	%p52, %r430, 0;
	selp.b32 	%r521, %r434, 0, %p52;
	setp.lt.s32 	%p53, %r409, 2;
	selp.b32 	%r522, 0, %r429, %p53;
	add.s32 	%r440, %r522, %r430;
	selp.b32 	%r523, 0, %r521, %p53;
	add.s32 	%r445, %r523, %r435;
	mov.b32 	%r446, 4;
	// begin inline asm
	shfl.sync.up.b32 %r439, %r440, %r446, %r477, %r478;
	// end inline asm
	// begin inline asm
	shfl.sync.up.b32 %r444, %r445, %r446, %r477, %r478;
	// end inline asm
	setp.eq.s32 	%p54, %r440, 0;
	selp.b32 	%r524, %r444, 0, %p54;
	setp.lt.s32 	%p55, %r409, 4;
	selp.b32 	%r525, 0, %r439, %p55;
	add.s32 	%r450, %r525, %r440;
	selp.b32 	%r526, 0, %r524, %p55;
	add.s32 	%r455, %r526, %r445;
	mov.b32 	%r456, 8;
	// begin inline asm
	shfl.sync.up.b32 %r449, %r450, %r456, %r477, %r478;
	// end inline asm
	// begin inline asm
	shfl.sync.up.b32 %r454, %r455, %r456, %r477, %r478;
	// end inline asm
	setp.eq.s32 	%p56, %r450, 0;
	selp.b32 	%r527, %r454, 0, %p56;
	setp.lt.s32 	%p57, %r409, 8;
	selp.b32 	%r528, 0, %r449, %p57;
	add.s32 	%r460, %r528, %r450;
	selp.b32 	%r529, 0, %r527, %p57;
	add.s32 	%r465, %r529, %r455;
	mov.b32 	%r466, 16;
	// begin inline asm
	shfl.sync.up.b32 %r459, %r460, %r466, %r477, %r478;
	// end inline asm
	// begin inline asm
	shfl.sync.up.b32 %r464, %r465, %r466, %r477, %r478;
	// end inline asm
	setp.eq.s32 	%p58, %r460, 0;
	selp.b32 	%r530, %r464, 0, %p58;
	setp.lt.s32 	%p59, %r409, 16;
	selp.b32 	%r531, 0, %r459, %p59;
	add.s32 	%r470, %r531, %r460;
	selp.b32 	%r532, 0, %r530, %p59;
	add.s32 	%r475, %r532, %r465;
	// begin inline asm
	shfl.sync.up.b32 %r1847, %r470, %r476, %r477, %r478;
	// end inline asm
	// begin inline asm
	shfl.sync.up.b32 %r1848, %r475, %r476, %r477, %r478;
	// end inline asm
	setp.ne.s32 	%p60, %r409, 31;
	@%p60 bra 	$L__BB1_218;
	shl.b32 	%r533, %r290, 3;
	mov.u32 	%r534, _ZN6thrust24THRUST_300001_SM_1000_NS8cuda_cub4core6detail5shmemE;
	add.s32 	%r535, %r534, %r533;
	st.shared.v2.u32 	[%r535], {%r470, %r475};
$L__BB1_218:
	bar.sync 	0;
	ld.shared.v4.u32 	{%r536, %r537, %r538, %r539}, [_ZN6thrust24THRUST_300001_SM_1000_NS8cuda_cub4core6detail5shmemE];
	add.s32 	%r540, %r538, %r536;
	setp.eq.s32 	%p61, %r538, 0;
	selp.b32 	%r541, %r537, 0, %p61;
	add.s32 	%r542, %r541, %r539;
	setp.eq.s32 	%p62, %r290, 2;
	selp.b32 	%r543, %r540, %r536, %p62;
	selp.b32 	%r544, %r542, %r537, %p62;
	ld.shared.v4.u32 	{%r545, %r546, %r547, %r548}, [_ZN6thrust24THRUST_300001_SM_1000_NS8cuda_cub4core6detail5shmemE+16];
	add.s32 	%r549, %r545, %r540;
	setp.eq.s32 	%p63, %r545, 0;
	selp.b32 	%r550, %r542, 0, %p63;
	add.s32 	%r551, %r550, %r546;
	setp.eq.s32 	%p64, %r290, 3;
	selp.b32 	%r552, %r549, %r543, %p64;
	selp.b32 	%r553, %r551, %r544, %p64;
	add.s32 	%r554, %r547, %r549;
	setp.eq.s32 	%p65, %r547, 0;
	selp.b32 	%r555, %r551, 0, %p65;
	add.s32 	%r556, %r555, %r548;
	setp.eq.s32 	%p66, %r290, 4;
	selp.b32 	%r557, %r554, %r552, %p66;
	selp.b32 	%r558, %r556, %r553, %p66;
	ld.shared.v4.u32 	{%r559, %r560, %r561, %r562}, [_ZN6thrust24THRUST_300001_SM_1000_NS8cuda_cub4core6detail5shmemE+32];
	add.s32 	%r563, %r559, %r554;
	setp.eq.s32 	%p67, %r559, 0;
	selp.b32 	%r564, %r556, 0, %p67;
	add.s32 	%r565, %r564, %r560;
	setp.eq.s32 	%p68, %r290, 5;
	selp.b32 	%r566, %r563, %r557, %p68;
	selp.b32 	%r567, %r565, %r558, %p68;
	add.s32 	%r568, %r561, %r563;
	setp.eq.s32 	%p69, %r561, 0;
	selp.b32 	%r569, %r565, 0, %p69;
	add.s32 	%r570, %r569, %r562;
	setp.eq.s32 	%p70, %r290, 6;
	selp.b32 	%r571, %r568, %r566, %p70;
	selp.b32 	%r572, %r570, %r567, %p70;
	ld.shared.v4.u32 	{%r573, %r574, %r575, %r576}, [_ZN6thrust24THRUST_300001_SM_1000_NS8cuda_cub4core6detail5shmemE+48];
	add.s32 	%r577, %r573, %r568;
	setp.eq.s32 	%p71, %r573, 0;
	selp.b32 	%r578, %r570, 0, %p71;
	add.s32 	%r579, %r578, %r574;
	setp.eq.s32 	%p72, %r290, 7;
	selp.b32 	%r321, %r577, %r571, %p72;
	selp.b32 	%r322, %r579, %r572, %p72;
	add.s32 	%r323, %r575, %r577;
	setp.eq.s32 	%p73, %r575, 0;
	selp.b32 	%r580, %r579, 0, %p73;
	add.s32 	%r324, %r580, %r576;
	setp.lt.u32 	%p74, %r269, 32;
	@%p74 bra 	$L__BB1_220;
	setp.eq.s32 	%p75, %r1847, 0;
	selp.b32 	%r581, %r322, 0, %p75;
	add.s32 	%r582, %r581, %r1848;
	setp.eq.s32 	%p76, %r409, 0;
	selp.b32 	%r583, 0, %r1847, %p76;
	add.s32 	%r1847, %r321, %r583;
	selp.b32 	%r1848, %r322, %r582, %p76;
	bra.uni 	$L__BB1_236;
$L__BB1_220:
	setp.ne.s32 	%p77, %r269, 0;
	mul.wide.u32 	%rd69, %r2, 16;
	add.s64 	%rd43, %rd1, %rd69;
	@%p77 bra 	$L__BB1_222;
	st.shared.u32 	[_ZN6thrust24THRUST_300001_SM_1000_NS8cuda_cub4core6detail5shmemE+116], %r323;
	st.shared.u32 	[_ZN6thrust24THRUST_300001_SM_1000_NS8cuda_cub4core6detail5shmemE+120], %r324;
	mov.b64 	%rd71, {%r323, %r324};
	add.s64 	%rd70, %rd43, 512;
	mov.b64 	%rd72, 100;
	// begin inline asm
	st.relaxed.gpu.v2.u64 [%rd70], {%rd71, %rd72};
	// end inline asm
$L__BB1_222:
	mov.u32 	%r584, %nctaid.x;
	setp.gt.u32 	%p78, %r584, 499;
	@%p78 bra 	$L__BB1_224;
	membar.cta;
	bra.uni 	$L__BB1_225;
$L__BB1_224:
	mov.b32 	%r585, 450;
	// begin inline asm
	nanosleep.u32 %r585;
	// end inline asm
$L__BB1_225:
	mul.wide.u32 	%rd76, %r269, 16;
	xor.b64  	%rd77, %rd76, -16;
	add.s64 	%rd78, %rd43, %rd77;
	add.s64 	%rd75, %rd78, 512;
$L__BB1_226:
	// begin inline asm
	ld.relaxed.gpu.v2.u64 {%rd73, %rd289}, [%rd75];
	// end inline asm
	setp.eq.s64 	%p79, %rd289, 99;
	mov.b32 	%r586, -1;
	vote.sync.any.pred 	%p80, %p79, %r586;
	@%p80 bra 	$L__BB1_226;
	mov.b64 	{%r590, %r595}, %rd73;
	setp.eq.s64 	%p81, %rd289, 101;
	mov.b32 	%r638, -1;
	vote.sync.ballot.b32 	%r639, %p81, %r638;
	// begin inline asm
	mov.u32 %r588, %lanemask_ge;
	// end inline asm
	and.b32  	%r640, %r639, %r588;
	or.b32  	%r641, %r640, -2147483648;
	add.s32 	%r642, %r641, -1;
	not.b32 	%r643, %r641;
	and.b32  	%r644, %r643, %r642;
	popc.b32 	%r592, %r644;
	mov.b32 	%r596, 1;
	// begin inline asm
	shfl.sync.down.b32 %r589, %r590, %r596, %r592, %r638;
	// end inline asm
	// begin inline asm
	shfl.sync.down.b32 %r594, %r595, %r596, %r592, %r638;
	// end inline asm
	setp.lt.s32 	%p83, %r409, %r592;
	setp.eq.s32 	%p84, %r590, 0;
	selp.b32 	%r645, %r589, 0, %p83;
	add.s32 	%r600, %r645, %r590;
	selp.b32 	%r646, %r594, 0, %p84;
	selp.b32 	%r647, %r646, 0, %p83;
	add.s32 	%r605, %r647, %r595;
	mov.b32 	%r606, 2;
	// begin inline asm
	shfl.sync.down.b32 %r599, %r600, %r606, %r592, %r638;
	// end inline asm
	// begin inline asm
	shfl.sync.down.b32 %r604, %r605, %r606, %r592, %r638;
	// end inline asm
	add.s32 	%r648, %r409, 2;
	setp.gt.s32 	%p85, %r648, %r592;
	setp.eq.s32 	%p86, %r600, 0;
	selp.b32 	%r649, %r604, 0, %p86;
	selp.b32 	%r650, 0, %r599, %p85;
	add.s32 	%r610, %r600, %r650;
	selp.b32 	%r651, 0, %r649, %p85;
	add.s32 	%r615, %r651, %r605;
	mov.b32 	%r616, 4;
	// begin inline asm
	shfl.sync.down.b32 %r609, %r610, %r616, %r592, %r638;
	// end inline asm
	// begin inline asm
	shfl.sync.down.b32 %r614, %r615, %r616, %r592, %r638;
	// end inline asm
	add.s32 	%r652, %r409, 4;
	setp.gt.s32 	%p87, %r652, %r592;
	setp.eq.s32 	%p88, %r610, 0;
	selp.b32 	%r653, %r614, 0, %p88;
	selp.b32 	%r654, 0, %r609, %p87;
	add.s32 	%r620, %r610, %r654;
	selp.b32 	%r655, 0, %r653, %p87;
	add.s32 	%r625, %r615, %r655;
	mov.b32 	%r626, 8;
	// begin inline asm
	shfl.sync.down.b32 %r619, %r620, %r626, %r592, %r638;
	// end inline asm
	// begin inline asm
	shfl.sync.down.b32 %r624, %r625, %r626, %r592, %r638;
	// end inline asm
	add.s32 	%r656, %r409, 8;
	setp.gt.s32 	%p89, %r656, %r592;
	setp.eq.s32 	%p90, %r620, 0;
	selp.b32 	%r657, %r624, 0, %p90;
	selp.b32 	%r658, 0, %r619, %p89;
	add.s32 	%r630, %r620, %r658;
	selp.b32 	%r659, 0, %r657, %p89;
	add.s32 	%r635, %r625, %r659;
	mov.b32 	%r636, 16;
	// begin inline asm
	shfl.sync.down.b32 %r629, %r630, %r636, %r592, %r638;
	// end inline asm
	// begin inline asm
	shfl.sync.down.b32 %r634, %r635, %r636, %r592, %r638;
	// end inline asm
	add.s32 	%r660, %r409, 16;
	setp.gt.s32 	%p91, %r660, %r592;
	setp.eq.s32 	%p92, %r630, 0;
	selp.b32 	%r661, %r634, 0, %p92;
	selp.b32 	%r662, 0, %r629, %p91;
	add.s32 	%r1844, %r662, %r630;
	selp.b32 	%r663, 0, %r661, %p91;
	add.s32 	%r1845, %r635, %r663;
	not.b32 	%r664, %r269;
	add.s32 	%r1846, %r2, %r664;
	add.s64 	%rd46, %rd1, 512;
$L__BB1_228:
	setp.ne.s64 	%p93, %rd289, 101;
	mov.b32 	%r665, -1;
	vote.sync.all.pred 	%p94, %p93, %r665;
	not.pred 	%p95, %p94;
	@%p95 bra 	$L__BB1_232;
	mul.wide.s32 	%rd122, %r1846, 16;
	add.s64 	%rd123, %rd46, %rd122;
	add.s64 	%rd121, %rd123, -512;
$L__BB1_230:
	// begin inline asm
	ld.relaxed.gpu.v2.u64 {%rd119, %rd289}, [%rd121];
	// end inline asm
	setp.eq.s64 	%p151, %rd289, 99;
	mov.b32 	%r758, -1;
	vote.sync.any.pred 	%p152, %p151, %r758;
	@%p152 bra 	$L__BB1_230;
	mov.b64 	{%r761, %r766}, %rd119;
	setp.eq.s64 	%p153, %rd289, 101;
	mov.b32 	%r809, -1;
	vote.sync.ballot.b32 	%r810, %p153, %r809;
	and.b32  	%r811, %r810, %r588;
	or.b32  	%r812, %r811, -2147483648;
	add.s32 	%r813, %r812, -1;
	not.b32 	%r814, %r812;
	and.b32  	%r815, %r814, %r813;
	popc.b32 	%r763, %r815;
	mov.b32 	%r767, 1;
	// begin inline asm
	shfl.sync.down.b32 %r760, %r761, %r767, %r763, %r809;
	// end inline asm
	// begin inline asm
	shfl.sync.down.b32 %r765, %r766, %r767, %r763, %r809;
	// end inline asm
	setp.lt.s32 	%p155, %r409, %r763;
	setp.eq.s32 	%p156, %r761, 0;
	selp.b32 	%r816, %r760, 0, %p155;
	add.s32 	%r771, %r816, %r761;
	selp.b32 	%r817, %r765, 0, %p156;
	selp.b32 	%r818, %r817, 0, %p155;
	add.s32 	%r776, %r818, %r766;
	mov.b32 	%r777, 2;
	// begin inline asm
	shfl.sync.down.b32 %r770, %r771, %r777, %r763, %r809;
	// end inline asm
	// begin inline asm
	shfl.sync.down.b32 %r775, %r776, %r777, %r763, %r809;
	// end inline asm
	add.s32 	%r819, %r409, 2;
	setp.gt.s32 	%p157, %r819, %r763;
	setp.eq.s32 	%p158, %r771, 0;
	selp.b32 	%r820, %r775, 0, %p158;
	selp.b32 	%r821, 0, %r770, %p157;
	add.s32 	%r781, %r771, %r821;
	selp.b32 	%r822, 0, %r820, %p157;
	add.s32 	%r786, %r822, %r776;
	mov.b32 	%r787, 4;
	// begin inline asm
	shfl.sync.down.b32 %r780, %r781, %r787, %r763, %r809;
	// end inline asm
	// begin inline asm
	shfl.sync.down.b32 %r785, %r786, %r787, %r763, %r809;
	// end inline asm
	add.s32 	%r823, %r409, 4;
	setp.gt.s32 	%p159, %r823, %r763;
	setp.eq.s32 	%p160, %r781, 0;
	selp.b32 	%r824, %r785, 0, %p160;
	selp.b32 	%r825, 0, %r780, %p159;
	add.s32 	%r791, %r781, %r825;
	selp.b32 	%r826, 0, %r824, %p159;
	add.s32 	%r796, %r786, %r826;
	mov.b32 	%r797, 8;
	// begin inline asm
	shfl.sync.down.b32 %r790, %r791, %r797, %r763, %r809;
	// end inline asm
	// begin inline asm
	shfl.sync.down.b32 %r795, %r796, %r797, %r763, %r809;
	// end inline asm
	add.s32 	%r827, %r409, 8;
	setp.gt.s32 	%p161, %r827, %r763;
	setp.eq.s32 	%p162, %r791, 0;
	selp.b32 	%r828, %r795, 0, %p162;
	selp.b32 	%r829, 0, %r790, %p161;
	add.s32 	%r801, %r791, %r829;
	selp.b32 	%r830, 0, %r828, %p161;
	add.s32 	%r806, %r796, %r830;
	mov.b32 	%r807, 16;
	// begin inline asm
	shfl.sync.down.b32 %r800, %r801, %r807, %r763, %r809;
	// end inline asm
	// begin inline asm
	shfl.sync.down.b32 %r805, %r806, %r807, %r763, %r809;
	// end inline asm
	add.s32 	%r831, %r409, 16;
	setp.gt.s32 	%p163, %r831, %r763;
	setp.eq.s32 	%p164, %r801, 0;
	selp.b32 	%r832, %r805, 0, %p164;
	selp.b32 	%r833, 0, %r800, %p163;
	selp.b32 	%r834, 0, %r832, %p163;
	add.s32 	%r835, %r806, %r834;
	add.s32 	%r836, %r833, %r1844;
	add.s32 	%r334, %r836, %r801;
	setp.eq.s32 	%p165, %r1844, 0;
	selp.b32 	%r837, %r835, 0, %p165;
	add.s32 	%r1845, %r837, %r1845;
	add.s32 	%r1846, %r1846, -32;
	mov.u32 	%r1844, %r334;
	bra.uni 	$L__BB1_228;
$L__BB1_232:
	@%p77 bra 	$L__BB1_234;
	add.s32 	%r667, %r1844, %r323;
	setp.eq.s32 	%p97, %r323, 0;
	selp.b32 	%r668, %r1845, 0, %p97;
	add.s32 	%r669, %r668, %r324;
	mov.b64 	%rd80, {%r667, %r669};
	add.s64 	%rd79, %rd43, 512;
	mov.b64 	%rd81, 101;
	// begin inline asm
	st.relaxed.gpu.v2.u64 [%rd79], {%rd80, %rd81};
	// end inline asm
	st.shared.u32 	[_ZN6thrust24THRUST_300001_SM_1000_NS8cuda_cub4core6detail5shmemE+100], %r1844;
	st.shared.v2.u32 	[_ZN6thrust24THRUST_300001_SM_1000_NS8cuda_cub4core6detail5shmemE+104], {%r1845, %r667};
	st.shared.u32 	[_ZN6thrust24THRUST_300001_SM_1000_NS8cuda_cub4core6detail5shmemE+112], %r669;
$L__BB1_234:
	setp.ne.s32 	%p98, %r409, 0;
	@%p98 bra 	$L__BB1_236;
	st.shared.v2.u32 	[_ZN6thrust24THRUST_300001_SM_1000_NS8cuda_cub4core6detail5shmemE+72], {%r1844, %r1845};
	mov.u32 	%r1847, %r1844;
	mov.u32 	%r1848, %r1845;
$L__BB1_236:
	setp.eq.s32 	%p99, %r269, 0;
	bar.sync 	0;
	@%p99 bra 	$L__BB1_238;
	ld.shared.v2.u32 	{%r670, %r671}, [_ZN6thrust24THRUST_300001_SM_1000_NS8cuda_cub4core6detail5shmemE+72];
	add.s32 	%r339, %r670, %r1847;
	setp.eq.s32 	%p100, %r1847, 0;
	selp.b32 	%r672, %r671, 0, %p100;
	add.s32 	%r1848, %r672, %r1848;
	mov.u32 	%r1847, %r339;
$L__BB1_238:
	mul.lo.s32 	%r673, %r269, 9;
	setp.eq.s32 	%p101, %r673, %r4;
	setp.ne.s32 	%p102, %r1843, %r293;
	or.pred  	%p103, %p101, %p102;
	selp.u32 	%r674, 1, 0, %p103;
	add.s32 	%r343, %r1847, %r674;
	selp.b32 	%r675, 0, %r1848, %p103;
	add.s32 	%r344, %r675, %r304;
	selp.u32 	%r676, 1, 0, %p6;
	add.s32 	%r677, %r676, %r674;
	add.s32 	%r345, %r677, %r1847;
	selp.b32 	%r678, 0, %r344, %p6;
	add.s32 	%r346, %r305, %r678;
	selp.u32 	%r679, 1, 0, %p7;
	add.s32 	%r347, %r345, %r679;
	selp.b32 	%r680, 0, %r346, %p7;
	add.s32 	%r348, %r306, %r680;
	add.s32 	%r681, %r673, 3;
	setp.eq.s32 	%p104, %r681, %r4;
	setp.ne.s32 	%p105, %r295, %r296;
	or.pred  	%p106, %p104, %p105;
	selp.u32 	%r682, 1, 0, %p106;
	add.s32 	%r349, %r347, %r682;
	selp.b32 	%r683, 0, %r348, %p106;
	add.s32 	%r350, %r307, %r683;
	add.s32 	%r684, %r673, 4;
	setp.eq.s32 	%p107, %r684, %r4;
	setp.ne.s32 	%p108, %r296, %r297;
	or.pred  	%p9, %p107, %p108;
	selp.u32 	%r685, 1, 0, %p9;
	add.s32 	%r351, %r349, %r685;
	selp.b32 	%r686, 0, %r350, %p9;
	add.s32 	%r352, %r308, %r686;
	add.s32 	%r687, %r673, 5;
	setp.eq.s32 	%p109, %r687, %r4;
	setp.ne.s32 	%p110, %r297, %r298;
	or.pred  	%p10, %p109, %p110;
	selp.u32 	%r688, 1, 0, %p10;
	add.s32 	%r353, %r351, %r688;
	selp.b32 	%r689, 0, %r352, %p10;
	add.s32 	%r354, %r309, %r689;
	selp.u32 	%r690, 1, 0, %p8;
	add.s32 	%r355, %r353, %r690;
	selp.b32 	%r691, 0, %r354, %p8;
	add.s32 	%r356, %r310, %r691;
	add.s32 	%r357, %r316, %r1847;
	add.s32 	%r692, %r673, 7;
	setp.eq.s32 	%p111, %r692, %r4;
	setp.ne.s32 	%p112, %r299, %r300;
	or.pred  	%p11, %p111, %p112;
	selp.b32 	%r693, 0, %r356, %p11;
	add.s32 	%r358, %r311, %r693;
	ld.shared.v2.u32 	{%r359, %r360}, [_ZN6thrust24THRUST_300001_SM_1000_NS8cuda_cub4core6detail5shmemE+112];
	ld.shared.u32 	%r1858, [_ZN6thrust24THRUST_300001_SM_1000_NS8cuda_cub4core6detail5shmemE+108];
	ld.shared.u32 	%r362, [_ZN6thrust24THRUST_300001_SM_1000_NS8cuda_cub4core6detail5shmemE+100];
	setp.lt.s32 	%p113, %r360, 257;
	@%p113 bra 	$L__BB1_264;
	bar.sync 	0;
	mul.lo.s32 	%r697, %r269, 9;
	setp.ne.s32 	%p129, %r697, %r4;
	setp.eq.s32 	%p130, %r1843, %r293;
	and.pred  	%p131, %p129, %p130;
	@%p131 bra 	$L__BB1_241;
	sub.s32 	%r698, %r1847, %r362;
	shl.b32 	%r699, %r698, 3;
	mov.u32 	%r700, _ZN6thrust24THRUST_300001_SM_1000_NS8cuda_cub4core6detail5shmemE;
	add.s32 	%r701, %r700, %r699;
	st.shared.v2.u32 	[%r701], {%r1843, %r1848};
$L__BB1_241:
	not.pred 	%p132, %p6;
	@%p132 bra 	$L__BB1_243;
	sub.s32 	%r702, %r343, %r362;
	shl.b32 	%r703, %r702, 3;
	mov.u32 	%r704, _ZN6thrust24THRUST_300001_SM_1000_NS8cuda_cub4core6detail5shmemE;
	add.s32 	%r705, %r704, %r703;
	st.shared.v2.u32 	[%r705], {%r293, %r344};
$L__BB1_243:
	not.pred 	%p133, %p7;
	@%p133 bra 	$L__BB1_245;
	sub.s32 	%r706, %r345, %r362;
	shl.b32 	%r707, %r706, 3;
	mov.u32 	%r708, _ZN6thrust24THRUST_300001_SM_1000_NS8cuda_cub4core6detail5shmemE;
	add.s32 	%r709, %r708, %r707;
	st.shared.v2.u32 	[%r709], {%r294, %r346};
$L__BB1_245:
	mad.lo.s32 	%r710, %r269, 9, 3;
	setp.ne.s32 	%p134, %r710, %r4;
	setp.eq.s32 	%p135, %r295, %r296;
	and.pred  	%p136, %p134, %p135;
	@%p136 bra 	$L__BB1_247;
	sub.s32 	%r711, %r347, %r362;
	shl.b32 	%r712, %r711, 3;
	mov.u32 	%r713, _ZN6thrust24THRUST_300001_SM_1000_NS8cuda_cub4core6detail5shmemE;
	add.s32 	%r714, %r713, %r712;
	st.shared.v2.u32 	[%r714], {%r295, %r348};
$L__BB1_247:
	not.pred 	%p137, %p9;
	@%p137 bra 	$L__BB1_249;
	sub.s32 	%r715, %r349, %r362;
	shl.b32 	%r716, %r715, 3;
	mov.u32 	%r717, _ZN6thrust24THRUST_300001_SM_1000_NS8cuda_cub4core6detail5shmemE;
	add.s32 	%r718, %r717, %r716;
	st.shared.v2.u32 	[%r718], {%r296, %r350};
$L__BB1_249:
	not.pred 	%p138, %p10;
	@%p138 bra 	$L__BB1_251;
	sub.s32 	%r719, %r351, %r362;
	shl.b32 	%r720, %r719, 3;
	mov.u32 	%r721, _ZN6thrust24THRUST_300001_SM_1000_NS8cuda_cub4core6detail5shmemE;
	add.s32 	%r722, %r721, %r720;
	st.shared.v2.u32 	[%r722], {%r297, %r352};
$L__BB1_251:
	not.pred 	%p139, %p8;
	@%p139 bra 	$L__BB1_253;
	sub.s32 	%r723, %r353, %r362;
	shl.b32 	%r724, %r723, 3;
	mov.u32 	%r725, _ZN6thrust24THRUST_300001_SM_1000_NS8cuda_cub4core6detail5shmemE;
	add.s32 	%r726, %r725, %r724;
	st.shared.v2.u32 	[%r726], {%r298, %r354};
$L__BB1_253:
	not.pred 	%p140, %p11;
	@%p140 bra 	$L__BB1_255;
	sub.s32 	%r727, %r355, %r362;
	shl.b32 	%r728, %r727, 3;
	mov.u32 	%r729, _ZN6thrust24THRUST_300001_SM_1000_NS8cuda_cub4core6detail5shmemE;
	add.s32 	%r730, %r729, %r728;
	st.shared.v2.u32 	[%r730], {%r299, %r356};
$L__BB1_255:
	mad.lo.s32 	%r731, %r269, 9, 8;
	setp.ne.s32 	%p141, %r731, %r4;
	setp.eq.s32 	%p142, %r300, %r301;
	and.pred  	%p143, %p141, %p142;
	@%p143 bra 	$L__BB1_257;
	sub.s32 	%r732, %r357, %r362;
	shl.b32 	%r733, %r732, 3;
	mov.u32 	%r734, _ZN6thrust24THRUST_300001_SM_1000_NS8cuda_cub4core6detail5shmemE;
	add.s32 	%r735, %r734, %r733;
	st.shared.v2.u32 	[%r735], {%r300, %r358};
$L__BB1_257:
	bar.sync 	0;
	setp.ge.s32 	%p144, %r269, %r360;
	@%p144 bra 	$L__BB1_282;
	not.b32 	%r736, %r269;
	add.s32 	%r363, %r360, %r736;
	and.b32  	%r737, %r363, 768;
	setp.eq.s32 	%p145, %r737, 768;
	mov.u32 	%r1857, %r269;
	@%p145 bra 	$L__BB1_261;
	shr.u32 	%r738, %r363, 8;
	add.s32 	%r739, %r738, 1;
	and.b32  	%r740, %r739, 3;
	shl.b32 	%r741, %r269, 3;
	mov.u32 	%r742, _ZN6thrust24THRUST_300001_SM_1000_NS8cuda_cub4core6detail5shmemE;
	add.s32 	%r1853, %r742, %r741;
	add.s32 	%r1852, %r269, %r362;
	neg.s32 	%r1851, %r740;
	shl.b32 	%r743, %r739, 8;
	and.b32  	%r744, %r743, 768;
	add.s32 	%r1857, %r269, %r744;
$L__BB1_260:
	.pragma "nounroll";
	mul.wide.s32 	%rd109, %r1852, 4;
	add.s64 	%rd110, %rd4, %rd109;
	add.s64 	%rd111, %rd3, %rd109;
	ld.shared.v2.u32 	{%r745, %r746}, [%r1853];
	st.global.u32 	[%rd111], %r745;
	st.global.u32 	[%rd110], %r746;
	add.s32 	%r1853, %r1853, 2048;
	add.s32 	%r1852, %r1852, 256;
	add.s32 	%r1851, %r1851, 1;
	setp.ne.s32 	%p146, %r1851, 0;
	@%p146 bra 	$L__BB1_260;
$L__BB1_261:
	setp.lt.u32 	%p147, %r363, 768;
	@%p147 bra 	$L__BB1_282;
	add.s64 	%rd50, %rd3, 2048;
	add.s32 	%r1856, %r1857, %r362;
	add.s64 	%rd51, %rd4, 2048;
	shl.b32 	%r747, %r1857, 3;
	mov.u32 	%r748, _ZN6thrust24THRUST_300001_SM_1000_NS8cuda_cub4core6detail5shmemE;
	add.s32 	%r749, %r747, %r748;
	add.s32 	%r1855, %r749, 4096;
$L__BB1_263:
	mul.wide.s32 	%rd112, %r1856, 4;
	add.s64 	%rd113, %rd50, %rd112;
	add.s64 	%rd114, %rd51, %rd112;
	ld.shared.v2.u32 	{%r750, %r751}, [%r1855+-4096];
	st.global.u32 	[%rd113+-2048], %r750;
	st.global.u32 	[%rd114+-2048], %r751;
	ld.shared.v2.u32 	{%r752, %r753}, [%r1855+-2048];
	st.global.u32 	[%rd113+-1024], %r752;
	st.global.u32 	[%rd114+-1024], %r753;
	ld.shared.v2.u32 	{%r754, %r755}, [%r1855];
	st.global.u32 	[%rd113], %r754;
	st.global.u32 	[%rd114], %r755;
	ld.shared.v2.u32 	{%r756, %r757}, [%r1855+2048];
	st.global.u32 	[%rd113+1024], %r756;
	st.global.u32 	[%rd114+1024], %r757;
	add.s32 	%r1857, %r1857, 1024;
	add.s32 	%r1856, %r1856, 1024;
	add.s32 	%r1855, %r1855, 8192;
	setp.lt.s32 	%p148, %r1857, %r360;
	@%p148 bra 	$L__BB1_263;
	bra.uni 	$L__BB1_282;
$L__BB1_264:
	mul.lo.s32 	%r694, %r269, 9;
	setp.ne.s32 	%p114, %r694, %r4;
	setp.eq.s32 	%p115, %r1843, %r293;
	and.pred  	%p116, %p114, %p115;
	@%p116 bra 	$L__BB1_266;
	mul.wide.s32 	%rd82, %r1847, 4;
	add.s64 	%rd83, %rd3, %rd82;
	st.global.u32 	[%rd83], %r1843;
	add.s64 	%rd84, %rd4, %rd82;
	st.global.u32 	[%rd84], %r1848;
$L__BB1_266:
	not.pred 	%p117, %p6;
	@%p117 bra 	$L__BB1_268;
	mul.wide.s32 	%rd85, %r343, 4;
	add.s64 	%rd86, %rd3, %rd85;
	st.global.u32 	[%rd86], %r293;
	add.s64 	%rd87, %rd4, %rd85;
	st.global.u32 	[%rd87], %r344;
$L__BB1_268:
	not.pred 	%p118, %p7;
	@%p118 bra 	$L__BB1_270;
	mul.wide.s32 	%rd88, %r345, 4;
	add.s64 	%rd89, %rd3, %rd88;
	st.global.u32 	[%rd89], %r294;
	add.s64 	%rd90, %rd4, %rd88;
	st.global.u32 	[%rd90], %r346;
$L__BB1_270:
	mad.lo.s32 	%r695, %r269, 9, 3;
	setp.ne.s32 	%p119, %r695, %r4;
	setp.eq.s32 	%p120, %r295, %r296;
	and.pred  	%p121, %p119, %p120;
	@%p121 bra 	$L__BB1_272;
	mul.wide.s32 	%rd91, %r347, 4;
	add.s64 	%rd92, %rd3, %rd91;
	st.global.u32 	[%rd92], %r295;
	add.s64 	%rd93, %rd4, %rd91;
	st.global.u32 	[%rd93], %r348;
$L__BB1_272:
	not.pred 	%p122, %p9;
	@%p122 bra 	$L__BB1_274;
	mul.wide.s32 	%rd94, %r349, 4;
	add.s64 	%rd95, %rd3, %rd94;
	st.global.u32 	[%rd95], %r296;
	add.s64 	%rd96, %rd4, %rd94;
	st.global.u32 	[%rd96], %r350;
$L__BB1_274:
	not.pred 	%p123, %p10;
	@%p123 bra 	$L__BB1_276;
	mul.wide.s32 	%rd97, %r351, 4;
	add.s64 	%rd98, %rd3, %rd97;
	st.global.u32 	[%rd98], %r297;
	add.s64 	%rd99, %rd4, %rd97;
	st.global.u32 	[%rd99], %r352;
$L__BB1_276:
	not.pred 	%p124, %p8;
	@%p124 bra 	$L__BB1_278;
	mul.wide.s32 	%rd100, %r353, 4;
	add.s64 	%rd101, %rd3, %rd100;
	st.global.u32 	[%rd101], %r298;
	add.s64 	%rd102, %rd4, %rd100;
	st.global.u32 	[%rd102], %r354;
$L__BB1_278:
	not.pred 	%p125, %p11;
	@%p125 bra 	$L__BB1_280;
	mul.wide.s32 	%rd103, %r355, 4;
	add.s64 	%rd104, %rd3, %rd103;
	st.global.u32 	[%rd104], %r299;
	add.s64 	%rd105, %rd4, %rd103;
	st.global.u32 	[%rd105], %r356;
$L__BB1_280:
	mad.lo.s32 	%r696, %r269, 9, 8;
	setp.ne.s32 	%p126, %r696, %r4;
	setp.eq.s32 	%p127, %r300, %r301;
	and.pred  	%p128, %p126, %p127;
	@%p128 bra 	$L__BB1_282;
	mul.wide.s32 	%rd106, %r357, 4;
	add.s64 	%rd107, %rd3, %rd106;
	st.global.u32 	[%rd107], %r300;
	add.s64 	%rd108, %rd4, %rd106;
	st.global.u32 	[%rd108], %r358;
$L__BB1_282:
	setp.ne.s32 	%p149, %r269, 255;
	@%p149 bra 	$L__BB1_286;
	setp.ne.s32 	%p150, %r4, 2304;
	@%p150 bra 	$L__BB1_285;
	mul.wide.s32 	%rd115, %r1858, 4;
	add.s64 	%rd116, %rd3, %rd115;
	st.global.u32 	[%rd116], %r301;
	add.s64 	%rd117, %rd4, %rd115;
	st.global.u32 	[%rd117], %r359;
	add.s32 	%r1858, %r1858, 1;
$L__BB1_285:
	ld.param.u64 	%rd278, [_ZN6thrust24THRUST_300001_SM_1000_NS8cuda_cub4core6detail13_kernel_agentINS1_15__reduce_by_key16ReduceByKeyAgentINS0_6detail15normal_iteratorINS0_10device_ptrIiEEEENS0_17constant_iteratorIiNS0_11use_defaultESD_EESB_SB_N4cuda3std3__48equal_toIiEENSH_4plusIiEEPiiEEJSB_SE_SB_SB_SM_N3cub18CUB_300001_SM_100024ReduceByKeyScanTileStateIiiLb1EEESJ_SL_iiEEEvDpT0__param_4];
	cvta.to.global.u64 	%rd118, %rd278;
	st.global.u32 	[%rd118], %r1858;
$L__BB1_286:
	ret;

}
	// .globl	_ZN6thrust24THRUST_300001_SM_1000_NS8cuda_cub4core6detail13_kernel_agentINS1_15__reduce_by_key9InitAgentIN3cub18CUB_300001_SM_100024ReduceByKeyScanTileStateIilLb1EEElPlEEJSA_lSB_EEEvDpT0_
.visible .entry _ZN6thrust24THRUST_300001_SM_1000_NS8cuda_cub4core6detail13_kernel_agentINS1_15__reduce_by_key9InitAgentIN3cub18CUB_300001_SM_100024ReduceByKeyScanTileStateIilLb1EEElPlEEJSA_lSB_EEEvDpT0_(
	.param .align 8 .b8 _ZN6thrust24THRUST_300001_SM_1000_NS8cuda_cub4core6detail13_kernel_agentINS1_15__reduce_by_key9InitAgentIN3cub18CUB_300001_SM_100024ReduceByKeyScanTileStateIilLb1EEElPlEEJSA_lSB_EEEvDpT0__param_0[8],
	.param .u64 _ZN6thrust24THRUST_300001_SM_1000_NS8cuda_cub4core6detail13_kernel_agentINS1_15__reduce_by_key9InitAgentIN3cub18CUB_300001_SM_100024ReduceByKeyScanTileStateIilLb1EEElPlEEJSA_lSB_EEEvDpT0__param_1,
	.param .u64 .ptr .align 1 _ZN6thrust24THRUST_300001_SM_1000_NS8cuda_cub4core6detail13_kernel_agentINS1_15__reduce_by_key9InitAgentIN3cub18CUB_300001_SM_100024ReduceByKeyScanTileStateIilLb1EEElPlEEJSA_lSB_EEEvDpT0__param_2
)
.maxntid 128
{
	.reg .pred 	%p<6>;
	.reg .b32 	%r<16>;
	.reg .b64 	%rd<12>;

	ld.param.u64 	%rd3, [_ZN6thrust24THRUST_300001_SM_1000_NS8cuda_cub4core6detail13_kernel_agentINS1_15__reduce_by_key9InitAgentIN3cub18CUB_300001_SM_100024ReduceByKeyScanTileStateIilLb1EEElPlEEJSA_lSB_EEEvDpT0__param_0];
	ld.param.u32 	%r8, [_ZN6thrust24THRUST_300001_SM_1000_NS8cuda_cub4core6detail13_kernel_agentINS1_15__reduce_by_key9InitAgentIN3cub18CUB_300001_SM_100024ReduceByKeyScanTileStateIilLb1EEElPlEEJSA_lSB_EEEvDpT0__param_1];
	ld.param.u64 	%rd2, [_ZN6thrust24THRUST_300001_SM_1000_NS8cuda_cub4core6detail13_kernel_agentINS1_15__reduce_by_key9InitAgentIN3cub18CUB_300001_SM_100024ReduceByKeyScanTileStateIilLb1EEElPlEEJSA_lSB_EEEvDpT0__param_2];
	cvta.to.global.u64 	%rd1, %rd3;
	mov.u32 	%r1, %ctaid.x;
	mov.u32 	%r9, %ntid.x;
	mov.u32 	%r2, %tid.x;
	mad.lo.s32 	%r3, %r1, %r9, %r2;
	setp.ge.s32 	%p1, %r3, %r8;
	@%p1 bra 	$L__BB2_2;
	mul.wide.s32 	%rd4, %r3, 16;
	add.s64 	%rd5, %rd1, %rd4;
	mov.b64 	%rd6, 0;
	mov.b64 	%rd7, 425201762304;
	st.global.v2.u64 	[%rd5+512], {%rd7, %rd6};
$L__BB2_2:
	mov.b32 	%r15, 0;
	setp.ne.s32 	%p2, %r1, 0;
	setp.gt.u32 	%p3, %r2, 31;
	or.pred  	%p4, %p2, %p3;
	@%p4 bra 	$L__BB2_4;
	mul.wide.u32 	%rd8, %r2, 16;
	add.s64 	%rd9, %rd1, %rd8;
	st.global.v4.u32 	[%rd9], {%r15, %r15, %r15, %r15};
$L__BB2_4:
	or.b32  	%r14, %r1, %r2;
	setp.ne.s32 	%p5, %r14, 0;
	@%p5 bra 	$L__BB2_6;
	cvta.to.global.u64 	%rd10, %rd2;
	mov.b64 	%rd11, 0;
	st.global.u64 	[%rd10], %rd11;
$L__BB2_6:
	ret;

}
	// .globl	_ZN6thrust24THRUST_300001_SM_1000_NS8cuda_cub4core6detail13_kernel_agentINS1_15__reduce_by_key16ReduceByKeyAgentINS0_6detail15normal_iteratorINS0_10device_ptrIiEEEENS0_17constant_iteratorIiNS0_11use_defaultESD_EESB_SB_N4cuda3std3__48equal_toIiEENSH_4plusIiEEPllEEJSB_SE_SB_SB_SM_N3cub18CUB_300001_SM_100024ReduceByKeyScanTileStateIilLb1EEESJ_SL_llEEEvDpT0_
.visible .entry _ZN6thrust24THRUST_300001_SM_1000_NS8cuda_cub4core6detail13_kernel_agentINS1_15__reduce_by_key16ReduceByKeyAgentINS0_6detail15normal_iteratorINS0_10device_ptrIiEEEENS0_17constant_iteratorIiNS0_11use_defaultESD_EESB_SB_N4cuda3std3__48equal_toIiEENSH_4plusIiEEPllEEJSB_SE_SB_SB_SM_N3cub18CUB_300001_SM_100024ReduceByKeyScanTileStateIilLb1EEESJ_SL_llEEEvDpT0_(
	.param .align 8 .b8 _ZN6thrust24THRUST_300001_SM_1000_NS8cuda_cub4core6detail13_kernel_agentINS1_15__reduce_by_key16ReduceByKeyAgentINS0_6detail15normal_iteratorINS0_10device_ptrIiEEEENS0_17constant_iteratorIiNS0_11use_defaultESD_EESB_SB_N4cuda3std3__48equal_toIiEENSH_4plusIiEEPllEEJSB_SE_SB_SB_SM_N3cub18CUB_300001_SM_100024ReduceByKeyScanTileStateIilLb1EEESJ_SL_llEEEvDpT0__param_0[8],
	.param .align 8 .b8 _ZN6thrust24THRUST_300001_SM_1000_NS8cuda_cub4core6detail13_kernel_agentINS1_15__reduce_by_key16ReduceByKeyAgentINS0_6detail15normal_iteratorINS0_10device_ptrIiEEEENS0_17constant_iteratorIiNS0_11use_defaultESD_EESB_SB_N4cuda3std3__48equal_toIiEENSH_4plusIiEEPllEEJSB_SE_SB_SB_SM_N3cub18CUB_300001_SM_100024ReduceByKeyScanTileStateIilLb1EEESJ_SL_llEEEvDpT0__param_1[16],
	.param .align 8 .b8 _ZN6thrust24THRUST_300001_SM_1000_NS8cuda_cub4core6detail13_kernel_agentINS1_15__reduce_by_key16ReduceByKeyAgentINS0_6detail15normal_iteratorINS0_10device_ptrIiEEEENS0_17constant_iteratorIiNS0_11use_defaultESD_EESB_SB_N4cuda3std3__48equal_toIiEENSH_4plusIiEEPllEEJSB_SE_SB_SB_SM_N3cub18CUB_300001_SM_100024ReduceByKeyScanTileStateIilLb1EEESJ_SL_llEEEvDpT0__param_2[8],
	.param .align 8 .b8 _ZN6thrust24THRUST_300001_SM_1000_NS8cuda_cub4core6detail13_kernel_agentINS1_15__reduce_by_key16ReduceByKeyAgentINS0_6detail15normal_iteratorINS0_10device_ptrIiEEEENS0_17constant_iteratorIiNS0_11use_defaultESD_EESB_SB_N4cuda3std3__48equal_toIiEENSH_4plusIiEEPllEEJSB_SE_SB_SB_SM_N3cub18CUB_300001_SM_100024ReduceByKeyScanTileStateIilLb1EEESJ_SL_llEEEvDpT0__param_3[8],
	.param .u64 .ptr .align 1 _ZN6thrust24THRUST_300001_SM_1000_NS8cuda_cub4core6detail13_kernel_agentINS1_15__reduce_by_key16ReduceByKeyAgentINS0_6detail15normal_iteratorINS0_10device_ptrIiEEEENS0_17constant_iteratorIiNS0_11use_defaultESD_EESB_SB_N4cuda3std3__48equal_toIiEENSH_4plusIiEEPllEEJSB_SE_SB_SB_SM_N3cub18CUB_300001_SM_100024ReduceByKeyScanTileStateIilLb1EEESJ_SL_llEEEvDpT0__param_4,
	.param .align 8 .b8 _ZN6thrust24THRUST_300001_SM_1000_NS8cuda_cub4core6detail13_kernel_agentINS1_15__reduce_by_key16ReduceByKeyAgentINS0_6detail15normal_iteratorINS0_10device_ptrIiEEEENS0_17constant_iteratorIiNS0_11use_defaultESD_EESB_SB_N4cuda3std3__48equal_toIiEENSH_4plusIiEEPllEEJSB_SE_SB_SB_SM_N3cub18CUB_300001_SM_100024ReduceByKeyScanTileStateIilLb1EEESJ_SL_llEEEvDpT0__param_5[8],
	.param .align 1 .b8 _ZN6thrust24THRUST_300001_SM_1000_NS8cuda_cub4core6detail13_kernel_agentINS1_15__reduce_by_key16ReduceByKeyAgentINS0_6detail15normal_iteratorINS0_10device_ptrIiEEEENS0_17constant_iteratorIiNS0_11use_defaultESD_EESB_SB_N4cuda3std3__48equal_toIiEENSH_4plusIiEEPllEEJSB_SE_SB_SB_SM_N3cub18CUB_300001_SM_100024ReduceByKeyScanTileStateIilLb1EEESJ_SL_llEEEvDpT0__param_6[1],
	.param .align 1 .b8 _ZN6thrust24THRUST_300001_SM_1000_NS8cuda_cub4core6detail13_kernel_agentINS1_15__reduce_by_key16ReduceByKeyAgentINS0_6detail15normal_iteratorINS0_10device_ptrIiEEEENS0_17constant_iteratorIiNS0_11use_defaultESD_EESB_SB_N4cuda3std3__48equal_toIiEENSH_4plusIiEEPllEEJSB_SE_SB_SB_SM_N3cub18CUB_300001_SM_100024ReduceByKeyScanTileStateIilLb1EEESJ_SL_llEEEvDpT0__param_7[1],
	.param .u64 _ZN6thrust24THRUST_300001_SM_1000_NS8cuda_cub4core6detail13_kernel_agentINS1_15__reduce_by_key16ReduceByKeyAgentINS0_6detail15normal_iteratorINS0_10device_ptrIiEEEENS0_17constant_iteratorIiNS0_11use_defaultESD_EESB_SB_N4cuda3std3__48equal_toIiEENSH_4plusIiEEPllEEJSB_SE_SB_SB_SM_N3cub18CUB_300001_SM_100024ReduceByKeyScanTileStateIilLb1EEESJ_SL_llEEEvDpT0__param_8,
	.param .u64 _ZN6thrust24THRUST_300001_SM_1000_NS8cuda_cub4core6detail13_kernel_agentINS1_15__reduce_by_key16ReduceByKeyAgentINS0_6detail15normal_iteratorINS0_10device_ptrIiEEEENS0_17constant_iteratorIiNS0_11use_defaultESD_EESB_SB_N4cuda3std3__48equal_toIiEENSH_4plusIiEEPllEEJSB_SE_SB_SB_SM_N3cub18CUB_300001_SM_100024ReduceByKeyScanTileStateIilLb1EEESJ_SL_llEEEvDpT0__param_9
)
.maxntid 256
{
	.reg .pred 	%p<442>;
	.reg .b32 	%r<2026>;
	.reg .b64 	%rd<796>;

	ld.param.u64 	%rd1, [_ZN6thrust24THRUST_300001_SM_1000_NS8cuda_cub4core6detail13_kernel_agentINS1_15__reduce_by_key16ReduceByKeyAgentINS0_6detail15normal_iteratorINS0_10device_ptrIiEEEENS0_17constant_iteratorIiNS0_11use_defaultESD_EESB_SB_N4cuda3std3__48equal_toIiEENSH_4plusIiEEPllEEJSB_SE_SB_SB_SM_N3cub18CUB_300001_SM_100024ReduceByKeyScanTileStateIilLb1EEESJ_SL_llEEEvDpT0__param_5];
	ld.param.u64 	%rd2, [_ZN6thrust24THRUST_300001_SM_1000_NS8cuda_cub4core6detail13_kernel_agentINS1_15__reduce_by_key16ReduceByKeyAgentINS0_6detail15normal_iteratorINS0_10device_ptrIiEEEENS0_17constant_iteratorIiNS0_11use_defaultESD_EESB_SB_N4cuda3std3__48equal_toIiEENSH_4plusIiEEPllEEJSB_SE_SB_SB_SM_N3cub18CUB_300001_SM_100024ReduceByKeyScanTileStateIilLb1EEESJ_SL_llEEEvDpT0__param_0];
	ld.param.u32 	%r1, [_ZN6thrust24THRUST_300001_SM_1000_NS8cuda_cub4core6detail13_kernel_agentINS1_15__reduce_by_key16ReduceByKeyAgentINS0_6detail15normal_iteratorINS0_10device_ptrIiEEEENS0_17constant_iteratorIiNS0_11use_defaultESD_EESB_SB_N4cuda3std3__48equal_toIiEENSH_4plusIiEEPllEEJSB_SE_SB_SB_SM_N3cub18CUB_300001_SM_100024ReduceByKeyScanTileStateIilLb1EEESJ_SL_llEEEvDpT0__param_1+8];
	ld.param.u64 	%rd213, [_ZN6thrust24THRUST_300001_SM_1000_NS8cuda_cub4core6detail13_kernel_agentINS1_15__reduce_by_key16ReduceByKeyAgentINS0_6detail15normal_iteratorINS0_10device_ptrIiEEEENS0_17constant_iteratorIiNS0_11use_defaultESD_EESB_SB_N4cuda3std3__48equal_toIiEENSH_4plusIiEEPllEEJSB_SE_SB_SB_SM_N3cub18CUB_300001_SM_100024ReduceByKeyScanTileStateIilLb1EEESJ_SL_llEEEvDpT0__param_3];
	ld.param.u64 	%rd214, [_ZN6thrust24THRUST_300001_SM_1000_NS8cuda_cub4core6detail13_kernel_agentINS1_15__reduce_by_key16ReduceByKeyAgentINS0_6detail15normal_iteratorINS0_10device_ptrIiEEEENS0_17constant_iteratorIiNS0_11use_defaultESD_EESB_SB_N4cuda3std3__48equal_toIiEENSH_4plusIiEEPllEEJSB_SE_SB_SB_SM_N3cub18CUB_300001_SM_100024ReduceByKeyScanTileStateIilLb1EEESJ_SL_llEEEvDpT0__param_2];
	ld.param.u64 	%rd212, [_ZN6thrust24THRUST_300001_SM_1000_NS8cuda_cub4core6detail13_kernel_agentINS1_15__reduce_by_key16ReduceByKeyAgentINS0_6detail15normal_iteratorINS0_10device_ptrIiEEEENS0_17constant_iteratorIiNS0_11use_defaultESD_EESB_SB_N4cuda3std3__48equal_toIiEENSH_4plusIiEEPllEEJSB_SE_SB_SB_SM_N3cub18CUB_300001_SM_100024ReduceByKeyScanTileStateIilLb1EEESJ_SL_llEEEvDpT0__param_8];
	cvta.to.global.u64 	%rd3, %rd214;
	cvta.to.global.u64 	%rd4, %rd213;
	mov.u32 	%r2, %ctaid.x;
	mul.wide.u32 	%rd5, %r2, 2304;
	sub.s64 	%rd6, %rd212, %rd5;
	setp.lt.s64 	%p12, %rd6, 2305;
	@%p12 bra 	$L__BB3_142;
	setp.ne.s32 	%p262, %r2, 0;
	@%p262 bra 	$L__BB3_52;
	mov.u32 	%r3, %tid.x;
	and.b32  	%r1717, %r3, 31;
	and.b32  	%r1718, %r3, 992;
	mul.lo.s32 	%r1719, %r1718, 9;
	or.b32  	%r1720, %r1719, %r1717;
	cvt.u64.u32 	%rd652, %r1720;
	add.s64 	%rd653, %rd5, %rd652;
	shl.b64 	%rd654, %rd653, 2;
	add.s64 	%rd642, %rd2, %rd654;
	// begin inline asm
	ld.global.nc.u32 %r1706, [%rd642];
	// end inline asm
	add.s64 	%rd643, %rd642, 128;
	// begin inline asm
	ld.global.nc.u32 %r1707, [%rd643];
	// end inline asm
	add.s64 	%rd644, %rd642, 256;
	// begin inline asm
	ld.global.nc.u32 %r1708, [%rd644];
	// end inline asm
	add.s64 	%rd645, %rd642, 384;
	// begin inline asm
	ld.global.nc.u32 %r1709, [%rd645];
	// end inline asm
	add.s64 	%rd646, %rd642, 512;
	// begin inline asm
	ld.global.nc.u32 %r1710, [%rd646];
	// end inline asm
	add.s64 	%rd647, %rd642, 640;
	// begin inline asm
	ld.global.nc.u32 %r1711, [%rd647];
	// end inline asm
	add.s64 	%rd648, %rd642, 768;
	// begin inline asm
	ld.global.nc.u32 %r1712, [%rd648];
	// end inline asm
	add.s64 	%rd649, %rd642, 896;
	// begin inline asm
	ld.global.nc.u32 %r1713, [%rd649];
	// end inline asm
	add.s64 	%rd650, %rd642, 1024;
	// begin inline asm
	ld.global.nc.u32 %r1714, [%rd650];
	// end inline asm
	// begin inline asm
	mov.u32 %r1715, %laneid;
	// end inline asm
	shr.u32 	%r5, %r3, 5;
	mad.lo.s32 	%r1721, %r5, 288, %r1715;
	shl.b32 	%r1722, %r1721, 2;
	mov.u32 	%r1723, _ZN6thrust24THRUST_300001_SM_1000_NS8cuda_cub4core6detail5shmemE;
	add.s32 	%r1724, %r1723, %r1722;
	st.shared.u32 	[%r1724], %r1706;
	st.shared.u32 	[%r1724+128], %r1707;
	st.shared.u32 	[%r1724+256], %r1708;
	st.shared.u32 	[%r1724+384], %r1709;
	st.shared.u32 	[%r1724+512], %r1710;
	st.shared.u32 	[%r1724+640], %r1711;
	st.shared.u32 	[%r1724+768], %r1712;
	st.shared.u32 	[%r1724+896], %r1713;
	st.shared.u32 	[%r1724+1024], %r1714;
	bar.warp.sync 	-1;
	shl.b32 	%r1725, %r1715, 5;
	add.s32 	%r1726, %r1724, %r1725;
	ld.shared.u32 	%r6, [%r1726];
	ld.shared.u32 	%r7, [%r1726+4];
	ld.shared.u32 	%r8, [%r1726+8];
	ld.shared.u32 	%r9, [%r1726+12];
	ld.shared.u32 	%r10, [%r1726+16];
	ld.shared.u32 	%r11, [%r1726+20];
	ld.shared.u32 	%r12, [%r1726+24];
	ld.shared.u32 	%r13, [%r1726+28];
	ld.shared.u32 	%r14, [%r1726+32];
	bar.sync 	0;
	st.shared.u32 	[%r1724], %r1;
	st.shared.u32 	[%r1724+128], %r1;
	st.shared.u32 	[%r1724+256], %r1;
	st.shared.u32 	[%r1724+384], %r1;
	st.shared.u32 	[%r1724+512], %r1;
	st.shared.u32 	[%r1724+640], %r1;
	st.shared.u32 	[%r1724+768], %r1;
	st.shared.u32 	[%r1724+896], %r1;
	st.shared.u32 	[%r1724+1024], %r1;
	bar.warp.sync 	-1;
	ld.shared.u32 	%r15, [%r1726];
	ld.shared.u32 	%r16, [%r1726+4];
	ld.shared.u32 	%r17, [%r1726+8];
	ld.shared.u32 	%r18, [%r1726+12];
	ld.shared.u32 	%r19, [%r1726+16];
	ld.shared.u32 	%r20, [%r1726+20];
	ld.shared.u32 	%r21, [%r1726+24];
	ld.shared.u32 	%r22, [%r1726+28];
	ld.shared.u32 	%r23, [%r1726+32];
	bar.sync 	0;
	shl.b32 	%r1727, %r3, 2;
	add.s32 	%r1728, %r1723, %r1727;
	add.s32 	%r24, %r1728, 1240;
	st.shared.u32 	[%r1728+1240], %r14;
	bar.sync 	0;
	setp.eq.s32 	%p372, %r3, 0;
	mov.b64 	%rd746, 0;
	@%p372 bra 	$L__BB3_4;
	ld.shared.u32 	%r1968, [%r24+-4];
	setp.ne.s32 	%p373, %r1968, %r6;
	selp.u64 	%rd746, 1, 0, %p373;
$L__BB3_4:
	setp.ne.s32 	%p374, %r6, %r7;
	selp.u64 	%rd655, 1, 0, %p374;
	setp.ne.s32 	%p375, %r7, %r8;
	selp.u64 	%rd656, 1, 0, %p375;
	setp.ne.s32 	%p376, %r8, %r9;
	selp.u64 	%rd657, 1, 0, %p376;
	setp.ne.s32 	%p377, %r9, %r10;
	selp.u64 	%rd658, 1, 0, %p377;
	setp.ne.s32 	%p378, %r10, %r11;
	selp.u64 	%rd659, 1, 0, %p378;
	setp.ne.s32 	%p379, %r11, %r12;
	selp.u64 	%rd660, 1, 0, %p379;
	setp.ne.s32 	%p380, %r12, %r13;
	selp.u64 	%rd661, 1, 0, %p380;
	setp.ne.s32 	%p381, %r13, %r14;
	selp.u64 	%rd662, 1, 0, %p381;
	add.s64 	%rd9, %rd746, %rd655;
	selp.b32 	%r1849, 0, %r15, %p374;
	add.s32 	%r1850, %r16, %r1849;
	add.s64 	%rd10, %rd9, %rd656;
	selp.b32 	%r1851, 0, %r1850, %p375;
	add.s32 	%r1852, %r17, %r1851;
	add.s64 	%rd11, %rd10, %rd657;
	selp.b32 	%r1853, 0, %r1852, %p376;
	add.s32 	%r1854, %r18, %r1853;
	add.s64 	%rd12, %rd11, %rd658;
	selp.b32 	%r1855, 0, %r1854, %p377;
	add.s32 	%r1856, %r19, %r1855;
	add.s64 	%rd13, %rd12, %rd659;
	selp.b32 	%r1857, 0, %r1856, %p378;
	add.s32 	%r1858, %r20, %r1857;
	add.s64 	%rd14, %rd13, %rd660;
	selp.b32 	%r1859, 0, %r1858, %p379;
	add.s32 	%r1860, %r21, %r1859;
	add.s64 	%rd15, %rd14, %rd661;
	selp.b32 	%r1861, 0, %r1860, %p380;
	add.s32 	%r1862, %r22, %r1861;
	add.s64 	%rd663, %rd15, %rd662;
	mov.b64 	{%r1730, %r1735}, %rd663;
	selp.b32 	%r1863, 0, %r1862, %p381;
	add.s32 	%r1740, %r23, %r1863;
	mov.b32 	%r1846, 1;
	mov.b32 	%r1847, 0;
	mov.b32 	%r1848, -1;
	// begin inline asm
	shfl.sync.up.b32 %r1729, %r1730, %r1846, %r1847, %r1848;
	// end inline asm
	// begin inline asm
	shfl.sync.up.b32 %r1734, %r1735, %r1846, %r1847, %r1848;
	// end inline asm
	mov.b64 	%rd664, {%r1729, %r1734};
	// begin inline asm
	shfl.sync.up.b32 %r1739, %r1740, %r1846, %r1847, %r1848;
	// end inline asm
	// begin inline asm
	shfl.sync.up.b32 %r1744, %r1745, %r1846, %r1847, %r1848;
	// end inline asm
	setp.eq.s64 	%p382, %rd663, 0;
	selp.b32 	%r1864, %r1739, 0, %p382;
	setp.lt.s32 	%p383, %r1715, 1;
	selp.b64 	%rd665, 0, %rd664, %p383;
	add.s64 	%rd666, %rd665, %rd663;
	mov.b64 	{%r1750, %r1755}, %rd666;
	selp.b32 	%r1865, 0, %r1864, %p383;
	add.s32 	%r1760, %r1865, %r1740;
	mov.b32 	%r1766, 2;
	// begin inline asm
	shfl.sync.up.b32 %r1749, %r1750, %r1766, %r1847, %r1848;
	// end inline asm
	// begin inline asm
	shfl.sync.up.b32 %r1754, %r1755, %r1766, %r1847, %r1848;
	// end inline asm
	mov.b64 	%rd667, {%r1749, %r1754};
	// begin inline asm
	shfl.sync.up.b32 %r1759, %r1760, %r1766, %r1847, %r1848;
	// end inline asm
	// begin inline asm
	shfl.sync.up.b32 %r1764, %r1765, %r1766, %r1847, %r1848;
	// end inline asm
	setp.eq.s64 	%p384, %rd666, 0;
	selp.b32 	%r1866, %r1759, 0, %p384;
	setp.lt.s32 	%p385, %r1715, 2;
	selp.b64 	%rd668, 0, %rd667, %p385;
	add.s64 	%rd669, %rd668, %rd666;
	mov.b64 	{%r1770, %r1775}, %rd669;
	selp.b32 	%r1867, 0, %r1866, %p385;
	add.s32 	%r1780, %r1867, %r1760;
	mov.b32 	%r1786, 4;
	// begin inline asm
	shfl.sync.up.b32 %r1769, %r1770, %r1786, %r1847, %r1848;
	// end inline asm
	// begin inline asm
	shfl.sync.up.b32 %r1774, %r1775, %r1786, %r1847, %r1848;
	// end inline asm
	mov.b64 	%rd670, {%r1769, %r1774};
	// begin inline asm
	shfl.sync.up.b32 %r1779, %r1780, %r1786, %r1847, %r1848;
	// end inline asm
	// begin inline asm
	shfl.sync.up.b32 %r1784, %r1785, %r1786, %r1847, %r1848;
	// end inline asm
	setp.eq.s64 	%p386, %rd669, 0;
	selp.b32 	%r1868, %r1779, 0, %p386;
	setp.lt.s32 	%p387, %r1715, 4;
	selp.b64 	%rd671, 0, %rd670, %p387;
	add.s64 	%rd672, %rd671, %rd669;
	mov.b64 	{%r1790, %r1795}, %rd672;
	selp.b32 	%r1869, 0, %r1868, %p387;
	add.s32 	%r1800, %r1869, %r1780;
	mov.b32 	%r1806, 8;
	// begin inline asm
	shfl.sync.up.b32 %r1789, %r1790, %r1806, %r1847, %r1848;
	// end inline asm
	// begin inline asm
	shfl.sync.up.b32 %r1794, %r1795, %r1806, %r1847, %r1848;
	// end inline asm
	mov.b64 	%rd673, {%r1789, %r1794};
	// begin inline asm
	shfl.sync.up.b32 %r1799, %r1800, %r1806, %r1847, %r1848;
	// end inline asm
	// begin inline asm
	shfl.sync.up.b32 %r1804, %r1805, %r1806, %r1847, %r1848;
	// end inline asm
	setp.eq.s64 	%p388, %rd672, 0;
	selp.b32 	%r1870, %r1799, 0, %p388;
	setp.lt.s32 	%p389, %r1715, 8;
	selp.b64 	%rd674, 0, %rd673, %p389;
	add.s64 	%rd675, %rd674, %rd672;
	mov.b64 	{%r1810, %r1815}, %rd675;
	selp.b32 	%r1871, 0, %r1870, %p389;
	add.s32 	%r1820, %r1871, %r1800;
	mov.b32 	%r1826, 16;
	// begin inline asm
	shfl.sync.up.b32 %r1809, %r1810, %r1826, %r1847, %r1848;
	// end inline asm
	// begin inline asm
	shfl.sync.up.b32 %r1814, %r1815, %r1826, %r1847, %r1848;
	// end inline asm
	mov.b64 	%rd676, {%r1809, %r1814};
	// begin inline asm
	shfl.sync.up.b32 %r1819, %r1820, %r1826, %r1847, %r1848;
	// end inline asm
	// begin inline asm
	shfl.sync.up.b32 %r1824, %r1825, %r1826, %r1847, %r1848;
	// end inline asm
	setp.eq.s64 	%p390, %rd675, 0;
	selp.b32 	%r1872, %r1819, 0, %p390;
	setp.lt.s32 	%p391, %r1715, 16;
	selp.b64 	%rd677, 0, %rd676, %p391;
	add.s64 	%rd16, %rd677, %rd675;
	mov.b64 	{%r1830, %r1835}, %rd16;
	selp.b32 	%r1873, 0, %r1872, %p391;
	add.s32 	%r1840, %r1873, %r1820;
	// begin inline asm
	shfl.sync.up.b32 %r1829, %r1830, %r1846, %r1847, %r1848;
	// end inline asm
	// begin inline asm
	shfl.sync.up.b32 %r1834, %r1835, %r1846, %r1847, %r1848;
	// end inline asm
	// begin inline asm
	shfl.sync.up.b32 %r1839, %r1840, %r1846, %r1847, %r1848;
	// end inline asm
	// begin inline asm
	shfl.sync.up.b32 %r1844, %r1845, %r1846, %r1847, %r1848;
	// end inline asm
	setp.ne.s32 	%p392, %r1715, 31;
	@%p392 bra 	$L__BB3_6;
	shl.b32 	%r1874, %r5, 4;
	mov.u32 	%r1875, _ZN6thrust24THRUST_300001_SM_1000_NS8cuda_cub4core6detail5shmemE;
	add.s32 	%r1876, %r1875, %r1874;
	st.shared.u64 	[%r1876], %rd16;
	st.shared.u32 	[%r1876+8], %r1840;
$L__BB3_6:
	mov.b64 	%rd678, {%r1829, %r1834};
	setp.ne.s32 	%p393, %r12, %r13;
	setp.ne.s32 	%p394, %r11, %r12;
	setp.ne.s32 	%p395, %r10, %r11;
	setp.ne.s32 	%p396, %r9, %r10;
	setp.ne.s32 	%p397, %r8, %r9;
	setp.ne.s32 	%p398, %r7, %r8;
	setp.ne.s32 	%p399, %r6, %r7;
	setp.ne.s32 	%p400, %r3, 0;
	bar.sync 	0;
	ld.shared.u64 	%rd679, [_ZN6thrust24THRUST_300001_SM_1000_NS8cuda_cub4core6detail5shmemE];
	ld.shared.u32 	%r1877, [_ZN6thrust24THRUST_300001_SM_1000_NS8cuda_cub4core6detail5shmemE+8];
	ld.shared.u64 	%rd680, [_ZN6thrust24THRUST_300001_SM_1000_NS8cuda_cub4core6detail5shmemE+16];
	ld.shared.u32 	%r1878, [_ZN6thrust24THRUST_300001_SM_1000_NS8cuda_cub4core6detail5shmemE+24];
	add.s64 	%rd681, %rd680, %rd679;
	setp.eq.s64 	%p401, %rd680, 0;
	selp.b32 	%r1879, %r1877, 0, %p401;
	add.s32 	%r1880, %r1879, %r1878;
	setp.eq.s32 	%p402, %r5, 2;
	selp.b64 	%rd682, %rd681, %rd679, %p402;
	selp.b32 	%r1881, %r1880, %r1877, %p402;
	ld.shared.u64 	%rd683, [_ZN6thrust24THRUST_300001_SM_1000_NS8cuda_cub4core6detail5shmemE+32];
	ld.shared.u32 	%r1882, [_ZN6thrust24THRUST_300001_SM_1000_NS8cuda_cub4core6detail5shmemE+40];
	add.s64 	%rd684, %rd683, %rd681;
	setp.eq.s64 	%p403, %rd683, 0;
	selp.b32 	%r1883, %r1880, 0, %p403;
	add.s32 	%r1884, %r1883, %r1882;
	setp.eq.s32 	%p404, %r5, 3;
	selp.b64 	%rd685, %rd684, %rd682, %p404;
	selp.b32 	%r1885, %r1884, %r1881, %p404;
	ld.shared.u64 	%rd686, [_ZN6thrust24THRUST_300001_SM_1000_NS8cuda_cub4core6detail5shmemE+48];
	ld.shared.u32 	%r1886, [_ZN6thrust24THRUST_300001_SM_1000_NS8cuda_cub4core6detail5shmemE+56];
	add.s64 	%rd687, %rd686, %rd684;
	setp.eq.s64 	%p405, %rd686, 0;
	selp.b32 	%r1887, %r1884, 0, %p405;
	add.s32 	%r1888, %r1887, %r1886;
	setp.eq.s32 	%p406, %r5, 4;
	selp.b64 	%rd688, %rd687, %rd685, %p406;
	selp.b32 	%r1889, %r1888, %r1885, %p406;
	ld.shared.u64 	%rd689, [_ZN6thrust24THRUST_300001_SM_1000_NS8cuda_cub4core6detail5shmemE+64];
	ld.shared.u32 	%r1890, [_ZN6thrust24THRUST_300001_SM_1000_NS8cuda_cub4core6detail5shmemE+72];
	add.s64 	%rd690, %rd689, %rd687;
	setp.eq.s64 	%p407, %rd689, 0;
	selp.b32 	%r1891, %r1888, 0, %p407;
	add.s32 	%r1892, %r1891, %r1890;
	setp.eq.s32 	%p408, %r5, 5;
	selp.b64 	%rd691, %rd690, %rd688, %p408;
	selp.b32 	%r1893, %r1892, %r1889, %p408;
	ld.shared.u64 	%rd692, [_ZN6thrust24THRUST_300001_SM_1000_NS8cuda_cub4core6detail5shmemE+80];
	ld.shared.u32 	%r1894, [_ZN6thrust24THRUST_300001_SM_1000_NS8cuda_cub4core6detail5shmemE+88];
	add.s64 	%rd693, %rd692, %rd690;
	setp.eq.s64 	%p409, %rd692, 0;
	selp.b32 	%r1895, %r1892, 0, %p409;
	add.s32 	%r1896, %r1895, %r1894;
	setp.eq.s32 	%p410, %r5, 6;
	selp.b64 	%rd694, %rd693, %rd691, %p410;
	selp.b32 	%r1897, %r1896, %r1893, %p410;
	ld.shared.u64 	%rd695, [_ZN6thrust24THRUST_300001_SM_1000_NS8cuda_cub4core6detail5shmemE+96];
	ld.shared.u32 	%r1898, [_ZN6thrust24THRUST_300001_SM_1000_NS8cuda_cub4core6detail5shmemE+104];
	add.s64 	%rd696, %rd695, %rd693;
	setp.eq.s64 	%p411, %rd695, 0;
	selp.b32 	%r1899, %r1896, 0, %p411;
	add.s32 	%r1900, %r1899, %r1898;
	setp.eq.s32 	%p412, %r5, 7;
	selp.b64 	%rd697, %rd696, %rd694, %p412;
	selp.b32 	%r1901, %r1900, %r1897, %p412;
	ld.shared.u64 	%rd698, [_ZN6thrust24THRUST_300001_SM_1000_NS8cuda_cub4core6detail5shmemE+112];
	ld.shared.u32 	%r1902, [_ZN6thrust24THRUST_300001_SM_1000_NS8cuda_cub4core6detail5shmemE+120];
	add.s64 	%rd17, %rd698, %rd696;
	setp.eq.s64 	%p413, %rd698, 0;
	selp.b32 	%r1903, %r1900, 0, %p413;
	add.s32 	%r31, %r1903, %r1902;
	setp.lt.u32 	%p414, %r3, 32;
	selp.b64 	%rd699, 0, %rd697, %p414;
	selp.b32 	%r1904, 0, %r1901, %p414;
	setp.eq.s64 	%p415, %rd678, 0;
	selp.b32 	%r1905, %r1904, 0, %p415;
	add.s32 	%r1906, %r1905, %r1839;
	setp.eq.s32 	%p416, %r1715, 0;
	selp.b32 	%r32, %r1904, %r1906, %p416;
	selp.b64 	%rd700, 0, %rd678, %p416;
	add.s64 	%rd18, %rd699, %rd700;
	add.s64 	%rd19, %rd18, %rd746;
	setp.eq.s64 	%p417, %rd746, 0;
	selp.b32 	%r1907, %r32, 0, %p417;
	add.s32 	%r33, %r1907, %r15;
	add.s64 	%rd20, %rd9, %rd18;
	selp.b32 	%r1908, 0, %r33, %p399;
	add.s32 	%r34, %r16, %r1908;
	add.s64 	%rd21, %rd10, %rd18;
	selp.b32 	%r1909, 0, %r34, %p398;
	add.s32 	%r35, %r17, %r1909;
	add.s64 	%rd22, %rd11, %rd18;
	selp.b32 	%r1910, 0, %r35, %p397;
	add.s32 	%r36, %r18, %r1910;
	add.s64 	%rd23, %rd12, %rd18;
	selp.b32 	%r1911, 0, %r36, %p396;
	add.s32 	%r37, %r19, %r1911;
	add.s64 	%rd24, %rd13, %rd18;
	selp.b32 	%r1912, 0, %r37, %p395;
	add.s32 	%r38, %r20, %r1912;
	add.s64 	%rd25, %rd14, %rd18;
	selp.b32 	%r1913, 0, %r38, %p394;
	add.s32 	%r39, %r21, %r1913;
	add.s64 	%rd26, %rd15, %rd18;
	selp.b32 	%r1914, 0, %r39, %p393;
	add.s32 	%r40, %r22, %r1914;
	@%p400 bra 	$L__BB3_8;
	mov.b32 	%r1915, 101;
	mov.b64 	%rd702, {%r31, %r1915};
	add.s64 	%rd701, %rd1, 512;
	// begin inline asm
	st.relaxed.gpu.v2.u64 [%rd701], {%rd702, %rd17};
	// end inline asm
$L__BB3_8:
	setp.lt.s64 	%p418, %rd17, 257;
	@%p418 bra 	$L__BB3_34;
	bar.sync 	0;
	@%p417 bra 	$L__BB3_11;
	cvt.u32.u64 	%r1916, %rd18;
	shl.b32 	%r1917, %r1916, 3;
	mov.u32 	%r1918, _ZN6thrust24THRUST_300001_SM_1000_NS8cuda_cub4core6detail5shmemE;
	add.s32 	%r1919, %r1918, %r1917;
	st.shared.v2.u32 	[%r1919], {%r1968, %r32};
$L__BB3_11:
	setp.eq.s32 	%p429, %r6, %r7;
	@%p429 bra 	$L__BB3_13;
	cvt.u32.u64 	%r1920, %rd19;
	shl.b32 	%r1921, %r1920, 3;
	mov.u32 	%r1922, _ZN6thrust24THRUST_300001_SM_1000_NS8cuda_cub4core6detail5shmemE;
	add.s32 	%r1923, %r1922, %r1921;
	st.shared.v2.u32 	[%r1923], {%r6, %r33};
$L__BB3_13:
	setp.eq.s32 	%p430, %r7, %r8;
	@%p430 bra 	$L__BB3_15;
	cvt.u32.u64 	%r1924, %rd20;
	shl.b32 	%r1925, %r1924, 3;
	mov.u32 	%r1926, _ZN6thrust24THRUST_300001_SM_1000_NS8cuda_cub4core6detail5shmemE;
	add.s32 	%r1927, %r1926, %r1925;
	st.shared.v2.u32 	[%r1927], {%r7, %r34};
$L__BB3_15:
	setp.eq.s32 	%p431, %r8, %r9;
	@%p431 bra 	$L__BB3_17;
	cvt.u32.u64 	%r1928, %rd21;
	shl.b32 	%r1929, %r1928, 3;
	mov.u32 	%r1930, _ZN6thrust24THRUST_300001_SM_1000_NS8cuda_cub4core6detail5shmemE;
	add.s32 	%r1931, %r1930, %r1929;
	st.shared.v2.u32 	[%r1931], {%r8, %r35};
$L__BB3_17:
	setp.eq.s32 	%p432, %r9, %r10;
	@%p432 bra 	$L__BB3_19;
	cvt.u32.u64 	%r1932, %rd22;
	shl.b32 	%r1933, %r1932, 3;
	mov.u32 	%r1934, _ZN6thrust24THRUST_300001_SM_1000_NS8cuda_cub4core6detail5shmemE;
	add.s32 	%r1935, %r1934, %r1933;
	st.shared.v2.u32 	[%r1935], {%r9, %r36};
$L__BB3_19:
	setp.eq.s32 	%p433, %r10, %r11;
	@%p433 bra 	$L__BB3_21;
	cvt.u32.u64 	%r1936, %rd23;
	shl.b32 	%r1937, %r1936, 3;
	mov.u32 	%r1938, _ZN6thrust24THRUST_300001_SM_1000_NS8cuda_cub4core6detail5shmemE;
	add.s32 	%r1939, %r1938, %r1937;
	st.shared.v2.u32 	[%r1939], {%r10, %r37};
$L__BB3_21:
	setp.eq.s32 	%p434, %r11, %r12;
	@%p434 bra 	$L__BB3_23;
	cvt.u32.u64 	%r1940, %rd24;
	shl.b32 	%r1941, %r1940, 3;
	mov.u32 	%r1942, _ZN6thrust24THRUST_300001_SM_1000_NS8cuda_cub4core6detail5shmemE;
	add.s32 	%r1943, %r1942, %r1941;
	st.shared.v2.u32 	[%r1943], {%r11, %r38};
$L__BB3_23:
	setp.eq.s32 	%p435, %r12, %r13;
	@%p435 bra 	$L__BB3_25;
	cvt.u32.u64 	%r1944, %rd25;
	shl.b32 	%r1945, %r1944, 3;
	mov.u32 	%r1946, _ZN6thrust24THRUST_300001_SM_1000_NS8cuda_cub4core6detail5shmemE;
	add.s32 	%r1947, %r1946, %r1945;
	st.shared.v2.u32 	[%r1947], {%r12, %r39};
$L__BB3_25:
	setp.eq.s32 	%p436, %r13, %r14;
	@%p436 bra 	$L__BB3_27;
	cvt.u32.u64 	%r1948, %rd26;
	shl.b32 	%r1949, %r1948, 3;
	mov.u32 	%r1950, _ZN6thrust24THRUST_300001_SM_1000_NS8cuda_cub4core6detail5shmemE;
	add.s32 	%r1951, %r1950, %r1949;
	st.shared.v2.u32 	[%r1951], {%r13, %r40};
$L__BB3_27:
	bar.sync 	0;
	cvt.u64.u32 	%rd751, %r3;
	setp.le.u64 	%p437, %rd17, %rd751;
	@%p437 bra 	$L__BB3_326;
	not.b64 	%rd731, %rd751;
	add.s64 	%rd28, %rd17, %rd731;
	shr.u64 	%rd732, %rd28, 8;
	add.s64 	%rd733, %rd732, 1;
	and.b64  	%rd747, %rd733, 3;
	and.b64  	%rd734, %rd28, 768;
	setp.eq.s64 	%p438, %rd734, 768;
	@%p438 bra 	$L__BB3_31;
	shl.b64 	%rd735, %rd751, 2;
	add.s64 	%rd749, %rd4, %rd735;
	add.s64 	%rd748, %rd3, %rd735;
	shl.b32 	%r1952, %r3, 3;
	mov.u32 	%r1953, _ZN6thrust24THRUST_300001_SM_1000_NS8cuda_cub4core6detail5shmemE;
	add.s32 	%r1969, %r1953, %r1952;
	shl.b64 	%rd736, %rd747, 8;
	add.s64 	%rd751, %rd736, %rd751;
$L__BB3_30:
	.pragma "nounroll";
	ld.shared.v2.u32 	{%r1954, %r1955}, [%r1969];
	st.global.u32 	[%rd748], %r1954;
	st.global.u32 	[%rd749], %r1955;
	add.s64 	%rd749, %rd749, 1024;
	add.s64 	%rd748, %rd748, 1024;
	add.s32 	%r1969, %r1969, 2048;
	add.s64 	%rd747, %rd747, -1;
	setp.ne.s64 	%p439, %rd747, 0;
	@%p439 bra 	$L__BB3_30;
$L__BB3_31:
	setp.lt.u64 	%p440, %rd28, 768;
	@%p440 bra 	$L__BB3_326;
	mov.u32 	%r1958, _ZN6thrust24THRUST_300001_SM_1000_NS8cuda_cub4core6detail5shmemE;
$L__BB3_33:
	cvt.u32.u64 	%r1956, %rd751;
	shl.b32 	%r1957, %r1956, 3;
	add.s32 	%r1959, %r1958, %r1957;
	ld.shared.v2.u32 	{%r1960, %r1961}, [%r1959];
	shl.b64 	%rd737, %rd751, 2;
	add.s64 	%rd738, %rd3, %rd737;
	st.global.u32 	[%rd738], %r1960;
	add.s64 	%rd739, %rd4, %rd737;
	st.global.u32 	[%rd739], %r1961;
	ld.shared.v2.u32 	{%r1962, %r1963}, [%r1959+2048];
	and.b64  	%rd740, %rd737, 17179869180;
	add.s64 	%rd741, %rd3, %rd740;
	st.global.u32 	[%rd741+1024], %r1962;
	add.s64 	%rd742, %rd4, %rd740;
	st.global.u32 	[%rd742+1024], %r1963;
	ld.shared.v2.u32 	{%r1964, %r1965}, [%r1959+4096];
	st.global.u32 	[%rd741+2048], %r1964;
	st.global.u32 	[%rd742+2048], %r1965;
	ld.shared.v2.u32 	{%r1966, %r1967}, [%r1959+6144];
	st.global.u32 	[%rd741+3072], %r1966;
	st.global.u32 	[%rd742+3072], %r1967;
	add.s64 	%rd743, %rd751, 1024;
	and.b64  	%rd751, %rd743, 4294967295;
	setp.gt.u64 	%p441, %rd17, %rd751;
	@%p441 bra 	$L__BB3_33;
	bra.uni 	$L__BB3_326;
$L__BB3_34:
	@%p417 bra 	$L__BB3_36;
	shl.b64 	%rd704, %rd18, 2;
	add.s64 	%rd705, %rd3, %rd704;
	st.global.u32 	[%rd705], %r1968;
	add.s64 	%rd706, %rd4, %rd704;
	st.global.u32 	[%rd706], %r32;
$L__BB3_36:
	setp.eq.s32 	%p420, %r6, %r7;
	@%p420 bra 	$L__BB3_38;
	shl.b64 	%rd707, %rd19, 2;
	add.s64 	%rd708, %rd3, %rd707;
	st.global.u32 	[%rd708], %r6;
	add.s64 	%rd709, %rd4, %rd707;
	st.global.u32 	[%rd709], %r33;
$L__BB3_38:
	setp.eq.s32 	%p421, %r7, %r8;
	@%p421 bra 	$L__BB3_40;
	shl.b64 	%rd710, %rd20, 2;
	add.s64 	%rd711, %rd3, %rd710;
	st.global.u32 	[%rd711], %r7;
	add.s64 	%rd712, %rd4, %rd710;
	st.global.u32 	[%rd712], %r34;
$L__BB3_40:
	setp.eq.s32 	%p422, %r8, %r9;
	@%p422 bra 	$L__BB3_42;
	shl.b64 	%rd713, %rd21, 2;
	add.s64 	%rd714, %rd3, %rd713;
	st.global.u32 	[%rd714], %r8;
	add.s64 	%rd715, %rd4, %rd713;
	st.global.u32 	[%rd715], %r35;
$L__BB3_42:
	setp.eq.s32 	%p423, %r9, %r10;
	@%p423 bra 	$L__BB3_44;
	shl.b64 	%rd716, %rd22, 2;
	add.s64 	%rd717, %rd3, %rd716;
	st.global.u32 	[%rd717], %r9;
	add.s64 	%rd718, %rd4, %rd716;
	st.global.u32 	[%rd718], %r36;
$L__BB3_44:
	setp.eq.s32 	%p424, %r10, %r11;
	@%p424 bra 	$L__BB3_46;
	shl.b64 	%rd719, %rd23, 2;
	add.s64 	%rd720, %rd3, %rd719;
	st.global.u32 	[%rd720], %r10;
	add.s64 	%rd721, %rd4, %rd719;
	st.global.u32 	[%rd721], %r37;
$L__BB3_46:
	setp.eq.s32 	%p425, %r11, %r12;
	@%p425 bra 	$L__BB3_48;
	shl.b64 	%rd722, %rd24, 2;
	add.s64 	%rd723, %rd3, %rd722;
	st.global.u32 	[%rd723], %r11;
	add.s64 	%rd724, %rd4, %rd722;
	st.global.u32 	[%rd724], %r38;
$L__BB3_48:
	setp.eq.s32 	%p426, %r12, %r13;
	@%p426 bra 	$L__BB3_50;
	shl.b64 	%rd725, %rd25, 2;
	add.s64 	%rd726, %rd3, %rd725;
	st.global.u32 	[%rd726], %r12;
	add.s64 	%rd727, %rd4, %rd725;
	st.global.u32 	[%rd727], %r39;
$L__BB3_50:
	setp.eq.s32 	%p427, %r13, %r14;
	@%p427 bra 	$L__BB3_326;
	shl.b64 	%rd728, %rd26, 2;
	add.s64 	%rd729, %rd3, %rd728;
	st.global.u32 	[%rd729], %r13;
	add.s64 	%rd730, %rd4, %rd728;
	st.global.u32 	[%rd730], %r40;
	bra.uni 	$L__BB3_326;
$L__BB3_52:
	mov.u32 	%r44, %tid.x;
	and.b32  	%r1201, %r44, 31;
	and.b32  	%r1202, %r44, 992;
	mul.lo.s32 	%r1203, %r1202, 9;
	or.b32  	%r1204, %r1203, %r1201;
	cvt.u64.u32 	%rd514, %r1204;
	add.s64 	%rd515, %rd5, %rd514;
	shl.b64 	%rd516, %rd515, 2;
	add.s64 	%rd505, %rd2, %rd516;
	// begin inline asm
	ld.global.nc.u32 %r1190, [%rd505];
	// end inline asm
	add.s64 	%rd506, %rd505, 128;
	// begin inline asm
	ld.global.nc.u32 %r1191, [%rd506];
	// end inline asm
	add.s64 	%rd507, %rd505, 256;
	// begin inline asm
	ld.global.nc.u32 %r1192, [%rd507];
	// end inline asm
	add.s64 	%rd508, %rd505, 384;
	// begin inline asm
	ld.global.nc.u32 %r1193, [%rd508];
	// end inline asm
	add.s64 	%rd509, %rd505, 512;
	// begin inline asm
	ld.global.nc.u32 %r1194, [%rd509];
	// end inline asm
	add.s64 	%rd510, %rd505, 640;
	// begin inline asm
	ld.global.nc.u32 %r1195, [%rd510];
	// end inline asm
	add.s64 	%rd511, %rd505, 768;
	// begin inline asm
	ld.global.nc.u32 %r1196, [%rd511];
	// end inline asm
	add.s64 	%rd512, %rd505, 896;
	// begin inline asm
	ld.global.nc.u32 %r1197, [%rd512];
	// end inline asm
	add.s64 	%rd513, %rd505, 1024;
	// begin inline asm
	ld.global.nc.u32 %r1198, [%rd513];
	// end inline asm
	// begin inline asm
	mov.u32 %r1199, %laneid;
	// end inline asm
	shr.u32 	%r46, %r44, 5;
	mad.lo.s32 	%r1205, %r46, 288, %r1199;
	shl.b32 	%r1206, %r1205, 2;
	mov.u32 	%r1207, _ZN6thrust24THRUST_300001_SM_1000_NS8cuda_cub4core6detail5shmemE;
	add.s32 	%r47, %r1207, %r1206;
	st.shared.u32 	[%r47], %r1190;
	st.shared.u32 	[%r47+128], %r1191;
	st.shared.u32 	[%r47+256], %r1192;
	st.shared.u32 	[%r47+384], %r1193;
	st.shared.u32 	[%r47+512], %r1194;
	st.shared.u32 	[%r47+640], %r1195;
	st.shared.u32 	[%r47+768], %r1196;
	st.shared.u32 	[%r47+896], %r1197;
	st.shared.u32 	[%r47+1024], %r1198;
	bar.warp.sync 	-1;
	shl.b32 	%r1208, %r1199, 5;
	add.s32 	%r48, %r47, %r1208;
	ld.shared.u32 	%r49, [%r48];
	ld.shared.u32 	%r50, [%r48+4];
	ld.shared.u32 	%r51, [%r48+8];
	ld.shared.u32 	%r52, [%r48+12];
	ld.shared.u32 	%r53, [%r48+16];
	ld.shared.u32 	%r54, [%r48+20];
	ld.shared.u32 	%r55, [%r48+24];
	ld.shared.u32 	%r56, [%r48+28];
	ld.shared.u32 	%r57, [%r48+32];
	setp.ne.s32 	%p263, %r44, 0;
	mov.b32 	%r1971, 0;
	@%p263 bra 	$L__BB3_54;
	shl.b64 	%rd518, %rd5, 2;
	add.s64 	%rd519, %rd2, %rd518;
	add.s64 	%rd517, %rd519, -4;
	// begin inline asm
	ld.global.nc.u32 %r1971, [%rd517];
	// end inline asm
$L__BB3_54:
	setp.eq.s32 	%p264, %r44, 0;
	bar.sync 	0;
	st.shared.u32 	[%r47], %r1;
	st.shared.u32 	[%r47+128], %r1;
	st.shared.u32 	[%r47+256], %r1;
	st.shared.u32 	[%r47+384], %r1;
	st.shared.u32 	[%r47+512], %r1;
	st.shared.u32 	[%r47+640], %r1;
	st.shared.u32 	[%r47+768], %r1;
	st.shared.u32 	[%r47+896], %r1;
	st.shared.u32 	[%r47+1024], %r1;
	bar.warp.sync 	-1;
	ld.shared.u32 	%r60, [%r48];
	ld.shared.u32 	%r61, [%r48+4];
	ld.shared.u32 	%r62, [%r48+8];
	ld.shared.u32 	%r63, [%r48+12];
	ld.shared.u32 	%r64, [%r48+16];
	ld.shared.u32 	%r65, [%r48+20];
	ld.shared.u32 	%r66, [%r48+24];
	ld.shared.u32 	%r67, [%r48+28];
	ld.shared.u32 	%r68, [%r48+32];
	bar.sync 	0;
	shl.b32 	%r1210, %r44, 2;
	add.s32 	%r1212, %r1207, %r1210;
	add.s32 	%r69, %r1212, 1240;
	st.shared.u32 	[%r1212+1240], %r57;
	bar.sync 	0;
	@%p264 bra 	$L__BB3_56;
	ld.shared.u32 	%r1971, [%r69+-4];
$L__BB3_56:
	setp.ne.s32 	%p265, %r1971, %r49;
	selp.u64 	%rd520, 1, 0, %p265;
	setp.ne.s32 	%p266, %r49, %r50;
	selp.u64 	%rd521, 1, 0, %p266;
	setp.ne.s32 	%p267, %r50, %r51;
	selp.u64 	%rd522, 1, 0, %p267;
	setp.ne.s32 	%p268, %r51, %r52;
	selp.u64 	%rd523, 1, 0, %p268;
	setp.ne.s32 	%p269, %r52, %r53;
	selp.u64 	%rd524, 1, 0, %p269;
	setp.ne.s32 	%p270, %r53, %r54;
	selp.u64 	%rd525, 1, 0, %p270;
	setp.ne.s32 	%p271, %r54, %r55;
	selp.u64 	%rd526, 1, 0, %p271;
	setp.ne.s32 	%p272, %r55, %r56;
	selp.u64 	%rd527, 1, 0, %p272;
	setp.ne.s32 	%p273, %r56, %r57;
	selp.u64 	%rd528, 1, 0, %p273;
	add.s64 	%rd529, %rd521, %rd520;
	selp.b32 	%r1333, 0, %r60, %p266;
	add.s32 	%r1334, %r61, %r1333;
	add.s64 	%rd530, %rd529, %rd522;
	selp.b32 	%r1335, 0, %r1334, %p267;
	add.s32 	%r1336, %r62, %r1335;
	add.s64 	%rd42, %rd530, %rd523;
	selp.b32 	%r1337, 0, %r1336, %p268;
	add.s32 	%r1338, %r63, %r1337;
	add.s64 	%rd43, %rd42, %rd524;
	selp.b32 	%r1339, 0, %r1338, %p269;
	add.s32 	%r1340, %r64, %r1339;
	add.s64 	%rd44, %rd43, %rd525;
	selp.b32 	%r1341, 0, %r1340, %p270;
	add.s32 	%r1342, %r65, %r1341;
	add.s64 	%rd45, %rd44, %rd526;
	selp.b32 	%r1343, 0, %r1342, %p271;
	add.s32 	%r1344, %r66, %r1343;
	add.s64 	%rd46, %rd45, %rd527;
	selp.b32 	%r1345, 0, %r1344, %p272;
	add.s32 	%r1346, %r67, %r1345;
	add.s64 	%rd531, %rd46, %rd528;
	mov.b64 	{%r1214, %r1219}, %rd531;
	selp.b32 	%r1347, 0, %r1346, %p273;
	add.s32 	%r1224, %r68, %r1347;
	mov.b32 	%r1330, 1;
	mov.b32 	%r1331, 0;
	mov.b32 	%r1332, -1;
	// begin inline asm
	shfl.sync.up.b32 %r1213, %r1214, %r1330, %r1331, %r1332;
	// end inline asm
	// begin inline asm
	shfl.sync.up.b32 %r1218, %r1219, %r1330, %r1331, %r1332;
	// end inline asm
	mov.b64 	%rd532, {%r1213, %r1218};
	// begin inline asm
	shfl.sync.up.b32 %r1223, %r1224, %r1330, %r1331, %r1332;
	// end inline asm
	// begin inline asm
	shfl.sync.up.b32 %r1228, %r1229, %r1330, %r1331, %r1332;
	// end inline asm
	setp.eq.s64 	%p274, %rd531, 0;
	selp.b32 	%r1348, %r1223, 0, %p274;
	setp.lt.s32 	%p275, %r1199, 1;
	selp.b64 	%rd533, 0, %rd532, %p275;
	add.s64 	%rd534, %rd533, %rd531;
	mov.b64 	{%r1234, %r1239}, %rd534;
	selp.b32 	%r1349, 0, %r1348, %p275;
	add.s32 	%r1244, %r1349, %r1224;
	mov.b32 	%r1250, 2;
	// begin inline asm
	shfl.sync.up.b32 %r1233, %r1234, %r1250, %r1331, %r1332;
	// end inline asm
	// begin inline asm
	shfl.sync.up.b32 %r1238, %r1239, %r1250, %r1331, %r1332;
	// end inline asm
	mov.b64 	%rd535, {%r1233, %r1238};
	// begin inline asm
	shfl.sync.up.b32 %r1243, %r1244, %r1250, %r1331, %r1332;
	// end inline asm
	// begin inline asm
	shfl.sync.up.b32 %r1248, %r1249, %r1250, %r1331, %r1332;
	// end inline asm
	setp.eq.s64 	%p276, %rd534, 0;
	selp.b32 	%r1350, %r1243, 0, %p276;
	setp.lt.s32 	%p277, %r1199, 2;
	selp.b64 	%rd536, 0, %rd535, %p277;
	add.s64 	%rd537, %rd536, %rd534;
	mov.b64 	{%r1254, %r1259}, %rd537;
	selp.b32 	%r1351, 0, %r1350, %p277;
	add.s32 	%r1264, %r1351, %r1244;
	mov.b32 	%r1270, 4;
	// begin inline asm
	shfl.sync.up.b32 %r1253, %r1254, %r1270, %r1331, %r1332;
	// end inline asm
	// begin inline asm
	shfl.sync.up.b32 %r1258, %r1259, %r1270, %r1331, %r1332;
	// end inline asm
	mov.b64 	%rd538, {%r1253, %r1258};
	// begin inline asm
	shfl.sync.up.b32 %r1263, %r1264, %r1270, %r1331, %r1332;
	// end inline asm
	// begin inline asm
	shfl.sync.up.b32 %r1268, %r1269, %r1270, %r1331, %r1332;
	// end inline asm
	setp.eq.s64 	%p278, %rd537, 0;
	selp.b32 	%r1352, %r1263, 0, %p278;
	setp.lt.s32 	%p279, %r1199, 4;
	selp.b64 	%rd539, 0, %rd538, %p279;
	add.s64 	%rd540, %rd539, %rd537;
	mov.b64 	{%r1274, %r1279}, %rd540;
	selp.b32 	%r1353, 0, %r1352, %p279;
	add.s32 	%r1284, %r1353, %r1264;
	mov.b32 	%r1290, 8;
	// begin inline asm
	shfl.sync.up.b32 %r1273, %r1274, %r1290, %r1331, %r1332;
	// end inline asm
	// begin inline asm
	shfl.sync.up.b32 %r1278, %r1279, %r1290, %r1331, %r1332;
	// end inline asm
	mov.b64 	%rd541, {%r1273, %r1278};
	// begin inline asm
	shfl.sync.up.b32 %r1283, %r1284, %r1290, %r1331, %r1332;
	// end inline asm
	// begin inline asm
	shfl.sync.up.b32 %r1288, %r1289, %r1290, %r1331, %r1332;
	// end inline asm
	setp.eq.s64 	%p280, %rd540, 0;
	selp.b32 	%r1354, %r1283, 0, %p280;
	setp.lt.s32 	%p281, %r1199, 8;
	selp.b64 	%rd542, 0, %rd541, %p281;
	add.s64 	%rd543, %rd542, %rd540;
	mov.b64 	{%r1294, %r1299}, %rd543;
	selp.b32 	%r1355, 0, %r1354, %p281;
	add.s32 	%r1304, %r1355, %r1284;
	mov.b32 	%r1310, 16;
	// begin inline asm
	shfl.sync.up.b32 %r1293, %r1294, %r1310, %r1331, %r1332;
	// end inline asm
	// begin inline asm
	shfl.sync.up.b32 %r1298, %r1299, %r1310, %r1331, %r1332;
	// end inline asm
	mov.b64 	%rd544, {%r1293, %r1298};
	// begin inline asm
	shfl.sync.up.b32 %r1303, %r1304, %r1310, %r1331, %r1332;
	// end inline asm
	// begin inline asm
	shfl.sync.up.b32 %r1308, %r1309, %r1310, %r1331, %r1332;
	// end inline asm
	setp.eq.s64 	%p282, %rd543, 0;
	selp.b32 	%r1356, %r1303, 0, %p282;
	setp.lt.s32 	%p283, %r1199, 16;
	selp.b64 	%rd545, 0, %rd544, %p283;
	add.s64 	%rd47, %rd545, %rd543;
	mov.b64 	{%r1314, %r1319}, %rd47;
	selp.b32 	%r1357, 0, %r1356, %p283;
	add.s32 	%r1324, %r1357, %r1304;
	// begin inline asm
	shfl.sync.up.b32 %r1313, %r1314, %r1330, %r1331, %r1332;
	// end inline asm
	// begin inline asm
	shfl.sync.up.b32 %r1318, %r1319, %r1330, %r1331, %r1332;
	// end inline asm
	mov.b64 	%rd763, {%r1313, %r1318};
	// begin inline asm
	shfl.sync.up.b32 %r1985, %r1324, %r1330, %r1331, %r1332;
	// end inline asm
	// begin inline asm
	shfl.sync.up.b32 %r1328, %r1329, %r1330, %r1331, %r1332;
	// end inline asm
	setp.ne.s32 	%p284, %r1199, 31;
	@%p284 bra 	$L__BB3_58;
	shl.b32 	%r1358, %r46, 4;
	mov.u32 	%r1359, _ZN6thrust24THRUST_300001_SM_1000_NS8cuda_cub4core6detail5shmemE;
	add.s32 	%r1360, %r1359, %r1358;
	st.shared.u64 	[%r1360], %rd47;
	st.shared.u32 	[%r1360+8], %r1324;
$L__BB3_58:
	bar.sync 	0;
	ld.shared.u64 	%rd546, [_ZN6thrust24THRUST_300001_SM_1000_NS8cuda_cub4core6detail5shmemE];
	ld.shared.u32 	%r1361, [_ZN6thrust24THRUST_300001_SM_1000_NS8cuda_cub4core6detail5shmemE+8];
	ld.shared.u64 	%rd547, [_ZN6thrust24THRUST_300001_SM_1000_NS8cuda_cub4core6detail5shmemE+16];
	ld.shared.u32 	%r1362, [_ZN6thrust24THRUST_300001_SM_1000_NS8cuda_cub4core6detail5shmemE+24];
	add.s64 	%rd548, %rd547, %rd546;
	setp.eq.s64 	%p285, %rd547, 0;
	selp.b32 	%r1363, %r1361, 0, %p285;
	add.s32 	%r1364, %r1363, %r1362;
	setp.eq.s32 	%p286, %r46, 2;
	selp.b64 	%rd549, %rd548, %rd546, %p286;
	selp.b32 	%r1365, %r1364, %r1361, %p286;
	ld.shared.u64 	%rd550, [_ZN6thrust24THRUST_300001_SM_1000_NS8cuda_cub4core6detail5shmemE+32];
	ld.shared.u32 	%r1366, [_ZN6thrust24THRUST_300001_SM_1000_NS8cuda_cub4core6detail5shmemE+40];
	add.s64 	%rd551, %rd550, %rd548;
	setp.eq.s64 	%p287, %rd550, 0;
	selp.b32 	%r1367, %r1364, 0, %p287;
	add.s32 	%r1368, %r1367, %r1366;
	setp.eq.s32 	%p288, %r46, 3;
	selp.b64 	%rd552, %rd551, %rd549, %p288;
	selp.b32 	%r1369, %r1368, %r1365, %p288;
	ld.shared.u64 	%rd553, [_ZN6thrust24THRUST_300001_SM_1000_NS8cuda_cub4core6detail5shmemE+48];
	ld.shared.u32 	%r1370, [_ZN6thrust24THRUST_300001_SM_1000_NS8cuda_cub4core6detail5shmemE+56];
	add.s64 	%rd554, %rd553, %rd551;
	setp.eq.s64 	%p289, %rd553, 0;
	selp.b32 	%r1371, %r1368, 0, %p289;
	add.s32 	%r1372, %r1371, %r1370;
	setp.eq.s32 	%p290, %r46, 4;
	selp.b64 	%rd555, %rd554, %rd552, %p290;
	selp.b32 	%r1373, %r1372, %r1369, %p290;
	ld.shared.u64 	%rd556, [_ZN6thrust24THRUST_300001_SM_1000_NS8cuda_cub4core6detail5shmemE+64];
	ld.shared.u32 	%r1374, [_ZN6thrust24THRUST_300001_SM_1000_NS8cuda_cub4core6detail5shmemE+72];
	add.s64 	%rd557, %rd556, %rd554;
	setp.eq.s64 	%p291, %rd556, 0;
	selp.b32 	%r1375, %r1372, 0, %p291;
	add.s32 	%r1376, %r1375, %r1374;
	setp.eq.s32 	%p292, %r46, 5;
	selp.b64 	%rd558, %rd557, %rd555, %p292;
	selp.b32 	%r1377, %r1376, %r1373, %p292;
	ld.shared.u64 	%rd559, [_ZN6thrust24THRUST_300001_SM_1000_NS8cuda_cub4core6detail5shmemE+80];
	ld.shared.u32 	%r1378, [_ZN6thrust24THRUST_300001_SM_1000_NS8cuda_cub4core6detail5shmemE+88];
	add.s64 	%rd560, %rd559, %rd557;
	setp.eq.s64 	%p293, %rd559, 0;
	selp.b32 	%r1379, %r1376, 0, %p293;
	add.s32 	%r1380, %r1379, %r1378;
	setp.eq.s32 	%p294, %r46, 6;
	selp.b64 	%rd561, %rd560, %rd558, %p294;
	selp.b32 	%r1381, %r1380, %r1377, %p294;
	ld.shared.u64 	%rd562, [_ZN6thrust24THRUST_300001_SM_1000_NS8cuda_cub4core6detail5shmemE+96];
	ld.shared.u32 	%r1382, [_ZN6thrust24THRUST_300001_SM_1000_NS8cuda_cub4core6detail5shmemE+104];
	add.s64 	%rd563, %rd562, %rd560;
	setp.eq.s64 	%p295, %rd562, 0;
	selp.b32 	%r1383, %r1380, 0, %p295;
	add.s32 	%r1384, %r1383, %r1382;
	setp.eq.s32 	%p296, %r46, 7;
	selp.b64 	%rd49, %rd563, %rd561, %p296;
	selp.b32 	%r74, %r1384, %r1381, %p296;
	ld.shared.u64 	%rd564, [_ZN6thrust24THRUST_300001_SM_1000_NS8cuda_cub4core6detail5shmemE+112];
	ld.shared.u32 	%r1385, [_ZN6thrust24THRUST_300001_SM_1000_NS8cuda_cub4core6detail5shmemE+120];
	add.s64 	%rd50, %rd564, %rd563;
	setp.eq.s64 	%p297, %rd564, 0;
	selp.b32 	%r1386, %r1384, 0, %p297;
	add.s32 	%r75, %r1386, %r1385;
	setp.lt.u32 	%p298, %r44, 32;
	@%p298 bra 	$L__BB3_60;
	setp.eq.s64 	%p299, %rd763, 0;
	selp.b32 	%r1387, %r74, 0, %p299;
	add.s32 	%r1388, %r1387, %r1985;
	setp.eq.s32 	%p300, %r1199, 0;
	selp.b64 	%rd565, 0, %rd763, %p300;
	add.s64 	%rd763, %rd49, %rd565;
	selp.b32 	%r1985, %r74, %r1388, %p300;
	bra.uni 	$L__BB3_96;
$L__BB3_60:
	setp.ne.s32 	%p301, %r44, 0;
	mul.wide.u32 	%rd566, %r2, 16;
	add.s64 	%rd52, %rd1, %rd566;
	@%p301 bra 	$L__BB3_62;
	st.shared.u64 	[_ZN6thrust24THRUST_300001_SM_1000_NS8cuda_cub4core6detail5shmemE+200], %rd50;
	st.shared.u32 	[_ZN6thrust24THRUST_300001_SM_1000_NS8cuda_cub4core6detail5shmemE+208], %r75;
	mov.b32 	%r1389, 100;
	mov.b64 	%rd568, {%r75, %r1389};
	add.s64 	%rd567, %rd52, 512;
	// begin inline asm
	st.relaxed.gpu.v2.u64 [%rd567], {%rd568, %rd50};
	// end inline asm
$L__BB3_62:
	not.b32 	%r77, %r44;
	mov.u32 	%r1390, %nctaid.x;
	setp.gt.u32 	%p302, %r1390, 499;
	@%p302 bra 	$L__BB3_64;
	membar.cta;
	bra.uni 	$L__BB3_65;
$L__BB3_64:
	mov.b32 	%r1391, 450;
	// begin inline asm
	nanosleep.u32 %r1391;
	// end inline asm
$L__BB3_65:
	mul.wide.s32 	%rd570, %r77, 16;
	add.s64 	%rd571, %rd52, %rd570;
	add.s64 	%rd53, %rd571, 512;
$L__BB3_66:
	// begin inline asm
	ld.relaxed.gpu.v2.u64 {%rd572, %rd753}, [%rd53];
	// end inline asm
	mov.b64 	{%r1973, %r1978}, %rd572;
	setp.eq.s32 	%p303, %r1978, 99;
	mov.b32 	%r1392, -1;
	vote.sync.any.pred 	%p304, %p303, %r1392;
	@%p304 bra 	$L__BB3_66;
	setp.eq.s32 	%p305, %r1978, 101;
	mov.b32 	%r1414, -1;
	vote.sync.ballot.b32 	%r1415, %p305, %r1414;
	// begin inline asm
	mov.u32 %r1394, %lanemask_ge;
	// end inline asm
	and.b32  	%r1416, %r1415, %r1394;
	or.b32  	%r1417, %r1416, -2147483648;
	add.s32 	%r1418, %r1417, -1;
	not.b32 	%r1419, %r1417;
	and.b32  	%r1420, %r1419, %r1418;
	popc.b32 	%r81, %r1420;
	mov.b64 	{%r1396, %r1401}, %rd753;
	mov.b32 	%r1412, 1;
	// begin inline asm
	shfl.sync.down.b32 %r1395, %r1396, %r1412, %r81, %r1414;
	// end inline asm
	// begin inline asm
	shfl.sync.down.b32 %r1400, %r1401, %r1412, %r81, %r1414;
	// end inline asm
	// begin inline asm
	shfl.sync.down.b32 %r1405, %r1973, %r1412, %r81, %r1414;
	// end inline asm
	// begin inline asm
	shfl.sync.down.b32 %r1410, %r1411, %r1412, %r81, %r1414;
	// end inline asm
	setp.ge.s32 	%p307, %r1199, %r81;
	@%p307 bra 	$L__BB3_69;
	mov.b64 	%rd575, {%r1395, %r1400};
	add.s64 	%rd55, %rd753, %rd575;
	setp.eq.s64 	%p308, %rd753, 0;
	selp.b32 	%r1421, %r1405, 0, %p308;
	add.s32 	%r1973, %r1421, %r1973;
	mov.u64 	%rd753, %rd55;
$L__BB3_69:
	mov.b64 	{%r1423, %r1428}, %rd753;
	mov.b32 	%r1439, 2;
	mov.b32 	%r1441, -1;
	// begin inline asm
	shfl.sync.down.b32 %r1422, %r1423, %r1439, %r81, %r1441;
	// end inline asm
	// begin inline asm
	shfl.sync.down.b32 %r1427, %r1428, %r1439, %r81, %r1441;
	// end inline asm
	// begin inline asm
	shfl.sync.down.b32 %r1432, %r1973, %r1439, %r81, %r1441;
	// end inline asm
	// begin inline asm
	shfl.sync.down.b32 %r1437, %r1438, %r1439, %r81, %r1441;
	// end inline asm
	add.s32 	%r90, %r1199, 2;
	setp.gt.s32 	%p309, %r90, %r81;
	@%p309 bra 	$L__BB3_71;
	mov.b64 	%rd576, {%r1422, %r1427};
	add.s64 	%rd57, %rd753, %rd576;
	setp.eq.s64 	%p310, %rd753, 0;
	selp.b32 	%r1442, %r1432, 0, %p310;
	add.s32 	%r1973, %r1442, %r1973;
	mov.u64 	%rd753, %rd57;
$L__BB3_71:
	mov.b64 	{%r1444, %r1449}, %rd753;
	mov.b32 	%r1460, 4;
	mov.b32 	%r1462, -1;
	// begin inline asm
	shfl.sync.down.b32 %r1443, %r1444, %r1460, %r81, %r1462;
	// end inline asm
	// begin inline asm
	shfl.sync.down.b32 %r1448, %r1449, %r1460, %r81, %r1462;
	// end inline asm
	// begin inline asm
	shfl.sync.down.b32 %r1453, %r1973, %r1460, %r81, %r1462;
	// end inline asm
	// begin inline asm
	shfl.sync.down.b32 %r1458, %r1459, %r1460, %r81, %r1462;
	// end inline asm
	add.s32 	%r96, %r1199, 4;
	setp.gt.s32 	%p311, %r96, %r81;
	@%p311 bra 	$L__BB3_73;
	mov.b64 	%rd577, {%r1443, %r1448};
	add.s64 	%rd59, %rd753, %rd577;
	setp.eq.s64 	%p312, %rd753, 0;
	selp.b32 	%r1463, %r1453, 0, %p312;
	add.s32 	%r1973, %r1463, %r1973;
	mov.u64 	%rd753, %rd59;
$L__BB3_73:
	mov.b64 	{%r1465, %r1470}, %rd753;
	mov.b32 	%r1481, 8;
	mov.b32 	%r1483, -1;
	// begin inline asm
	shfl.sync.down.b32 %r1464, %r1465, %r1481, %r81, %r1483;
	// end inline asm
	// begin inline asm
	shfl.sync.down.b32 %r1469, %r1470, %r1481, %r81, %r1483;
	// end inline asm
	// begin inline asm
	shfl.sync.down.b32 %r1474, %r1973, %r1481, %r81, %r1483;
	// end inline asm
	// begin inline asm
	shfl.sync.down.b32 %r1479, %r1480, %r1481, %r81, %r1483;
	// end inline asm
	add.s32 	%r102, %r1199, 8;
	setp.gt.s32 	%p313, %r102, %r81;
	@%p313 bra 	$L__BB3_75;
	mov.b64 	%rd578, {%r1464, %r1469};
	add.s64 	%rd61, %rd753, %rd578;
	setp.eq.s64 	%p314, %rd753, 0;
	selp.b32 	%r1484, %r1474, 0, %p314;
	add.s32 	%r1973, %r1484, %r1973;
	mov.u64 	%rd753, %rd61;
$L__BB3_75:
	mov.b64 	{%r1486, %r1491}, %rd753;
	mov.b32 	%r1502, 16;
	mov.b32 	%r1504, -1;
	// begin inline asm
	shfl.sync.down.b32 %r1485, %r1486, %r1502, %r81, %r1504;
	// end inline asm
	// begin inline asm
	shfl.sync.down.b32 %r1490, %r1491, %r1502, %r81, %r1504;
	// end inline asm
	// begin inline asm
	shfl.sync.down.b32 %r1495, %r1973, %r1502, %r81, %r1504;
	// end inline asm
	// begin inline asm
	shfl.sync.down.b32 %r1500, %r1501, %r1502, %r81, %r1504;
	// end inline asm
	add.s32 	%r108, %r1199, 16;
	setp.gt.s32 	%p315, %r108, %r81;
	@%p315 bra 	$L__BB3_77;
	mov.b64 	%rd579, {%r1485, %r1490};
	add.s64 	%rd63, %rd753, %rd579;
	setp.eq.s64 	%p316, %rd753, 0;
	selp.b32 	%r1505, %r1495, 0, %p316;
	add.s32 	%r1973, %r1505, %r1973;
	mov.u64 	%rd753, %rd63;
$L__BB3_77:
	not.b32 	%r1506, %r44;
	add.s32 	%r1979, %r2, %r1506;
	add.s64 	%rd65, %rd1, 512;
$L__BB3_78:
	setp.ne.s32 	%p317, %r1978, 101;
	mov.b32 	%r1507, -1;
	vote.sync.all.pred 	%p318, %p317, %r1507;
	not.pred 	%p319, %p318;
	@%p319 bra 	$L__BB3_92;
	mul.wide.s32 	%rd635, %r1979, 16;
	add.s64 	%rd636, %rd65, %rd635;
	add.s64 	%rd634, %rd636, -512;
$L__BB3_80:
	// begin inline asm
	ld.relaxed.gpu.v2.u64 {%rd632, %rd759}, [%rd634];
	// end inline asm
	mov.b64 	{%r1981, %r1978}, %rd632;
	setp.eq.s32 	%p357, %r1978, 99;
	mov.b32 	%r1592, -1;
	vote.sync.any.pred 	%p358, %p357, %r1592;
	@%p358 bra 	$L__BB3_80;
	setp.eq.s32 	%p359, %r1978, 101;
	mov.b32 	%r1613, -1;
	vote.sync.ballot.b32 	%r1614, %p359, %r1613;
	and.b32  	%r1615, %r1614, %r1394;
	or.b32  	%r1616, %r1615, -2147483648;
	add.s32 	%r1617, %r1616, -1;
	not.b32 	%r1618, %r1616;
	and.b32  	%r1619, %r1618, %r1617;
	popc.b32 	%r117, %r1619;
	mov.b64 	{%r1595, %r1600}, %rd759;
	mov.b32 	%r1611, 1;
	// begin inline asm
	shfl.sync.down.b32 %r1594, %r1595, %r1611, %r117, %r1613;
	// end inline asm
	// begin inline asm
	shfl.sync.down.b32 %r1599, %r1600, %r1611, %r117, %r1613;
	// end inline asm
	// begin inline asm
	shfl.sync.down.b32 %r1604, %r1981, %r1611, %r117, %r1613;
	// end inline asm
	// begin inline asm
	shfl.sync.down.b32 %r1609, %r1610, %r1611, %r117, %r1613;
	// end inline asm
	setp.ge.s32 	%p361, %r1199, %r117;
	@%p361 bra 	$L__BB3_83;
	mov.b64 	%rd637, {%r1594, %r1599};
	add.s64 	%rd68, %rd759, %rd637;
	setp.eq.s64 	%p362, %rd759, 0;
	selp.b32 	%r1620, %r1604, 0, %p362;
	add.s32 	%r1981, %r1620, %r1981;
	mov.u64 	%rd759, %rd68;
$L__BB3_83:
	mov.b64 	{%r1622, %r1627}, %rd759;
	mov.b32 	%r1638, 2;
	mov.b32 	%r1640, -1;
	// begin inline asm
	shfl.sync.down.b32 %r1621, %r1622, %r1638, %r117, %r1640;
	// end inline asm
	// begin inline asm
	shfl.sync.down.b32 %r1626, %r1627, %r1638, %r117, %r1640;
	// end inline asm
	// begin inline asm
	shfl.sync.down.b32 %r1631, %r1981, %r1638, %r117, %r1640;
	// end inline asm
	// begin inline asm
	shfl.sync.down.b32 %r1636, %r1637, %r1638, %r117, %r1640;
	// end inline asm
	setp.gt.s32 	%p363, %r90, %r117;
	@%p363 bra 	$L__BB3_85;
	mov.b64 	%rd638, {%r1621, %r1626};
	add.s64 	%rd70, %rd759, %rd638;
	setp.eq.s64 	%p364, %rd759, 0;
	selp.b32 	%r1641, %r1631, 0, %p364;
	add.s32 	%r1981, %r1641, %r1981;
	mov.u64 	%rd759, %rd70;
$L__BB3_85:
	mov.b64 	{%r1643, %r1648}, %rd759;
	mov.b32 	%r1659, 4;
	mov.b32 	%r1661, -1;
	// begin inline asm
	shfl.sync.down.b32 %r1642, %r1643, %r1659, %r117, %r1661;
	// end inline asm
	// begin inline asm
	shfl.sync.down.b32 %r1647, %r1648, %r1659, %r117, %r1661;
	// end inline asm
	// begin inline asm
	shfl.sync.down.b32 %r1652, %r1981, %r1659, %r117, %r1661;
	// end inline asm
	// begin inline asm
	shfl.sync.down.b32 %r1657, %r1658, %r1659, %r117, %r1661;
	// end inline asm
	setp.gt.s32 	%p365, %r96, %r117;
	@%p365 bra 	$L__BB3_87;
	mov.b64 	%rd639, {%r1642, %r1647};
	add.s64 	%rd72, %rd759, %rd639;
	setp.eq.s64 	%p366, %rd759, 0;
	selp.b32 	%r1662, %r1652, 0, %p366;
	add.s32 	%r1981, %r1662, %r1981;
	mov.u64 	%rd759, %rd72;
$L__BB3_87:
	mov.b64 	{%r1664, %r1669}, %rd759;
	mov.b32 	%r1680, 8;
	mov.b32 	%r1682, -1;
	// begin inline asm
	shfl.sync.down.b32 %r1663, %r1664, %r1680, %r117, %r1682;
	// end inline asm
	// begin inline asm
	shfl.sync.down.b32 %r1668, %r1669, %r1680, %r117, %r1682;
	// end inline asm
	// begin inline asm
	shfl.sync.down.b32 %r1673, %r1981, %r1680, %r117, %r1682;
	// end inline asm
	// begin inline asm
	shfl.sync.down.b32 %r1678, %r1679, %r1680, %r117, %r1682;
	// end inline asm
	setp.gt.s32 	%p367, %r102, %r117;
	@%p367 bra 	$L__BB3_89;
	mov.b64 	%rd640, {%r1663, %r1668};
	add.s64 	%rd74, %rd759, %rd640;
	setp.eq.s64 	%p368, %rd759, 0;
	selp.b32 	%r1683, %r1673, 0, %p368;
	add.s32 	%r1981, %r1683, %r1981;
	mov.u64 	%rd759, %rd74;
$L__BB3_89:
	mov.b64 	{%r1685, %r1690}, %rd759;
	mov.b32 	%r1701, 16;
	mov.b32 	%r1703, -1;
	// begin inline asm
	shfl.sync.down.b32 %r1684, %r1685, %r1701, %r117, %r1703;
	// end inline asm
	// begin inline asm
	shfl.sync.down.b32 %r1689, %r1690, %r1701, %r117, %r1703;
	// end inline asm
	// begin inline asm
	shfl.sync.down.b32 %r1694, %r1981, %r1701, %r117, %r1703;
	// end inline asm
	// begin inline asm
	shfl.sync.down.b32 %r1699, %r1700, %r1701, %r117, %r1703;
	// end inline asm
	setp.gt.s32 	%p369, %r108, %r117;
	@%p369 bra 	$L__BB3_91;
	mov.b64 	%rd641, {%r1684, %r1689};
	add.s64 	%rd76, %rd759, %rd641;
	setp.eq.s64 	%p370, %rd759, 0;
	selp.b32 	%r1704, %r1694, 0, %p370;
	add.s32 	%r1981, %r1704, %r1981;
	mov.u64 	%rd759, %rd76;
$L__BB3_91:
	add.s64 	%rd78, %rd759, %rd753;
	setp.eq.s64 	%p371, %rd753, 0;
	selp.b32 	%r1705, %r1981, 0, %p371;
	add.s32 	%r1973, %r1705, %r1973;
	add.s32 	%r1979, %r1979, -32;
	mov.u64 	%rd753, %rd78;
	bra.uni 	$L__BB3_78;
$L__BB3_92:
	@%p301 bra 	$L__BB3_94;
	add.s64 	%rd582, %rd753, %rd50;
	setp.eq.s64 	%p321, %rd50, 0;
	selp.b32 	%r1509, %r1973, 0, %p321;
	add.s32 	%r1510, %r1509, %r75;
	mov.b32 	%r1511, 101;
	mov.b64 	%rd581, {%r1510, %r1511};
	add.s64 	%rd580, %rd52, 512;
	// begin inline asm
	st.relaxed.gpu.v2.u64 [%rd580], {%rd581, %rd582};
	// end inline asm
	st.shared.u64 	[_ZN6thrust24THRUST_300001_SM_1000_NS8cuda_cub4core6detail5shmemE+168], %rd753;
	st.shared.u32 	[_ZN6thrust24THRUST_300001_SM_1000_NS8cuda_cub4core6detail5shmemE+176], %r1973;
	st.shared.u64 	[_ZN6thrust24THRUST_300001_SM_1000_NS8cuda_cub4core6detail5shmemE+184], %rd582;
	st.shared.u32 	[_ZN6thrust24THRUST_300001_SM_1000_NS8cuda_cub4core6detail5shmemE+192], %r1510;
$L__BB3_94:
	setp.ne.s32 	%p322, %r1199, 0;
	@%p322 bra 	$L__BB3_96;
	st.shared.u64 	[_ZN6thrust24THRUST_300001_SM_1000_NS8cuda_cub4core6detail5shmemE+136], %rd753;
	st.shared.u32 	[_ZN6thrust24THRUST_300001_SM_1000_NS8cuda_cub4core6detail5shmemE+144], %r1973;
	mov.u64 	%rd763, %rd753;
	mov.u32 	%r1985, %r1973;
$L__BB3_96:
	setp.eq.s32 	%p323, %r44, 0;
	bar.sync 	0;
	@%p323 bra 	$L__BB3_98;
	ld.shared.u32 	%r1512, [_ZN6thrust24THRUST_300001_SM_1000_NS8cuda_cub4core6detail5shmemE+144];
	ld.shared.u64 	%rd583, [_ZN6thrust24THRUST_300001_SM_1000_NS8cuda_cub4core6detail5shmemE+136];
	add.s64 	%rd80, %rd583, %rd763;
	setp.eq.s64 	%p324, %rd763, 0;
	selp.b32 	%r1513, %r1512, 0, %p324;
	add.s32 	%r1985, %r1513, %r1985;
	mov.u64 	%rd763, %rd80;
$L__BB3_98:
	setp.ne.s32 	%p325, %r55, %r56;
	setp.ne.s32 	%p326, %r54, %r55;
	setp.ne.s32 	%p327, %r53, %r54;
	setp.ne.s32 	%p328, %r52, %r53;
	setp.ne.s32 	%p329, %r51, %r52;
	setp.ne.s32 	%p330, %r50, %r51;
	setp.ne.s32 	%p331, %r49, %r50;
	setp.ne.s32 	%p332, %r1971, %r49;
	selp.u64 	%rd584, 1, 0, %p332;
	add.s64 	%rd82, %rd763, %rd584;
	selp.b32 	%r1514, 0, %r1985, %p332;
	add.s32 	%r148, %r1514, %r60;
	selp.u64 	%rd585, 1, 0, %p331;
	add.s64 	%rd586, %rd585, %rd584;
	add.s64 	%rd83, %rd586, %rd763;
	selp.b32 	%r1515, 0, %r148, %p331;
	add.s32 	%r149, %r61, %r1515;
	selp.u64 	%rd587, 1, 0, %p330;
	add.s64 	%rd84, %rd83, %rd587;
	selp.b32 	%r1516, 0, %r149, %p330;
	add.s32 	%r150, %r62, %r1516;
	add.s64 	%rd85, %rd42, %rd763;
	selp.b32 	%r1517, 0, %r150, %p329;
	add.s32 	%r151, %r63, %r1517;
	add.s64 	%rd86, %rd43, %rd763;
	selp.b32 	%r1518, 0, %r151, %p328;
	add.s32 	%r152, %r64, %r1518;
	add.s64 	%rd87, %rd44, %rd763;
	selp.b32 	%r1519, 0, %r152, %p327;
	add.s32 	%r153, %r65, %r1519;
	add.s64 	%rd88, %rd45, %rd763;
	selp.b32 	%r1520, 0, %r153, %p326;
	add.s32 	%r154, %r66, %r1520;
	add.s64 	%rd89, %rd46, %rd763;
	selp.b32 	%r1521, 0, %r154, %p325;
	add.s32 	%r155, %r67, %r1521;
	ld.shared.u64 	%rd90, [_ZN6thrust24THRUST_300001_SM_1000_NS8cuda_cub4core6detail5shmemE+200];
	ld.shared.u64 	%rd91, [_ZN6thrust24THRUST_300001_SM_1000_NS8cuda_cub4core6detail5shmemE+168];
	setp.lt.s64 	%p333, %rd90, 257;
	@%p333 bra 	$L__BB3_124;
	setp.eq.s32 	%p343, %r1971, %r49;
	bar.sync 	0;
	@%p343 bra 	$L__BB3_101;
	cvt.u32.u64 	%r1522, %rd91;
	cvt.u32.u64 	%r1523, %rd763;
	sub.s32 	%r1524, %r1523, %r1522;
	shl.b32 	%r1525, %r1524, 3;
	mov.u32 	%r1526, _ZN6thrust24THRUST_300001_SM_1000_NS8cuda_cub4core6detail5shmemE;
	add.s32 	%r1527, %r1526, %r1525;
	st.shared.v2.u32 	[%r1527], {%r1971, %r1985};
$L__BB3_101:
	setp.eq.s32 	%p344, %r49, %r50;
	@%p344 bra 	$L__BB3_103;
	cvt.u32.u64 	%r1528, %rd91;
	cvt.u32.u64 	%r1529, %rd82;
	sub.s32 	%r1530, %r1529, %r1528;
	shl.b32 	%r1531, %r1530, 3;
	mov.u32 	%r1532, _ZN6thrust24THRUST_300001_SM_1000_NS8cuda_cub4core6detail5shmemE;
	add.s32 	%r1533, %r1532, %r1531;
	st.shared.v2.u32 	[%r1533], {%r49, %r148};
$L__BB3_103:
	setp.eq.s32 	%p345, %r50, %r51;
	@%p345 bra 	$L__BB3_105;
	cvt.u32.u64 	%r1534, %rd91;
	cvt.u32.u64 	%r1535, %rd83;
	sub.s32 	%r1536, %r1535, %r1534;
	shl.b32 	%r1537, %r1536, 3;
	mov.u32 	%r1538, _ZN6thrust24THRUST_300001_SM_1000_NS8cuda_cub4core6detail5shmemE;
	add.s32 	%r1539, %r1538, %r1537;
	st.shared.v2.u32 	[%r1539], {%r50, %r149};
$L__BB3_105:
	setp.eq.s32 	%p346, %r51, %r52;
	@%p346 bra 	$L__BB3_107;
	cvt.u32.u64 	%r1540, %rd91;
	cvt.u32.u64 	%r1541, %rd84;
	sub.s32 	%r1542, %r1541, %r1540;
	shl.b32 	%r1543, %r1542, 3;
	mov.u32 	%r1544, _ZN6thrust24THRUST_300001_SM_1000_NS8cuda_cub4core6detail5shmemE;
	add.s32 	%r1545, %r1544, %r1543;
	st.shared.v2.u32 	[%r1545], {%r51, %r150};
$L__BB3_107:
	setp.eq.s32 	%p347, %r52, %r53;
	@%p347 bra 	$L__BB3_109;
	cvt.u32.u64 	%r1546, %rd91;
	cvt.u32.u64 	%r1547, %rd85;
	sub.s32 	%r1548, %r1547, %r1546;
	shl.b32 	%r1549, %r1548, 3;
	mov.u32 	%r1550, _ZN6thrust24THRUST_300001_SM_1000_NS8cuda_cub4core6detail5shmemE;
	add.s32 	%r1551, %r1550, %r1549;
	st.shared.v2.u32 	[%r1551], {%r52, %r151};
$L__BB3_109:
	setp.eq.s32 	%p348, %r53, %r54;
	@%p348 bra 	$L__BB3_111;
	cvt.u32.u64 	%r1552, %rd91;
	cvt.u32.u64 	%r1553, %rd86;
	sub.s32 	%r1554, %r1553, %r1552;
	shl.b32 	%r1555, %r1554, 3;
	mov.u32 	%r1556, _ZN6thrust24THRUST_300001_SM_1000_NS8cuda_cub4core6detail5shmemE;
	add.s32 	%r1557, %r1556, %r1555;
	st.shared.v2.u32 	[%r1557], {%r53, %r152};
$L__BB3_111:
	setp.eq.s32 	%p349, %r54, %r55;
	@%p349 bra 	$L__BB3_113;
	cvt.u32.u64 	%r1558, %rd91;
	cvt.u32.u64 	%r1559, %rd87;
	sub.s32 	%r1560, %r1559, %r1558;
	shl.b32 	%r1561, %r1560, 3;
	mov.u32 	%r1562, _ZN6thrust24THRUST_300001_SM_1000_NS8cuda_cub4core6detail5shmemE;
	add.s32 	%r1563, %r1562, %r1561;
	st.shared.v2.u32 	[%r1563], {%r54, %r153};
$L__BB3_113:
	setp.eq.s32 	%p350, %r55, %r56;
	@%p350 bra 	$L__BB3_115;
	cvt.u32.u64 	%r1564, %rd91;
	cvt.u32.u64 	%r1565, %rd88;
	sub.s32 	%r1566, %r1565, %r1564;
	shl.b32 	%r1567, %r1566, 3;
	mov.u32 	%r1568, _ZN6thrust24THRUST_300001_SM_1000_NS8cuda_cub4core6detail5shmemE;
	add.s32 	%r1569, %r1568, %r1567;
	st.shared.v2.u32 	[%r1569], {%r55, %r154};
$L__BB3_115:
	setp.eq.s32 	%p351, %r56, %r57;
	@%p351 bra 	$L__BB3_117;
	cvt.u32.u64 	%r1570, %rd91;
	cvt.u32.u64 	%r1571, %rd89;
	sub.s32 	%r1572, %r1571, %r1570;
	shl.b32 	%r1573, %r1572, 3;
	mov.u32 	%r1574, _ZN6thrust24THRUST_300001_SM_1000_NS8cuda_cub4core6detail5shmemE;
	add.s32 	%r1575, %r1574, %r1573;
	st.shared.v2.u32 	[%r1575], {%r56, %r155};
$L__BB3_117:
	bar.sync 	0;
	cvt.u64.u32 	%rd769, %r44;
	setp.le.u64 	%p352, %rd90, %rd769;
	@%p352 bra 	$L__BB3_326;
	not.b64 	%rd615, %rd769;
	add.s64 	%rd93, %rd90, %rd615;
	shr.u64 	%rd616, %rd93, 8;
	add.s64 	%rd617, %rd616, 1;
	and.b64  	%rd765, %rd617, 3;
	and.b64  	%rd618, %rd93, 768;
	setp.eq.s64 	%p353, %rd618, 768;
	@%p353 bra 	$L__BB3_121;
	add.s64 	%rd619, %rd91, %rd769;
	shl.b64 	%rd620, %rd619, 2;
	add.s64 	%rd767, %rd4, %rd620;
	add.s64 	%rd766, %rd3, %rd620;
	shl.b32 	%r1576, %r44, 3;
	mov.u32 	%r1577, _ZN6thrust24THRUST_300001_SM_1000_NS8cuda_cub4core6detail5shmemE;
	add.s32 	%r1987, %r1577, %r1576;
	shl.b64 	%rd621, %rd765, 8;
	add.s64 	%rd769, %rd621, %rd769;
$L__BB3_120:
	.pragma "nounroll";
	ld.shared.v2.u32 	{%r1578, %r1579}, [%r1987];
	st.global.u32 	[%rd766], %r1578;
	st.global.u32 	[%rd767], %r1579;
	add.s64 	%rd767, %rd767, 1024;
	add.s64 	%rd766, %rd766, 1024;
	add.s32 	%r1987, %r1987, 2048;
	add.s64 	%rd765, %rd765, -1;
	setp.ne.s64 	%p354, %rd765, 0;
	@%p354 bra 	$L__BB3_120;
$L__BB3_121:
	setp.lt.u64 	%p355, %rd93, 768;
	@%p355 bra 	$L__BB3_326;
	mov.u32 	%r1582, _ZN6thrust24THRUST_300001_SM_1000_NS8cuda_cub4core6detail5shmemE;
$L__BB3_123:
	cvt.u32.u64 	%r1580, %rd769;
	add.s64 	%rd622, %rd769, %rd91;
	shl.b32 	%r1581, %r1580, 3;
	add.s32 	%r1583, %r1582, %r1581;
	ld.shared.v2.u32 	{%r1584, %r1585}, [%r1583];
	shl.b64 	%rd623, %rd622, 2;
	add.s64 	%rd624, %rd3, %rd623;
	st.global.u32 	[%rd624], %r1584;
	add.s64 	%rd625, %rd4, %rd623;
	st.global.u32 	[%rd625], %r1585;
	and.b64  	%rd626, %rd769, 4294967295;
	add.s64 	%rd627, %rd91, %rd626;
	ld.shared.v2.u32 	{%r1586, %r1587}, [%r1583+2048];
	shl.b64 	%rd628, %rd627, 2;
	add.s64 	%rd629, %rd3, %rd628;
	st.global.u32 	[%rd629+1024], %r1586;
	add.s64 	%rd630, %rd4, %rd628;
	st.global.u32 	[%rd630+1024], %r1587;
	ld.shared.v2.u32 	{%r1588, %r1589}, [%r1583+4096];
	st.global.u32 	[%rd629+2048], %r1588;
	st.global.u32 	[%rd630+2048], %r1589;
	ld.shared.v2.u32 	{%r1590, %r1591}, [%r1583+6144];
	st.global.u32 	[%rd629+3072], %r1590;
	st.global.u32 	[%rd630+3072], %r1591;
	add.s64 	%rd631, %rd769, 1024;
	and.b64  	%rd769, %rd631, 4294967295;
	setp.gt.u64 	%p356, %rd90, %rd769;
	@%p356 bra 	$L__BB3_123;
	bra.uni 	$L__BB3_326;
$L__BB3_124:
	setp.eq.s32 	%p334, %r1971, %r49;
	@%p334 bra 	$L__BB3_126;
	shl.b64 	%rd588, %rd763, 2;
	add.s64 	%rd589, %rd3, %rd588;
	st.global.u32 	[%rd589], %r1971;
	add.s64 	%rd590, %rd4, %rd588;
	st.global.u32 	[%rd590], %r1985;
$L__BB3_126:
	setp.eq.s32 	%p335, %r49, %r50;
	@%p335 bra 	$L__BB3_128;
	shl.b64 	%rd591, %rd82, 2;
	add.s64 	%rd592, %rd3, %rd591;
	st.global.u32 	[%rd592], %r49;
	add.s64 	%rd593, %rd4, %rd591;
	st.global.u32 	[%rd593], %r148;
$L__BB3_128:
	setp.eq.s32 	%p336, %r50, %r51;
	@%p336 bra 	$L__BB3_130;
	shl.b64 	%rd594, %rd83, 2;
	add.s64 	%rd595, %rd3, %rd594;
	st.global.u32 	[%rd595], %r50;
	add.s64 	%rd596, %rd4, %rd594;
	st.global.u32 	[%rd596], %r149;
$L__BB3_130:
	setp.eq.s32 	%p337, %r51, %r52;
	@%p337 bra 	$L__BB3_132;
	shl.b64 	%rd597, %rd84, 2;
	add.s64 	%rd598, %rd3, %rd597;
	st.global.u32 	[%rd598], %r51;
	add.s64 	%rd599, %rd4, %rd597;
	st.global.u32 	[%rd599], %r150;
$L__BB3_132:
	setp.eq.s32 	%p338, %r52, %r53;
	@%p338 bra 	$L__BB3_134;
	shl.b64 	%rd600, %rd85, 2;
	add.s64 	%rd601, %rd3, %rd600;
	st.global.u32 	[%rd601], %r52;
	add.s64 	%rd602, %rd4, %rd600;
	st.global.u32 	[%rd602], %r151;
$L__BB3_134:
	setp.eq.s32 	%p339, %r53, %r54;
	@%p339 bra 	$L__BB3_136;
	shl.b64 	%rd603, %rd86, 2;
	add.s64 	%rd604, %rd3, %rd603;
	st.global.u32 	[%rd604], %r53;
	add.s64 	%rd605, %rd4, %rd603;
	st.global.u32 	[%rd605], %r152;
$L__BB3_136:
	setp.eq.s32 	%p340, %r54, %r55;
	@%p340 bra 	$L__BB3_138;
	shl.b64 	%rd606, %rd87, 2;
	add.s64 	%rd607, %rd3, %rd606;
	st.global.u32 	[%rd607], %r54;
	add.s64 	%rd608, %rd4, %rd606;
	st.global.u32 	[%rd608], %r153;
$L__BB3_138:
	setp.eq.s32 	%p341, %r55, %r56;
	@%p341 bra 	$L__BB3_140;
	shl.b64 	%rd609, %rd88, 2;
	add.s64 	%rd610, %rd3, %rd609;
	st.global.u32 	[%rd610], %r55;
	add.s64 	%rd611, %rd4, %rd609;
	st.global.u32 	[%rd611], %r154;
$L__BB3_140:
	setp.eq.s32 	%p342, %r56, %r57;
	@%p342 bra 	$L__BB3_326;
	shl.b64 	%rd612, %rd89, 2;
	add.s64 	%rd613, %rd3, %rd612;
	st.global.u32 	[%rd613], %r56;
	add.s64 	%rd614, %rd4, %rd612;
	st.global.u32 	[%rd614], %r155;
	bra.uni 	$L__BB3_326;
$L__BB3_142:
	setp.lt.s64 	%p13, %rd6, 1;
	@%p13 bra 	$L__BB3_326;
	setp.ne.s32 	%p14, %r2, 0;
	@%p14 bra 	$L__BB3_214;
	cvt.u32.u64 	%r159, %rd212;
	shl.b64 	%rd384, %rd5, 2;
	add.s64 	%rd383, %rd2, %rd384;
	// begin inline asm
	ld.global.nc.u32 %r1996, [%rd383];
	// end inline asm
	mov.u32 	%r161, %tid.x;
	and.b32  	%r901, %r161, 31;
	and.b32  	%r902, %r161, 992;
	mul.lo.s32 	%r903, %r902, 9;
	or.b32  	%r162, %r903, %r901;
	setp.ge.s32 	%p160, %r162, %r159;
	shl.b32 	%r904, %r162, 2;
	cvt.u64.u32 	%rd385, %r904;
	add.s64 	%rd107, %rd383, %rd385;
	mov.u32 	%r1988, %r1996;
	@%p160 bra 	$L__BB3_146;
	// begin inline asm
	ld.global.nc.u32 %r1988, [%rd107];
	// end inline asm
$L__BB3_146:
	add.s32 	%r906, %r162, 32;
	setp.ge.s32 	%p161, %r906, %r159;
	mov.u32 	%r1989, %r1996;
	@%p161 bra 	$L__BB3_148;
	add.s64 	%rd387, %rd107, 128;
	// begin inline asm
	ld.global.nc.u32 %r1989, [%rd387];
	// end inline asm
$L__BB3_148:
	add.s32 	%r908, %r162, 64;
	setp.ge.s32 	%p162, %r908, %r159;
	mov.u32 	%r1990, %r1996;
	@%p162 bra 	$L__BB3_150;
	add.s64 	%rd388, %rd107, 256;
	// begin inline asm
	ld.global.nc.u32 %r1990, [%rd388];
	// end inline asm
$L__BB3_150:
	add.s32 	%r910, %r162, 96;
	setp.ge.s32 	%p163, %r910, %r159;
	mov.u32 	%r1991, %r1996;
	@%p163 bra 	$L__BB3_152;
	add.s64 	%rd389, %rd107, 384;
	// begin inline asm
	ld.global.nc.u32 %r1991, [%rd389];
	// end inline asm
$L__BB3_152:
	add.s32 	%r912, %r162, 128;
	setp.ge.s32 	%p164, %r912, %r159;
	mov.u32 	%r1992, %r1996;
	@%p164 bra 	$L__BB3_154;
	add.s64 	%rd390, %rd107, 512;
	// begin inline asm
	ld.global.nc.u32 %r1992, [%rd390];
	// end inline asm
$L__BB3_154:
	add.s32 	%r914, %r162, 160;
	setp.ge.s32 	%p165, %r914, %r159;
	mov.u32 	%r1993, %r1996;
	@%p165 bra 	$L__BB3_156;
	add.s64 	%rd391, %rd107, 640;
	// begin inline asm
	ld.global.nc.u32 %r1993, [%rd391];
	// end inline asm
$L__BB3_156:
	add.s32 	%r916, %r162, 192;
	setp.ge.s32 	%p166, %r916, %r159;
	mov.u32 	%r1994, %r1996;
	@%p166 bra 	$L__BB3_158;
	add.s64 	%rd392, %rd107, 768;
	// begin inline asm
	ld.global.nc.u32 %r1994, [%rd392];
	// end inline asm
$L__BB3_158:
	add.s32 	%r918, %r162, 224;
	setp.ge.s32 	%p167, %r918, %r159;
	mov.u32 	%r1995, %r1996;
	@%p167 bra 	$L__BB3_160;
	add.s64 	%rd393, %rd107, 896;
	// begin inline asm
	ld.global.nc.u32 %r1995, [%rd393];
	// end inline asm
$L__BB3_160:
	add.s32 	%r920, %r162, 256;
	setp.ge.s32 	%p168, %r920, %r159;
	@%p168 bra 	$L__BB3_162;
	add.s64 	%rd394, %rd107, 1024;
	// begin inline asm
	ld.global.nc.u32 %r1996, [%rd394];
	// end inline asm
$L__BB3_162:
	// begin inline asm
	mov.u32 %r922, %laneid;
	// end inline asm
	shr.u32 	%r182, %r161, 5;
	mad.lo.s32 	%r924, %r182, 288, %r922;
	shl.b32 	%r925, %r924, 2;
	mov.u32 	%r926, _ZN6thrust24THRUST_300001_SM_1000_NS8cuda_cub4core6detail5shmemE;
	add.s32 	%r927, %r926, %r925;
	st.shared.u32 	[%r927], %r1988;
	st.shared.u32 	[%r927+128], %r1989;
	st.shared.u32 	[%r927+256], %r1990;
	st.shared.u32 	[%r927+384], %r1991;
	st.shared.u32 	[%r927+512], %r1992;
	st.shared.u32 	[%r927+640], %r1993;
	st.shared.u32 	[%r927+768], %r1994;
	st.shared.u32 	[%r927+896], %r1995;
	st.shared.u32 	[%r927+1024], %r1996;
	bar.warp.sync 	-1;
	shl.b32 	%r928, %r922, 5;
	add.s32 	%r929, %r927, %r928;
	ld.shared.u32 	%r183, [%r929];
	ld.shared.u32 	%r184, [%r929+4];
	ld.shared.u32 	%r185, [%r929+8];
	ld.shared.u32 	%r186, [%r929+12];
	ld.shared.u32 	%r187, [%r929+16];
	ld.shared.u32 	%r188, [%r929+20];
	ld.shared.u32 	%r189, [%r929+24];
	ld.shared.u32 	%r190, [%r929+28];
	ld.shared.u32 	%r191, [%r929+32];
	bar.sync 	0;
	st.shared.u32 	[%r927], %r1;
	st.shared.u32 	[%r927+128], %r1;
	st.shared.u32 	[%r927+256], %r1;
	st.shared.u32 	[%r927+384], %r1;
	st.shared.u32 	[%r927+512], %r1;
	st.shared.u32 	[%r927+640], %r1;
	st.shared.u32 	[%r927+768], %r1;
	st.shared.u32 	[%r927+896], %r1;
	st.shared.u32 	[%r927+1024], %r1;
	bar.warp.sync 	-1;
	ld.shared.u32 	%r192, [%r929];
	ld.shared.u32 	%r193, [%r929+4];
	ld.shared.u32 	%r194, [%r929+8];
	ld.shared.u32 	%r195, [%r929+12];
	ld.shared.u32 	%r196, [%r929+16];
	ld.shared.u32 	%r197, [%r929+20];
	ld.shared.u32 	%r198, [%r929+24];
	ld.shared.u32 	%r199, [%r929+28];
	ld.shared.u32 	%r200, [%r929+32];
	bar.sync 	0;
	shl.b32 	%r930, %r161, 2;
	add.s32 	%r931, %r926, %r930;
	add.s32 	%r201, %r931, 1240;
	st.shared.u32 	[%r931+1240], %r191;
	bar.sync 	0;
	setp.eq.s32 	%p169, %r161, 0;
	mov.b64 	%rd770, 1;
	@%p169 bra 	$L__BB3_164;
	ld.shared.u32 	%r1997, [%r201+-4];
	setp.ne.s32 	%p170, %r1997, %r183;
	selp.u64 	%rd770, 1, 0, %p170;
$L__BB3_164:
	setp.eq.s32 	%p171, %r161, 0;
	setp.ne.s32 	%p172, %r183, %r184;
	setp.ne.s32 	%p173, %r184, %r185;
	setp.ne.s32 	%p174, %r185, %r186;
	setp.ne.s32 	%p175, %r186, %r187;
	setp.ne.s32 	%p176, %r187, %r188;
	setp.ne.s32 	%p177, %r188, %r189;
	setp.ne.s32 	%p178, %r189, %r190;
	setp.ne.s32 	%p179, %r190, %r191;
	mul.lo.s32 	%r1052, %r161, 9;
	cvt.u64.u32 	%rd396, %r1052;
	setp.eq.s64 	%p180, %rd6, %rd396;
	selp.u64 	%rd397, 1, 0, %p180;
	selp.b64 	%rd398, %rd397, %rd770, %p180;
	selp.b64 	%rd110, %rd397, %rd398, %p171;
	add.s32 	%r1053, %r1052, 1;
	cvt.u64.u32 	%rd399, %r1053;
	setp.eq.s64 	%p181, %rd6, %rd399;
	or.pred  	%p1, %p181, %p172;
	selp.u64 	%rd400, 1, 0, %p1;
	add.s32 	%r1054, %r1052, 2;
	cvt.u64.u32 	%rd401, %r1054;
	setp.eq.s64 	%p182, %rd6, %rd401;
	or.pred  	%p2, %p182, %p173;
	selp.u64 	%rd402, 1, 0, %p2;
	add.s32 	%r1055, %r1052, 3;
	cvt.u64.u32 	%rd403, %r1055;
	setp.eq.s64 	%p183, %rd6, %rd403;
	or.pred  	%p3, %p183, %p174;
	selp.u64 	%rd404, 1, 0, %p3;
	add.s32 	%r1056, %r1052, 4;
	cvt.u64.u32 	%rd405, %r1056;
	setp.eq.s64 	%p184, %rd6, %rd405;
	or.pred  	%p4, %p184, %p175;
	selp.u64 	%rd406, 1, 0, %p4;
	add.s32 	%r1057, %r1052, 5;
	cvt.u64.u32 	%rd407, %r1057;
	setp.eq.s64 	%p185, %rd6, %rd407;
	or.pred  	%p186, %p185, %p176;
	selp.u64 	%rd408, 1, 0, %p186;
	add.s32 	%r1058, %r1052, 6;
	cvt.u64.u32 	%rd409, %r1058;
	setp.eq.s64 	%p187, %rd6, %rd409;
	or.pred  	%p188, %p187, %p177;
	selp.u64 	%rd410, 1, 0, %p188;
	add.s32 	%r1059, %r1052, 7;
	cvt.u64.u32 	%rd411, %r1059;
	setp.eq.s64 	%p189, %rd6, %rd411;
	or.pred  	%p5, %p189, %p178;
	selp.u64 	%rd412, 1, 0, %p5;
	add.s32 	%r1060, %r1052, 8;
	cvt.u64.u32 	%rd413, %r1060;
	setp.eq.s64 	%p190, %rd6, %rd413;
	or.pred  	%p191, %p190, %p179;
	selp.u64 	%rd414, 1, 0, %p191;
	add.s64 	%rd111, %rd110, %rd400;
	selp.b32 	%r1061, 0, %r192, %p1;
	add.s32 	%r1062, %r193, %r1061;
	add.s64 	%rd112, %rd111, %rd402;
	selp.b32 	%r1063, 0, %r1062, %p2;
	add.s32 	%r1064, %r194, %r1063;
	add.s64 	%rd113, %rd112, %rd404;
	selp.b32 	%r1065, 0, %r1064, %p3;
	add.s32 	%r1066, %r195, %r1065;
	add.s64 	%rd114, %rd113, %rd406;
	selp.b32 	%r1067, 0, %r1066, %p4;
	add.s32 	%r1068, %r196, %r1067;
	add.s64 	%rd115, %rd114, %rd408;
	selp.b32 	%r1069, 0, %r1068, %p186;
	add.s32 	%r1070, %r197, %r1069;
	add.s64 	%rd116, %rd115, %rd410;
	selp.b32 	%r1071, 0, %r1070, %p188;
	add.s32 	%r1072, %r198, %r1071;
	add.s64 	%rd117, %rd116, %rd412;
	selp.b32 	%r1073, 0, %r1072, %p5;
	add.s32 	%r1074, %r199, %r1073;
	add.s64 	%rd415, %rd117, %rd414;
	mov.b64 	{%r933, %r938}, %rd415;
	selp.b32 	%r1075, 0, %r1074, %p191;
	add.s32 	%r943, %r200, %r1075;
	mov.b32 	%r1049, 1;
	mov.b32 	%r1050, 0;
	mov.b32 	%r1051, -1;
	// begin inline asm
	shfl.sync.up.b32 %r932, %r933, %r1049, %r1050, %r1051;
	// end inline asm
	// begin inline asm
	shfl.sync.up.b32 %r937, %r938, %r1049, %r1050, %r1051;
	// end inline asm
	mov.b64 	%rd416, {%r932, %r937};
	// begin inline asm
	shfl.sync.up.b32 %r942, %r943, %r1049, %r1050, %r1051;
	// end inline asm
	// begin inline asm
	shfl.sync.up.b32 %r947, %r948, %r1049, %r1050, %r1051;
	// end inline asm
	setp.eq.s64 	%p192, %rd415, 0;
	selp.b32 	%r1076, %r942, 0, %p192;
	setp.lt.s32 	%p193, %r922, 1;
	selp.b64 	%rd417, 0, %rd416, %p193;
	add.s64 	%rd418, %rd417, %rd415;
	mov.b64 	{%r953, %r958}, %rd418;
	selp.b32 	%r1077, 0, %r1076, %p193;
	add.s32 	%r963, %r1077, %r943;
	mov.b32 	%r969, 2;
	// begin inline asm
	shfl.sync.up.b32 %r952, %r953, %r969, %r1050, %r1051;
	// end inline asm
	// begin inline asm
	shfl.sync.up.b32 %r957, %r958, %r969, %r1050, %r1051;
	// end inline asm
	mov.b64 	%rd419, {%r952, %r957};
	// begin inline asm
	shfl.sync.up.b32 %r962, %r963, %r969, %r1050, %r1051;
	// end inline asm
	// begin inline asm
	shfl.sync.up.b32 %r967, %r968, %r969, %r1050, %r1051;
	// end inline asm
	setp.eq.s64 	%p194, %rd418, 0;
	selp.b32 	%r1078, %r962, 0, %p194;
	setp.lt.s32 	%p195, %r922, 2;
	selp.b64 	%rd420, 0, %rd419, %p195;
	add.s64 	%rd421, %rd420, %rd418;
	mov.b64 	{%r973, %r978}, %rd421;
	selp.b32 	%r1079, 0, %r1078, %p195;
	add.s32 	%r983, %r1079, %r963;
	mov.b32 	%r989, 4;
	// begin inline asm
	shfl.sync.up.b32 %r972, %r973, %r989, %r1050, %r1051;
	// end inline asm
	// begin inline asm
	shfl.sync.up.b32 %r977, %r978, %r989, %r1050, %r1051;
	// end inline asm
	mov.b64 	%rd422, {%r972, %r977};
	// begin inline asm
	shfl.sync.up.b32 %r982, %r983, %r989, %r1050, %r1051;
	// end inline asm
	// begin inline asm
	shfl.sync.up.b32 %r987, %r988, %r989, %r1050, %r1051;
	// end inline asm
	setp.eq.s64 	%p196, %rd421, 0;
	selp.b32 	%r1080, %r982, 0, %p196;
	setp.lt.s32 	%p197, %r922, 4;
	selp.b64 	%rd423, 0, %rd422, %p197;
	add.s64 	%rd424, %rd423, %rd421;
	mov.b64 	{%r993, %r998}, %rd424;
	selp.b32 	%r1081, 0, %r1080, %p197;
	add.s32 	%r1003, %r1081, %r983;
	mov.b32 	%r1009, 8;
	// begin inline asm
	shfl.sync.up.b32 %r992, %r993, %r1009, %r1050, %r1051;
	// end inline asm
	// begin inline asm
	shfl.sync.up.b32 %r997, %r998, %r1009, %r1050, %r1051;
	// end inline asm
	mov.b64 	%rd425, {%r992, %r997};
	// begin inline asm
	shfl.sync.up.b32 %r1002, %r1003, %r1009, %r1050, %r1051;
	// end inline asm
	// begin inline asm
	shfl.sync.up.b32 %r1007, %r1008, %r1009, %r1050, %r1051;
	// end inline asm
	setp.eq.s64 	%p198, %rd424, 0;
	selp.b32 	%r1082, %r1002, 0, %p198;
	setp.lt.s32 	%p199, %r922, 8;
	selp.b64 	%rd426, 0, %rd425, %p199;
	add.s64 	%rd427, %rd426, %rd424;
	mov.b64 	{%r1013, %r1018}, %rd427;
	selp.b32 	%r1083, 0, %r1082, %p199;
	add.s32 	%r1023, %r1083, %r1003;
	mov.b32 	%r1029, 16;
	// begin inline asm
	shfl.sync.up.b32 %r1012, %r1013, %r1029, %r1050, %r1051;
	// end inline asm
	// begin inline asm
	shfl.sync.up.b32 %r1017, %r1018, %r1029, %r1050, %r1051;
	// end inline asm
	mov.b64 	%rd428, {%r1012, %r1017};
	// begin inline asm
	shfl.sync.up.b32 %r1022, %r1023, %r1029, %r1050, %r1051;
	// end inline asm
	// begin inline asm
	shfl.sync.up.b32 %r1027, %r1028, %r1029, %r1050, %r1051;
	// end inline asm
	setp.eq.s64 	%p200, %rd427, 0;
	selp.b32 	%r1084, %r1022, 0, %p200;
	setp.lt.s32 	%p201, %r922, 16;
	selp.b64 	%rd429, 0, %rd428, %p201;
	add.s64 	%rd118, %rd429, %rd427;
	mov.b64 	{%r1033, %r1038}, %rd118;
	selp.b32 	%r1085, 0, %r1084, %p201;
	add.s32 	%r1043, %r1085, %r1023;
	// begin inline asm
	shfl.sync.up.b32 %r1032, %r1033, %r1049, %r1050, %r1051;
	// end inline asm
	// begin inline asm
	shfl.sync.up.b32 %r1037, %r1038, %r1049, %r1050, %r1051;
	// end inline asm
	// begin inline asm
	shfl.sync.up.b32 %r1042, %r1043, %r1049, %r1050, %r1051;
	// end inline asm
	// begin inline asm
	shfl.sync.up.b32 %r1047, %r1048, %r1049, %r1050, %r1051;
	// end inline asm
	setp.ne.s32 	%p202, %r922, 31;
	@%p202 bra 	$L__BB3_166;
	shl.b32 	%r1086, %r182, 4;
	mov.u32 	%r1087, _ZN6thrust24THRUST_300001_SM_1000_NS8cuda_cub4core6detail5shmemE;
	add.s32 	%r1088, %r1087, %r1086;
	st.shared.u64 	[%r1088], %rd118;
	st.shared.u32 	[%r1088+8], %r1043;
$L__BB3_166:
	mov.b64 	%rd430, {%r1032, %r1037};
	bar.sync 	0;
	ld.shared.u64 	%rd431, [_ZN6thrust24THRUST_300001_SM_1000_NS8cuda_cub4core6detail5shmemE];
	ld.shared.u32 	%r1089, [_ZN6thrust24THRUST_300001_SM_1000_NS8cuda_cub4core6detail5shmemE+8];
	ld.shared.u64 	%rd432, [_ZN6thrust24THRUST_300001_SM_1000_NS8cuda_cub4core6detail5shmemE+16];
	ld.shared.u32 	%r1090, [_ZN6thrust24THRUST_300001_SM_1000_NS8cuda_cub4core6detail5shmemE+24];
	add.s64 	%rd433, %rd432, %rd431;
	setp.eq.s64 	%p203, %rd432, 0;
	selp.b32 	%r1091, %r1089, 0, %p203;
	add.s32 	%r1092, %r1091, %r1090;
	setp.eq.s32 	%p204, %r182, 2;
	selp.b64 	%rd434, %rd433, %rd431, %p204;
	selp.b32 	%r1093, %r1092, %r1089, %p204;
	ld.shared.u64 	%rd435, [_ZN6thrust24THRUST_300001_SM_1000_NS8cuda_cub4core6detail5shmemE+32];
	ld.shared.u32 	%r1094, [_ZN6thrust24THRUST_300001_SM_1000_NS8cuda_cub4core6detail5shmemE+40];
	add.s64 	%rd436, %rd435, %rd433;
	setp.eq.s64 	%p205, %rd435, 0;
	selp.b32 	%r1095, %r1092, 0, %p205;
	add.s32 	%r1096, %r1095, %r1094;
	setp.eq.s32 	%p206, %r182, 3;
	selp.b64 	%rd437, %rd436, %rd434, %p206;
	selp.b32 	%r1097, %r1096, %r1093, %p206;
	ld.shared.u64 	%rd438, [_ZN6thrust24THRUST_300001_SM_1000_NS8cuda_cub4core6detail5shmemE+48];
	ld.shared.u32 	%r1098, [_ZN6thrust24THRUST_300001_SM_1000_NS8cuda_cub4core6detail5shmemE+56];
	add.s64 	%rd439, %rd438, %rd436;
	setp.eq.s64 	%p207, %rd438, 0;
	selp.b32 	%r1099, %r1096, 0, %p207;
	add.s32 	%r1100, %r1099, %r1098;
	setp.eq.s32 	%p208, %r182, 4;
	selp.b64 	%rd440, %rd439, %rd437, %p208;
	selp.b32 	%r1101, %r1100, %r1097, %p208;
	ld.shared.u64 	%rd441, [_ZN6thrust24THRUST_300001_SM_1000_NS8cuda_cub4core6detail5shmemE+64];
	ld.shared.u32 	%r1102, [_ZN6thrust24THRUST_300001_SM_1000_NS8cuda_cub4core6detail5shmemE+72];
	add.s64 	%rd442, %rd441, %rd439;
	setp.eq.s64 	%p209, %rd441, 0;
	selp.b32 	%r1103, %r1100, 0, %p209;
	add.s32 	%r1104, %r1103, %r1102;
	setp.eq.s32 	%p210, %r182, 5;
	selp.b64 	%rd443, %rd442, %rd440, %p210;
	selp.b32 	%r1105, %r1104, %r1101, %p210;
	ld.shared.u64 	%rd444, [_ZN6thrust24THRUST_300001_SM_1000_NS8cuda_cub4core6detail5shmemE+80];
	ld.shared.u32 	%r1106, [_ZN6thrust24THRUST_300001_SM_1000_NS8cuda_cub4core6detail5shmemE+88];
	add.s64 	%rd445, %rd444, %rd442;
	setp.eq.s64 	%p211, %rd444, 0;
	selp.b32 	%r1107, %r1104, 0, %p211;
	add.s32 	%r1108, %r1107, %r1106;
	setp.eq.s32 	%p212, %r182, 6;
	selp.b64 	%rd446, %rd445, %rd443, %p212;
	selp.b32 	%r1109, %r1108, %r1105, %p212;
	ld.shared.u64 	%rd447, [_ZN6thrust24THRUST_300001_SM_1000_NS8cuda_cub4core6detail5shmemE+96];
	ld.shared.u32 	%r1110, [_ZN6thrust24THRUST_300001_SM_1000_NS8cuda_cub4core6detail5shmemE+104];
	add.s64 	%rd448, %rd447, %rd445;
	setp.eq.s64 	%p213, %rd447, 0;
	selp.b32 	%r1111, %r1108, 0, %p213;
	add.s32 	%r1112, %r1111, %r1110;
	setp.eq.s32 	%p214, %r182, 7;
	selp.b64 	%rd449, %rd448, %rd446, %p214;
	selp.b32 	%r1113, %r1112, %r1109, %p214;
	ld.shared.u64 	%rd450, [_ZN6thrust24THRUST_300001_SM_1000_NS8cuda_cub4core6detail5shmemE+112];
	ld.shared.u32 	%r1114, [_ZN6thrust24THRUST_300001_SM_1000_NS8cuda_cub4core6detail5shmemE+120];
	add.s64 	%rd776, %rd450, %rd448;
	setp.eq.s64 	%p215, %rd450, 0;
	selp.b32 	%r1115, %r1112, 0, %p215;
	add.s32 	%r208, %r1115, %r1114;
	setp.lt.u32 	%p216, %r161, 32;
	selp.b64 	%rd451, 0, %rd449, %p216;
	selp.b32 	%r1116, 0, %r1113, %p216;
	setp.eq.s64 	%p217, %rd430, 0;
	selp.b32 	%r1117, %r1116, 0, %p217;
	add.s32 	%r1118, %r1117, %r1042;
	setp.eq.s32 	%p218, %r922, 0;
	selp.b64 	%rd452, 0, %rd430, %p218;
	add.s64 	%rd120, %rd451, %rd452;
	selp.b32 	%r209, %r1116, %r1118, %p218;
	add.s64 	%rd121, %rd120, %rd110;
	setp.eq.s64 	%p219, %rd110, 0;
	selp.b32 	%r1119, %r209, 0, %p219;
	add.s32 	%r210, %r1119, %r192;
	add.s64 	%rd122, %rd111, %rd120;
	selp.b32 	%r1120, 0, %r210, %p1;
	add.s32 	%r211, %r193, %r1120;
	add.s64 	%rd123, %rd112, %rd120;
	selp.b32 	%r1121, 0, %r211, %p2;
	add.s32 	%r212, %r194, %r1121;
	add.s64 	%rd124, %rd113, %rd120;
	selp.b32 	%r1122, 0, %r212, %p3;
	add.s32 	%r213, %r195, %r1122;
	add.s64 	%rd125, %rd114, %rd120;
	selp.b32 	%r1123, 0, %r213, %p4;
	add.s32 	%r214, %r196, %r1123;
	add.s64 	%rd126, %rd115, %rd120;
	mul.lo.s32 	%r1124, %r161, 9;
	add.s32 	%r1125, %r1124, 5;
	cvt.u64.u32 	%rd453, %r1125;
	setp.eq.s64 	%p220, %rd6, %rd453;
	setp.ne.s32 	%p221, %r187, %r188;
	selp.b32 	%r1126, 0, %r214, %p221;
	selp.b32 	%r1127, 0, %r1126, %p220;
	add.s32 	%r215, %r197, %r1127;
	add.s64 	%rd127, %rd116, %rd120;
	add.s32 	%r1128, %r1124, 6;
	cvt.u64.u32 	%rd454, %r1128;
	setp.eq.s64 	%p222, %rd6, %rd454;
	setp.ne.s32 	%p223, %r188, %r189;
	selp.b32 	%r1129, 0, %r215, %p223;
	selp.b32 	%r1130, 0, %r1129, %p222;
	add.s32 	%r216, %r198, %r1130;
	add.s64 	%rd128, %rd117, %rd120;
	selp.b32 	%r1131, 0, %r216, %p5;
	add.s32 	%r217, %r199, %r1131;
	setp.lt.s64 	%p224, %rd776, 257;
	@%p224 bra 	$L__BB3_192;
	bar.sync 	0;
	@%p219 bra 	$L__BB3_169;
	cvt.u32.u64 	%r1135, %rd120;
	shl.b32 	%r1136, %r1135, 3;
	mov.u32 	%r1137, _ZN6thrust24THRUST_300001_SM_1000_NS8cuda_cub4core6detail5shmemE;
	add.s32 	%r1138, %r1137, %r1136;
	st.shared.v2.u32 	[%r1138], {%r1997, %r209};
$L__BB3_169:
	not.pred 	%p241, %p1;
	@%p241 bra 	$L__BB3_171;
	cvt.u32.u64 	%r1139, %rd121;
	shl.b32 	%r1140, %r1139, 3;
	mov.u32 	%r1141, _ZN6thrust24THRUST_300001_SM_1000_NS8cuda_cub4core6detail5shmemE;
	add.s32 	%r1142, %r1141, %r1140;
	st.shared.v2.u32 	[%r1142], {%r183, %r210};
$L__BB3_171:
	not.pred 	%p242, %p2;
	@%p242 bra 	$L__BB3_173;
	cvt.u32.u64 	%r1143, %rd122;
	shl.b32 	%r1144, %r1143, 3;
	mov.u32 	%r1145, _ZN6thrust24THRUST_300001_SM_1000_NS8cuda_cub4core6detail5shmemE;
	add.s32 	%r1146, %r1145, %r1144;
	st.shared.v2.u32 	[%r1146], {%r184, %r211};
$L__BB3_173:
	not.pred 	%p243, %p3;
	@%p243 bra 	$L__BB3_175;
	cvt.u32.u64 	%r1147, %rd123;
	shl.b32 	%r1148, %r1147, 3;
	mov.u32 	%r1149, _ZN6thrust24THRUST_300001_SM_1000_NS8cuda_cub4core6detail5shmemE;
	add.s32 	%r1150, %r1149, %r1148;
	st.shared.v2.u32 	[%r1150], {%r185, %r212};
$L__BB3_175:
	not.pred 	%p244, %p4;
	@%p244 bra 	$L__BB3_177;
	cvt.u32.u64 	%r1151, %rd124;
	shl.b32 	%r1152, %r1151, 3;
	mov.u32 	%r1153, _ZN6thrust24THRUST_300001_SM_1000_NS8cuda_cub4core6detail5shmemE;
	add.s32 	%r1154, %r1153, %r1152;
	st.shared.v2.u32 	[%r1154], {%r186, %r213};
$L__BB3_177:
	mad.lo.s32 	%r1155, %r161, 9, 5;
	cvt.u64.u32 	%rd485, %r1155;
	setp.ne.s64 	%p245, %rd6, %rd485;
	setp.eq.s32 	%p246, %r187, %r188;
	and.pred  	%p247, %p245, %p246;
	@%p247 bra 	$L__BB3_179;
	cvt.u32.u64 	%r1156, %rd125;
	shl.b32 	%r1157, %r1156, 3;
	mov.u32 	%r1158, _ZN6thrust24THRUST_300001_SM_1000_NS8cuda_cub4core6detail5shmemE;
	add.s32 	%r1159, %r1158, %r1157;
	st.shared.v2.u32 	[%r1159], {%r187, %r214};
$L__BB3_179:
	mad.lo.s32 	%r1160, %r161, 9, 6;
	cvt.u64.u32 	%rd486, %r1160;
	setp.ne.s64 	%p248, %rd6, %rd486;
	setp.eq.s32 	%p249, %r188, %r189;
	and.pred  	%p250, %p248, %p249;
	@%p250 bra 	$L__BB3_181;
	cvt.u32.u64 	%r1161, %rd126;
	shl.b32 	%r1162, %r1161, 3;
	mov.u32 	%r1163, _ZN6thrust24THRUST_300001_SM_1000_NS8cuda_cub4core6detail5shmemE;
	add.s32 	%r1164, %r1163, %r1162;
	st.shared.v2.u32 	[%r1164], {%r188, %r215};
$L__BB3_181:
	not.pred 	%p251, %p5;
	@%p251 bra 	$L__BB3_183;
	cvt.u32.u64 	%r1165, %rd127;
	shl.b32 	%r1166, %r1165, 3;
	mov.u32 	%r1167, _ZN6thrust24THRUST_300001_SM_1000_NS8cuda_cub4core6detail5shmemE;
	add.s32 	%r1168, %r1167, %r1166;
	st.shared.v2.u32 	[%r1168], {%r189, %r216};
$L__BB3_183:
	mad.lo.s32 	%r1169, %r161, 9, 8;
	cvt.u64.u32 	%rd487, %r1169;
	setp.ne.s64 	%p252, %rd6, %rd487;
	setp.eq.s32 	%p253, %r190, %r191;
	and.pred  	%p254, %p252, %p253;
	@%p254 bra 	$L__BB3_185;
	cvt.u32.u64 	%r1170, %rd128;
	shl.b32 	%r1171, %r1170, 3;
	mov.u32 	%r1172, _ZN6thrust24THRUST_300001_SM_1000_NS8cuda_cub4core6detail5shmemE;
	add.s32 	%r1173, %r1172, %r1171;
	st.shared.v2.u32 	[%r1173], {%r190, %r217};
$L__BB3_185:
	bar.sync 	0;
	cvt.u64.u32 	%rd775, %r161;
	setp.le.u64 	%p255, %rd776, %rd775;
	@%p255 bra 	$L__BB3_210;
	not.b64 	%rd488, %rd775;
	add.s64 	%rd130, %rd776, %rd488;
	shr.u64 	%rd489, %rd130, 8;
	add.s64 	%rd490, %rd489, 1;
	and.b64  	%rd771, %rd490, 3;
	and.b64  	%rd491, %rd130, 768;
	setp.eq.s64 	%p256, %rd491, 768;
	@%p256 bra 	$L__BB3_189;
	shl.b64 	%rd492, %rd775, 2;
	add.s64 	%rd773, %rd4, %rd492;
	add.s64 	%rd772, %rd3, %rd492;
	shl.b32 	%r1174, %r161, 3;
	mov.u32 	%r1175, _ZN6thrust24THRUST_300001_SM_1000_NS8cuda_cub4core6detail5shmemE;
	add.s32 	%r1998, %r1175, %r1174;
	shl.b64 	%rd493, %rd771, 8;
	add.s64 	%rd775, %rd493, %rd775;
$L__BB3_188:
	.pragma "nounroll";
	ld.shared.v2.u32 	{%r1176, %r1177}, [%r1998];
	st.global.u32 	[%rd772], %r1176;
	st.global.u32 	[%rd773], %r1177;
	add.s64 	%rd773, %rd773, 1024;
	add.s64 	%rd772, %rd772, 1024;
	add.s32 	%r1998, %r1998, 2048;
	add.s64 	%rd771, %rd771, -1;
	setp.ne.s64 	%p257, %rd771, 0;
	@%p257 bra 	$L__BB3_188;
$L__BB3_189:
	setp.lt.u64 	%p258, %rd130, 768;
	@%p258 bra 	$L__BB3_210;
	mov.u32 	%r1180, _ZN6thrust24THRUST_300001_SM_1000_NS8cuda_cub4core6detail5shmemE;
$L__BB3_191:
	cvt.u32.u64 	%r1178, %rd775;
	shl.b32 	%r1179, %r1178, 3;
	add.s32 	%r1181, %r1180, %r1179;
	ld.shared.v2.u32 	{%r1182, %r1183}, [%r1181];
	shl.b64 	%rd494, %rd775, 2;
	add.s64 	%rd495, %rd3, %rd494;
	st.global.u32 	[%rd495], %r1182;
	add.s64 	%rd496, %rd4, %rd494;
	st.global.u32 	[%rd496], %r1183;
	ld.shared.v2.u32 	{%r1184, %r1185}, [%r1181+2048];
	and.b64  	%rd497, %rd494, 17179869180;
	add.s64 	%rd498, %rd3, %rd497;
	st.global.u32 	[%rd498+1024], %r1184;
	add.s64 	%rd499, %rd4, %rd497;
	st.global.u32 	[%rd499+1024], %r1185;
	ld.shared.v2.u32 	{%r1186, %r1187}, [%r1181+4096];
	st.global.u32 	[%rd498+2048], %r1186;
	st.global.u32 	[%rd499+2048], %r1187;
	ld.shared.v2.u32 	{%r1188, %r1189}, [%r1181+6144];
	st.global.u32 	[%rd498+3072], %r1188;
	st.global.u32 	[%rd499+3072], %r1189;
	add.s64 	%rd500, %rd775, 1024;
	and.b64  	%rd775, %rd500, 4294967295;
	setp.gt.u64 	%p259, %rd776, %rd775;
	@%p259 bra 	$L__BB3_191;
	bra.uni 	$L__BB3_210;
$L__BB3_192:
	@%p219 bra 	$L__BB3_194;
	shl.b64 	%rd455, %rd120, 2;
	add.s64 	%rd456, %rd3, %rd455;
	st.global.u32 	[%rd456], %r1997;
	add.s64 	%rd457, %rd4, %rd455;
	st.global.u32 	[%rd457], %r209;
$L__BB3_194:
	not.pred 	%p226, %p1;
	@%p226 bra 	$L__BB3_196;
	shl.b64 	%rd458, %rd121, 2;
	add.s64 	%rd459, %rd3, %rd458;
	st.global.u32 	[%rd459], %r183;
	add.s64 	%rd460, %rd4, %rd458;
	st.global.u32 	[%rd460], %r210;
$L__BB3_196:
	not.pred 	%p227, %p2;
	@%p227 bra 	$L__BB3_198;
	shl.b64 	%rd461, %rd122, 2;
	add.s64 	%rd462, %rd3, %rd461;
	st.global.u32 	[%rd462], %r184;
	add.s64 	%rd463, %rd4, %rd461;
	st.global.u32 	[%rd463], %r211;
$L__BB3_198:
	not.pred 	%p228, %p3;
	@%p228 bra 	$L__BB3_200;
	shl.b64 	%rd464, %rd123, 2;
	add.s64 	%rd465, %rd3, %rd464;
	st.global.u32 	[%rd465], %r185;
	add.s64 	%rd466, %rd4, %rd464;
	st.global.u32 	[%rd466], %r212;
$L__BB3_200:
	not.pred 	%p229, %p4;
	@%p229 bra 	$L__BB3_202;
	shl.b64 	%rd467, %rd124, 2;
	add.s64 	%rd468, %rd3, %rd467;
	st.global.u32 	[%rd468], %r186;
	add.s64 	%rd469, %rd4, %rd467;
	st.global.u32 	[%rd469], %r213;
$L__BB3_202:
	mad.lo.s32 	%r1132, %r161, 9, 5;
	cvt.u64.u32 	%rd470, %r1132;
	setp.ne.s64 	%p230, %rd6, %rd470;
	setp.eq.s32 	%p231, %r187, %r188;
	and.pred  	%p232, %p230, %p231;
	@%p232 bra 	$L__BB3_204;
	shl.b64 	%rd471, %rd125, 2;
	add.s64 	%rd472, %rd3, %rd471;
	st.global.u32 	[%rd472], %r187;
	add.s64 	%rd473, %rd4, %rd471;
	st.global.u32 	[%rd473], %r214;
$L__BB3_204:
	mad.lo.s32 	%r1133, %r161, 9, 6;
	cvt.u64.u32 	%rd474, %r1133;
	setp.ne.s64 	%p233, %rd6, %rd474;
	setp.eq.s32 	%p234, %r188, %r189;
	and.pred  	%p235, %p233, %p234;
	@%p235 bra 	$L__BB3_206;
	shl.b64 	%rd475, %rd126, 2;
	add.s64 	%rd476, %rd3, %rd475;
	st.global.u32 	[%rd476], %r188;
	add.s64 	%rd477, %rd4, %rd475;
	st.global.u32 	[%rd477], %r215;
$L__BB3_206:
	not.pred 	%p236, %p5;
	@%p236 bra 	$L__BB3_208;
	shl.b64 	%rd478, %rd127, 2;
	add.s64 	%rd479, %rd3, %rd478;
	st.global.u32 	[%rd479], %r189;
	add.s64 	%rd480, %rd4, %rd478;
	st.global.u32 	[%rd480], %r216;
$L__BB3_208:
	mad.lo.s32 	%r1134, %r161, 9, 8;
	cvt.u64.u32 	%rd481, %r1134;
	setp.ne.s64 	%p237, %rd6, %rd481;
	setp.eq.s32 	%p238, %r190, %r191;
	and.pred  	%p239, %p237, %p238;
	@%p239 bra 	$L__BB3_210;
	shl.b64 	%rd482, %rd128, 2;
	add.s64 	%rd483, %rd3, %rd482;
	st.global.u32 	[%rd483], %r190;
	add.s64 	%rd484, %rd4, %rd482;
	st.global.u32 	[%rd484], %r217;
$L__BB3_210:
	setp.ne.s32 	%p260, %r161, 255;
	@%p260 bra 	$L__BB3_326;
	setp.ne.s64 	%p261, %rd6, 2304;
	@%p261 bra 	$L__BB3_213;
	shl.b64 	%rd501, %rd776, 2;
	add.s64 	%rd502, %rd3, %rd501;
	st.global.u32 	[%rd502], %r191;
	add.s64 	%rd503, %rd4, %rd501;
	st.global.u32 	[%rd503], %r208;
	add.s64 	%rd776, %rd776, 1;
$L__BB3_213:
	ld.param.u64 	%rd745, [_ZN6thrust24THRUST_300001_SM_1000_NS8cuda_cub4core6detail13_kernel_agentINS1_15__reduce_by_key16ReduceByKeyAgentINS0_6detail15normal_iteratorINS0_10device_ptrIiEEEENS0_17constant_iteratorIiNS0_11use_defaultESD_EESB_SB_N4cuda3std3__48equal_toIiEENSH_4plusIiEEPllEEJSB_SE_SB_SB_SM_N3cub18CUB_300001_SM_100024ReduceByKeyScanTileStateIilLb1EEESJ_SL_llEEEvDpT0__param_4];
	cvta.to.global.u64 	%rd504, %rd745;
	st.global.u64 	[%rd504], %rd776;
	bra.uni 	$L__BB3_326;
$L__BB3_214:
	cvt.u32.u64 	%r221, %rd6;
	shl.b64 	%rd216, %rd5, 2;
	add.s64 	%rd215, %rd2, %rd216;
	// begin inline asm
	ld.global.nc.u32 %r2007, [%rd215];
	// end inline asm
	mov.u32 	%r223, %tid.x;
	and.b32  	%r358, %r223, 31;
	and.b32  	%r359, %r223, 992;
	mul.lo.s32 	%r360, %r359, 9;
	or.b32  	%r224, %r360, %r358;
	setp.ge.u32 	%p15, %r224, %r221;
	shl.b32 	%r361, %r224, 2;
	cvt.u64.u32 	%rd217, %r361;
	add.s64 	%rd147, %rd215, %rd217;
	mov.u32 	%r1999, %r2007;
	@%p15 bra 	$L__BB3_216;
	// begin inline asm
	ld.global.nc.u32 %r1999, [%rd147];
	// end inline asm
$L__BB3_216:
	add.s32 	%r363, %r224, 32;
	setp.ge.u32 	%p16, %r363, %r221;
	mov.u32 	%r2000, %r2007;
	@%p16 bra 	$L__BB3_218;
	add.s64 	%rd219, %rd147, 128;
	// begin inline asm
	ld.global.nc.u32 %r2000, [%rd219];
	// end inline asm
$L__BB3_218:
	add.s32 	%r365, %r224, 64;
	setp.ge.u32 	%p17, %r365, %r221;
	mov.u32 	%r2001, %r2007;
	@%p17 bra 	$L__BB3_220;
	add.s64 	%rd220, %rd147, 256;
	// begin inline asm
	ld.global.nc.u32 %r2001, [%rd220];
	// end inline asm
$L__BB3_220:
	add.s32 	%r367, %r224, 96;
	setp.ge.u32 	%p18, %r367, %r221;
	mov.u32 	%r2002, %r2007;
	@%p18 bra 	$L__BB3_222;
	add.s64 	%rd221, %rd147, 384;
	// begin inline asm
	ld.global.nc.u32 %r2002, [%rd221];
	// end inline asm
$L__BB3_222:
	add.s32 	%r369, %r224, 128;
	setp.ge.u32 	%p19, %r369, %r221;
	mov.u32 	%r2003, %r2007;
	@%p19 bra 	$L__BB3_224;
	add.s64 	%rd222, %rd147, 512;
	// begin inline asm
	ld.global.nc.u32 %r2003, [%rd222];
	// end inline asm
$L__BB3_224:
	add.s32 	%r371, %r224, 160;
	setp.ge.u32 	%p20, %r371, %r221;
	mov.u32 	%r2004, %r2007;
	@%p20 bra 	$L__BB3_226;
	add.s64 	%rd223, %rd147, 640;
	// begin inline asm
	ld.global.nc.u32 %r2004, [%rd223];
	// end inline asm
$L__BB3_226:
	add.s32 	%r373, %r224, 192;
	setp.ge.u32 	%p21, %r373, %r221;
	mov.u32 	%r2005, %r2007;
	@%p21 bra 	$L__BB3_228;
	add.s64 	%rd224, %rd147, 768;
	// begin inline asm
	ld.global.nc.u32 %r2005, [%rd224];
	// end inline asm
$L__BB3_228:
	add.s32 	%r375, %r224, 224;
	setp.ge.u32 	%p22, %r375, %r221;
	mov.u32 	%r2006, %r2007;
	@%p22 bra 	$L__BB3_230;
	add.s64 	%rd225, %rd147, 896;
	// begin inline asm
	ld.global.nc.u32 %r2006, [%rd225];
	// end inline asm
$L__BB3_230:
	add.s32 	%r377, %r224, 256;
	setp.ge.u32 	%p23, %r377, %r221;
	@%p23 bra 	$L__BB3_232;
	add.s64 	%rd226, %rd147, 1024;
	// begin inline asm
	ld.global.nc.u32 %r2007, [%rd226];
	// end inline asm
$L__BB3_232:
	// begin inline asm
	mov.u32 %r379, %laneid;
	// end inline asm
	shr.u32 	%r244, %r223, 5;
	mad.lo.s32 	%r381, %r244, 288, %r379;
	shl.b32 	%r382, %r381, 2;
	mov.u32 	%r383, _ZN6thrust24THRUST_300001_SM_1000_NS8cuda_cub4core6detail5shmemE;
	add.s32 	%r245, %r383, %r382;
	st.shared.u32 	[%r245], %r1999;
	st.shared.u32 	[%r245+128], %r2000;
	st.shared.u32 	[%r245+256], %r2001;
	st.shared.u32 	[%r245+384], %r2002;
	st.shared.u32 	[%r245+512], %r2003;
	st.shared.u32 	[%r245+640], %r2004;
	st.shared.u32 	[%r245+768], %r2005;
	st.shared.u32 	[%r245+896], %r2006;
	st.shared.u32 	[%r245+1024], %r2007;
	bar.warp.sync 	-1;
	shl.b32 	%r384, %r379, 5;
	add.s32 	%r246, %r245, %r384;
	ld.shared.u32 	%r247, [%r246];
	ld.shared.u32 	%r248, [%r246+4];
	ld.shared.u32 	%r249, [%r246+8];
	ld.shared.u32 	%r250, [%r246+12];
	ld.shared.u32 	%r251, [%r246+16];
	ld.shared.u32 	%r252, [%r246+20];
	ld.shared.u32 	%r253, [%r246+24];
	ld.shared.u32 	%r254, [%r246+28];
	ld.shared.u32 	%r255, [%r246+32];
	setp.ne.s32 	%p24, %r223, 0;
	mov.b32 	%r2009, 0;
	@%p24 bra 	$L__BB3_234;
	add.s64 	%rd227, %rd215, -4;
	// begin inline asm
	ld.global.nc.u32 %r2009, [%rd227];
	// end inline asm
$L__BB3_234:
	setp.eq.s32 	%p25, %r223, 0;
	bar.sync 	0;
	st.shared.u32 	[%r245], %r1;
	st.shared.u32 	[%r245+128], %r1;
	st.shared.u32 	[%r245+256], %r1;
	st.shared.u32 	[%r245+384], %r1;
	st.shared.u32 	[%r245+512], %r1;
	st.shared.u32 	[%r245+640], %r1;
	st.shared.u32 	[%r245+768], %r1;
	st.shared.u32 	[%r245+896], %r1;
	st.shared.u32 	[%r245+1024], %r1;
	bar.warp.sync 	-1;
	ld.shared.u32 	%r258, [%r246];
	ld.shared.u32 	%r259, [%r246+4];
	ld.shared.u32 	%r260, [%r246+8];
	ld.shared.u32 	%r261, [%r246+12];
	ld.shared.u32 	%r262, [%r246+16];
	ld.shared.u32 	%r263, [%r246+20];
	ld.shared.u32 	%r264, [%r246+24];
	ld.shared.u32 	%r265, [%r246+28];
	ld.shared.u32 	%r266, [%r246+32];
	bar.sync 	0;
	shl.b32 	%r386, %r223, 2;
	add.s32 	%r388, %r383, %r386;
	add.s32 	%r267, %r388, 1240;
	st.shared.u32 	[%r388+1240], %r255;
	bar.sync 	0;
	@%p25 bra 	$L__BB3_236;
	ld.shared.u32 	%r2009, [%r267+-4];
$L__BB3_236:
	setp.ne.s32 	%p26, %r2009, %r247;
	setp.ne.s32 	%p27, %r247, %r248;
	setp.ne.s32 	%p28, %r248, %r249;
	setp.ne.s32 	%p29, %r249, %r250;
	setp.ne.s32 	%p30, %r250, %r251;
	setp.ne.s32 	%p31, %r251, %r252;
	setp.ne.s32 	%p32, %r252, %r253;
	setp.ne.s32 	%p33, %r253, %r254;
	setp.ne.s32 	%p34, %r254, %r255;
	mul.lo.s32 	%r509, %r223, 9;
	cvt.u64.u32 	%rd228, %r509;
	setp.eq.s64 	%p35, %rd6, %rd228;
	or.pred  	%p36, %p35, %p26;
	selp.u64 	%rd229, 1, 0, %p36;
	add.s32 	%r510, %r509, 1;
	cvt.u64.u32 	%rd230, %r510;
	setp.eq.s64 	%p37, %rd6, %rd230;
	or.pred  	%p6, %p37, %p27;
	selp.u64 	%rd231, 1, 0, %p6;
	add.s32 	%r511, %r509, 2;
	cvt.u64.u32 	%rd232, %r511;
	setp.eq.s64 	%p38, %rd6, %rd232;
	or.pred  	%p7, %p38, %p28;
	selp.u64 	%rd233, 1, 0, %p7;
	add.s32 	%r512, %r509, 3;
	cvt.u64.u32 	%rd234, %r512;
	setp.eq.s64 	%p39, %rd6, %rd234;
	or.pred  	%p40, %p39, %p29;
	selp.u64 	%rd235, 1, 0, %p40;
	add.s32 	%r513, %r509, 4;
	cvt.u64.u32 	%rd236, %r513;
	setp.eq.s64 	%p41, %rd6, %rd236;
	or.pred  	%p8, %p41, %p30;
	selp.u64 	%rd237, 1, 0, %p8;
	add.s32 	%r514, %r509, 5;
	cvt.u64.u32 	%rd238, %r514;
	setp.eq.s64 	%p42, %rd6, %rd238;
	or.pred  	%p9, %p42, %p31;
	selp.u64 	%rd239, 1, 0, %p9;
	add.s32 	%r515, %r509, 6;
	cvt.u64.u32 	%rd240, %r515;
	setp.eq.s64 	%p43, %rd6, %rd240;
	or.pred  	%p10, %p43, %p32;
	selp.u64 	%rd241, 1, 0, %p10;
	add.s32 	%r516, %r509, 7;
	cvt.u64.u32 	%rd242, %r516;
	setp.eq.s64 	%p44, %rd6, %rd242;
	or.pred  	%p45, %p44, %p33;
	selp.u64 	%rd243, 1, 0, %p45;
	add.s32 	%r517, %r509, 8;
	cvt.u64.u32 	%rd244, %r517;
	setp.eq.s64 	%p46, %rd6, %rd244;
	or.pred  	%p47, %p46, %p34;
	selp.u64 	%rd245, 1, 0, %p47;
	add.s64 	%rd246, %rd231, %rd229;
	selp.b32 	%r518, 0, %r258, %p6;
	add.s32 	%r519, %r259, %r518;
	add.s64 	%rd247, %rd246, %rd233;
	selp.b32 	%r520, 0, %r519, %p7;
	add.s32 	%r521, %r260, %r520;
	add.s64 	%rd248, %rd247, %rd235;
	selp.b32 	%r522, 0, %r521, %p40;
	add.s32 	%r523, %r261, %r522;
	add.s64 	%rd249, %rd248, %rd237;
	selp.b32 	%r524, 0, %r523, %p8;
	add.s32 	%r525, %r262, %r524;
	add.s64 	%rd250, %rd249, %rd239;
	selp.b32 	%r526, 0, %r525, %p9;
	add.s32 	%r527, %r263, %r526;
	add.s64 	%rd251, %rd250, %rd241;
	selp.b32 	%r528, 0, %r527, %p10;
	add.s32 	%r529, %r264, %r528;
	add.s64 	%rd252, %rd251, %rd243;
	selp.b32 	%r530, 0, %r529, %p45;
	add.s32 	%r531, %r265, %r530;
	add.s64 	%rd253, %rd252, %rd245;
	mov.b64 	{%r390, %r395}, %rd253;
	selp.b32 	%r532, 0, %r531, %p47;
	add.s32 	%r400, %r266, %r532;
	mov.b32 	%r506, 1;
	mov.b32 	%r507, 0;
	mov.b32 	%r508, -1;
	// begin inline asm
	shfl.sync.up.b32 %r389, %r390, %r506, %r507, %r508;
	// end inline asm
	// begin inline asm
	shfl.sync.up.b32 %r394, %r395, %r506, %r507, %r508;
	// end inline asm
	mov.b64 	%rd254, {%r389, %r394};
	// begin inline asm
	shfl.sync.up.b32 %r399, %r400, %r506, %r507, %r508;
	// end inline asm
	// begin inline asm
	shfl.sync.up.b32 %r404, %r405, %r506, %r507, %r508;
	// end inline asm
	setp.eq.s64 	%p48, %rd253, 0;
	selp.b32 	%r533, %r399, 0, %p48;
	setp.lt.s32 	%p49, %r379, 1;
	selp.b64 	%rd255, 0, %rd254, %p49;
	add.s64 	%rd256, %rd255, %rd253;
	mov.b64 	{%r410, %r415}, %rd256;
	selp.b32 	%r534, 0, %r533, %p49;
	add.s32 	%r420, %r534, %r400;
	mov.b32 	%r426, 2;
	// begin inline asm
	shfl.sync.up.b32 %r409, %r410, %r426, %r507, %r508;
	// end inline asm
	// begin inline asm
	shfl.sync.up.b32 %r414, %r415, %r426, %r507, %r508;
	// end inline asm
	mov.b64 	%rd257, {%r409, %r414};
	// begin inline asm
	shfl.sync.up.b32 %r419, %r420, %r426, %r507, %r508;
	// end inline asm
	// begin inline asm
	shfl.sync.up.b32 %r424, %r425, %r426, %r507, %r508;
	// end inline asm
	setp.eq.s64 	%p50, %rd256, 0;
	selp.b32 	%r535, %r419, 0, %p50;
	setp.lt.s32 	%p51, %r379, 2;
	selp.b64 	%rd258, 0, %rd257, %p51;
	add.s64 	%rd259, %rd258, %rd256;
	mov.b64 	{%r430, %r435}, %rd259;
	selp.b32 	%r536, 0, %r535, %p51;
	add.s32 	%r440, %r536, %r420;
	mov.b32 	%r446, 4;
	// begin inline asm
	shfl.sync.up.b32 %r429, %r430, %r446, %r507, %r508;
	// end inline asm
	// begin inline asm
	shfl.sync.up.b32 %r434, %r435, %r446, %r507, %r508;
	// end inline asm
	mov.b64 	%rd260, {%r429, %r434};
	// begin inline asm
	shfl.sync.up.b32 %r439, %r440, %r446, %r507, %r508;
	// end inline asm
	// begin inline asm
	shfl.sync.up.b32 %r444, %r445, %r446, %r507, %r508;
	// end inline asm
	setp.eq.s64 	%p52, %rd259, 0;
	selp.b32 	%r537, %r439, 0, %p52;
	setp.lt.s32 	%p53, %r379, 4;
	selp.b64 	%rd261, 0, %rd260, %p53;
	add.s64 	%rd262, %rd261, %rd259;
	mov.b64 	{%r450, %r455}, %rd262;
	selp.b32 	%r538, 0, %r537, %p53;
	add.s32 	%r460, %r538, %r440;
	mov.b32 	%r466, 8;
	// begin inline asm
	shfl.sync.up.b32 %r449, %r450, %r466, %r507, %r508;
	// end inline asm
	// begin inline asm
	shfl.sync.up.b32 %r454, %r455, %r466, %r507, %r508;
	// end inline asm
	mov.b64 	%rd263, {%r449, %r454};
	// begin inline asm
	shfl.sync.up.b32 %r459, %r460, %r466, %r507, %r508;
	// end inline asm
	// begin inline asm
	shfl.sync.up.b32 %r464, %r465, %r466, %r507, %r508;
	// end inline asm
	setp.eq.s64 	%p54, %rd262, 0;
	selp.b32 	%r539, %r459, 0, %p54;
	setp.lt.s32 	%p55, %r379, 8;
	selp.b64 	%rd264, 0, %rd263, %p55;
	add.s64 	%rd265, %rd264, %rd262;
	mov.b64 	{%r470, %r475}, %rd265;
	selp.b32 	%r540, 0, %r539, %p55;
	add.s32 	%r480, %r540, %r460;
	mov.b32 	%r486, 16;
	// begin inline asm
	shfl.sync.up.b32 %r469, %r470, %r486, %r507, %r508;
	// end inline asm
	// begin inline asm
	shfl.sync.up.b32 %r474, %r475, %r486, %r507, %r508;
	// end inline asm
	mov.b64 	%rd266, {%r469, %r474};
	// begin inline asm
	shfl.sync.up.b32 %r479, %r480, %r486, %r507, %r508;
	// end inline asm
	// begin inline asm
	shfl.sync.up.b32 %r484, %r485, %r486, %r507, %r508;
	// end inline asm
	setp.eq.s64 	%p56, %rd265, 0;
	selp.b32 	%r541, %r479, 0, %p56;
	setp.lt.s32 	%p57, %r379, 16;
	selp.b64 	%rd267, 0, %rd266, %p57;
	add.s64 	%rd148, %rd267, %rd265;
	mov.b64 	{%r490, %r495}, %rd148;
	selp.b32 	%r542, 0, %r541, %p57;
	add.s32 	%r500, %r542, %r480;
	// begin inline asm
	shfl.sync.up.b32 %r489, %r490, %r506, %r507, %r508;
	// end inline asm
	// begin inline asm
	shfl.sync.up.b32 %r494, %r495, %r506, %r507, %r508;
	// end inline asm
	mov.b64 	%rd788, {%r489, %r494};
	// begin inline asm
	shfl.sync.up.b32 %r2023, %r500, %r506, %r507, %r508;
	// end inline asm
	// begin inline asm
	shfl.sync.up.b32 %r504, %r505, %r506, %r507, %r508;
	// end inline asm
	setp.ne.s32 	%p58, %r379, 31;
	@%p58 bra 	$L__BB3_238;
	shl.b32 	%r543, %r244, 4;
	mov.u32 	%r544, _ZN6thrust24THRUST_300001_SM_1000_NS8cuda_cub4core6detail5shmemE;
	add.s32 	%r545, %r544, %r543;
	st.shared.u64 	[%r545], %rd148;
	st.shared.u32 	[%r545+8], %r500;
$L__BB3_238:
	bar.sync 	0;
	ld.shared.u64 	%rd268, [_ZN6thrust24THRUST_300001_SM_1000_NS8cuda_cub4core6detail5shmemE];
	ld.shared.u32 	%r546, [_ZN6thrust24THRUST_300001_SM_1000_NS8cuda_cub4core6detail5shmemE+8];
	ld.shared.u64 	%rd269, [_ZN6thrust24THRUST_300001_SM_1000_NS8cuda_cub4core6detail5shmemE+16];
	ld.shared.u32 	%r547, [_ZN6thrust24THRUST_300001_SM_1000_NS8cuda_cub4core6detail5shmemE+24];
	add.s64 	%rd270, %rd269, %rd268;
	setp.eq.s64 	%p59, %rd269, 0;
	selp.b32 	%r548, %r546, 0, %p59;
	add.s32 	%r549, %r548, %r547;
	setp.eq.s32 	%p60, %r244, 2;
	selp.b64 	%rd271, %rd270, %rd268, %p60;
	selp.b32 	%r550, %r549, %r546, %p60;
	ld.shared.u64 	%rd272, [_ZN6thrust24THRUST_300001_SM_1000_NS8cuda_cub4core6detail5shmemE+32];
	ld.shared.u32 	%r551, [_ZN6thrust24THRUST_300001_SM_1000_NS8cuda_cub4core6detail5shmemE+40];
	add.s64 	%rd273, %rd272, %rd270;
	setp.eq.s64 	%p61, %rd272, 0;
	selp.b32 	%r552, %r549, 0, %p61;
	add.s32 	%r553, %r552, %r551;
	setp.eq.s32 	%p62, %r244, 3;
	selp.b64 	%rd274, %rd273, %rd271, %p62;
	selp.b32 	%r554, %r553, %r550, %p62;
	ld.shared.u64 	%rd275, [_ZN6thrust24THRUST_300001_SM_1000_NS8cuda_cub4core6detail5shmemE+48];
	ld.shared.u32 	%r555, [_ZN6thrust24THRUST_300001_SM_1000_NS8cuda_cub4core6detail5shmemE+56];
	add.s64 	%rd276, %rd275, %rd273;
	setp.eq.s64 	%p63, %rd275, 0;
	selp.b32 	%r556, %r553, 0, %p63;
	add.s32 	%r557, %r556, %r555;
	setp.eq.s32 	%p64, %r244, 4;
	selp.b64 	%rd277, %rd276, %rd274, %p64;
	selp.b32 	%r558, %r557, %r554, %p64;
	ld.shared.u64 	%rd278, [_ZN6thrust24THRUST_300001_SM_1000_NS8cuda_cub4core6detail5shmemE+64];
	ld.shared.u32 	%r559, [_ZN6thrust24THRUST_300001_SM_1000_NS8cuda_cub4core6detail5shmemE+72];
	add.s64 	%rd279, %rd278, %rd276;
	setp.eq.s64 	%p65, %rd278, 0;
	selp.b32 	%r560, %r557, 0, %p65;
	add.s32 	%r561, %r560, %r559;
	setp.eq.s32 	%p66, %r244, 5;
	selp.b64 	%rd280, %rd279, %rd277, %p66;
	selp.b32 	%r562, %r561, %r558, %p66;
	ld.shared.u64 	%rd281, [_ZN6thrust24THRUST_300001_SM_1000_NS8cuda_cub4core6detail5shmemE+80];
	ld.shared.u32 	%r563, [_ZN6thrust24THRUST_300001_SM_1000_NS8cuda_cub4core6detail5shmemE+88];
	add.s64 	%rd282, %rd281, %rd279;
	setp.eq.s64 	%p67, %rd281, 0;
	selp.b32 	%r564, %r561, 0, %p67;
	add.s32 	%r565, %r564, %r563;
	setp.eq.s32 	%p68, %r244, 6;
	selp.b64 	%rd283, %rd282, %rd280, %p68;
	selp.b32 	%r566, %r565, %r562, %p68;
	ld.shared.u64 	%rd284, [_ZN6thrust24THRUST_300001_SM_1000_NS8cuda_cub4core6detail5shmemE+96];
	ld.shared.u32 	%r567, [_ZN6thrust24THRUST_300001_SM_1000_NS8cuda_cub4core6detail5shmemE+104];
	add.s64 	%rd285, %rd284, %rd282;
	setp.eq.s64 	%p69, %rd284, 0;
	selp.b32 	%r568, %r565, 0, %p69;
	add.s32 	%r569, %r568, %r567;
	setp.eq.s32 	%p70, %r244, 7;
	selp.b64 	%rd150, %rd285, %rd283, %p70;
	selp.b32 	%r272, %r569, %r566, %p70;
	ld.shared.u64 	%rd286, [_ZN6thrust24THRUST_300001_SM_1000_NS8cuda_cub4core6detail5shmemE+112];
	ld.shared.u32 	%r570, [_ZN6thrust24THRUST_300001_SM_1000_NS8cuda_cub4core6detail5shmemE+120];
	add.s64 	%rd151, %rd286, %rd285;
	setp.eq.s64 	%p71, %rd286, 0;
	selp.b32 	%r571, %r569, 0, %p71;
	add.s32 	%r273, %r571, %r570;
	setp.lt.u32 	%p72, %r223, 32;
	@%p72 bra 	$L__BB3_240;
	setp.eq.s64 	%p73, %rd788, 0;
	selp.b32 	%r572, %r272, 0, %p73;
	add.s32 	%r573, %r572, %r2023;
	setp.eq.s32 	%p74, %r379, 0;
	selp.b64 	%rd287, 0, %rd788, %p74;
	add.s64 	%rd788, %rd150, %rd287;
	selp.b32 	%r2023, %r272, %r573, %p74;
	bra.uni 	$L__BB3_276;
$L__BB3_240:
	setp.ne.s32 	%p75, %r223, 0;
	mul.wide.u32 	%rd288, %r2, 16;
	add.s64 	%rd153, %rd1, %rd288;
	@%p75 bra 	$L__BB3_242;
	st.shared.u64 	[_ZN6thrust24THRUST_300001_SM_1000_NS8cuda_cub4core6detail5shmemE+200], %rd151;
	st.shared.u32 	[_ZN6thrust24THRUST_300001_SM_1000_NS8cuda_cub4core6detail5shmemE+208], %r273;
	mov.b32 	%r574, 100;
	mov.b64 	%rd290, {%r273, %r574};
	add.s64 	%rd289, %rd153, 512;
	// begin inline asm
	st.relaxed.gpu.v2.u64 [%rd289], {%rd290, %rd151};
	// end inline asm
$L__BB3_242:
	mov.u32 	%r575, %nctaid.x;
	setp.gt.u32 	%p76, %r575, 499;
	@%p76 bra 	$L__BB3_244;
	membar.cta;
	bra.uni 	$L__BB3_245;
$L__BB3_244:
	mov.b32 	%r576, 450;
	// begin inline asm
	nanosleep.u32 %r576;
	// end inline asm
$L__BB3_245:
	mul.wide.u32 	%rd292, %r223, 16;
	xor.b64  	%rd293, %rd292, -16;
	add.s64 	%rd294, %rd153, %rd293;
	add.s64 	%rd154, %rd294, 512;
$L__BB3_246:
	// begin inline asm
	ld.relaxed.gpu.v2.u64 {%rd295, %rd778}, [%rd154];
	// end inline asm
	mov.b64 	{%r2011, %r2016}, %rd295;
	setp.eq.s32 	%p77, %r2016, 99;
	mov.b32 	%r577, -1;
	vote.sync.any.pred 	%p78, %p77, %r577;
	@%p78 bra 	$L__BB3_246;
	setp.eq.s32 	%p79, %r2016, 101;
	mov.b32 	%r599, -1;
	vote.sync.ballot.b32 	%r600, %p79, %r599;
	// begin inline asm
	mov.u32 %r579, %lanemask_ge;
	// end inline asm
	and.b32  	%r601, %r600, %r579;
	or.b32  	%r602, %r601, -2147483648;
	add.s32 	%r603, %r602, -1;
	not.b32 	%r604, %r602;
	and.b32  	%r605, %r604, %r603;
	popc.b32 	%r278, %r605;
	mov.b64 	{%r581, %r586}, %rd778;
	mov.b32 	%r597, 1;
	// begin inline asm
	shfl.sync.down.b32 %r580, %r581, %r597, %r278, %r599;
	// end inline asm
	// begin inline asm
	shfl.sync.down.b32 %r585, %r586, %r597, %r278, %r599;
	// end inline asm
	// begin inline asm
	shfl.sync.down.b32 %r590, %r2011, %r597, %r278, %r599;
	// end inline asm
	// begin inline asm
	shfl.sync.down.b32 %r595, %r596, %r597, %r278, %r599;
	// end inline asm
	setp.ge.s32 	%p81, %r379, %r278;
	@%p81 bra 	$L__BB3_249;
	mov.b64 	%rd298, {%r580, %r585};
	add.s64 	%rd156, %rd778, %rd298;
	setp.eq.s64 	%p82, %rd778, 0;
	selp.b32 	%r606, %r590, 0, %p82;
	add.s32 	%r2011, %r606, %r2011;
	mov.u64 	%rd778, %rd156;
$L__BB3_249:
	mov.b64 	{%r608, %r613}, %rd778;
	mov.b32 	%r624, 2;
	mov.b32 	%r626, -1;
	// begin inline asm
	shfl.sync.down.b32 %r607, %r608, %r624, %r278, %r626;
	// end inline asm
	// begin inline asm
	shfl.sync.down.b32 %r612, %r613, %r624, %r278, %r626;
	// end inline asm
	// begin inline asm
	shfl.sync.down.b32 %r617, %r2011, %r624, %r278, %r626;
	// end inline asm
	// begin inline asm
	shfl.sync.down.b32 %r622, %r623, %r624, %r278, %r626;
	// end inline asm
	add.s32 	%r287, %r379, 2;
	setp.gt.s32 	%p83, %r287, %r278;
	@%p83 bra 	$L__BB3_251;
	mov.b64 	%rd299, {%r607, %r612};
	add.s64 	%rd158, %rd778, %rd299;
	setp.eq.s64 	%p84, %rd778, 0;
	selp.b32 	%r627, %r617, 0, %p84;
	add.s32 	%r2011, %r627, %r2011;
	mov.u64 	%rd778, %rd158;
$L__BB3_251:
	mov.b64 	{%r629, %r634}, %rd778;
	mov.b32 	%r645, 4;
	mov.b32 	%r647, -1;
	// begin inline asm
	shfl.sync.down.b32 %r628, %r629, %r645, %r278, %r647;
	// end inline asm
	// begin inline asm
	shfl.sync.down.b32 %r633, %r634, %r645, %r278, %r647;
	// end inline asm
	// begin inline asm
	shfl.sync.down.b32 %r638, %r2011, %r645, %r278, %r647;
	// end inline asm
	// begin inline asm
	shfl.sync.down.b32 %r643, %r644, %r645, %r278, %r647;
	// end inline asm
	add.s32 	%r293, %r379, 4;
	setp.gt.s32 	%p85, %r293, %r278;
	@%p85 bra 	$L__BB3_253;
	mov.b64 	%rd300, {%r628, %r633};
	add.s64 	%rd160, %rd778, %rd300;
	setp.eq.s64 	%p86, %rd778, 0;
	selp.b32 	%r648, %r638, 0, %p86;
	add.s32 	%r2011, %r648, %r2011;
	mov.u64 	%rd778, %rd160;
$L__BB3_253:
	mov.b64 	{%r650, %r655}, %rd778;
	mov.b32 	%r666, 8;
	mov.b32 	%r668, -1;
	// begin inline asm
	shfl.sync.down.b32 %r649, %r650, %r666, %r278, %r668;
	// end inline asm
	// begin inline asm
	shfl.sync.down.b32 %r654, %r655, %r666, %r278, %r668;
	// end inline asm
	// begin inline asm
	shfl.sync.down.b32 %r659, %r2011, %r666, %r278, %r668;
	// end inline asm
	// begin inline asm
	shfl.sync.down.b32 %r664, %r665, %r666, %r278, %r668;
	// end inline asm
	add.s32 	%r299, %r379, 8;
	setp.gt.s32 	%p87, %r299, %r278;
	@%p87 bra 	$L__BB3_255;
	mov.b64 	%rd301, {%r649, %r654};
	add.s64 	%rd162, %rd778, %rd301;
	setp.eq.s64 	%p88, %rd778, 0;
	selp.b32 	%r669, %r659, 0, %p88;
	add.s32 	%r2011, %r669, %r2011;
	mov.u64 	%rd778, %rd162;
$L__BB3_255:
	mov.b64 	{%r671, %r676}, %rd778;
	mov.b32 	%r687, 16;
	mov.b32 	%r689, -1;
	// begin inline asm
	shfl.sync.down.b32 %r670, %r671, %r687, %r278, %r689;
	// end inline asm
	// begin inline asm
	shfl.sync.down.b32 %r675, %r676, %r687, %r278, %r689;
	// end inline asm
	// begin inline asm
	shfl.sync.down.b32 %r680, %r2011, %r687, %r278, %r689;
	// end inline asm
	// begin inline asm
	shfl.sync.down.b32 %r685, %r686, %r687, %r278, %r689;
	// end inline asm
	add.s32 	%r305, %r379, 16;
	setp.gt.s32 	%p89, %r305, %r278;
	@%p89 bra 	$L__BB3_257;
	mov.b64 	%rd302, {%r670, %r675};
	add.s64 	%rd164, %rd778, %rd302;
	setp.eq.s64 	%p90, %rd778, 0;
	selp.b32 	%r690, %r680, 0, %p90;
	add.s32 	%r2011, %r690, %r2011;
	mov.u64 	%rd778, %rd164;
$L__BB3_257:
	not.b32 	%r691, %r223;
	add.s32 	%r2017, %r2, %r691;
	add.s64 	%rd166, %rd1, 512;
$L__BB3_258:
	setp.ne.s32 	%p91, %r2016, 101;
	mov.b32 	%r692, -1;
	vote.sync.all.pred 	%p92, %p91, %r692;
	not.pred 	%p93, %p92;
	@%p93 bra 	$L__BB3_272;
	mul.wide.s32 	%rd376, %r2017, 16;
	add.s64 	%rd377, %rd166, %rd376;
	add.s64 	%rd375, %rd377, -512;
$L__BB3_260:
	// begin inline asm
	ld.relaxed.gpu.v2.u64 {%rd373, %rd784}, [%rd375];
	// end inline asm
	mov.b64 	{%r2019, %r2016}, %rd373;
	setp.eq.s32 	%p145, %r2016, 99;
	mov.b32 	%r786, -1;
	vote.sync.any.pred 	%p146, %p145, %r786;
	@%p146 bra 	$L__BB3_260;
	setp.eq.s32 	%p147, %r2016, 101;
	mov.b32 	%r807, -1;
	vote.sync.ballot.b32 	%r808, %p147, %r807;
	and.b32  	%r809, %r808, %r579;
	or.b32  	%r810, %r809, -2147483648;
	add.s32 	%r811, %r810, -1;
	not.b32 	%r812, %r810;
	and.b32  	%r813, %r812, %r811;
	popc.b32 	%r314, %r813;
	mov.b64 	{%r789, %r794}, %rd784;
	mov.b32 	%r805, 1;
	// begin inline asm
	shfl.sync.down.b32 %r788, %r789, %r805, %r314, %r807;
	// end inline asm
	// begin inline asm
	shfl.sync.down.b32 %r793, %r794, %r805, %r314, %r807;
	// end inline asm
	// begin inline asm
	shfl.sync.down.b32 %r798, %r2019, %r805, %r314, %r807;
	// end inline asm
	// begin inline asm
	shfl.sync.down.b32 %r803, %r804, %r805, %r314, %r807;
	// end inline asm
	setp.ge.s32 	%p149, %r379, %r314;
	@%p149 bra 	$L__BB3_263;
	mov.b64 	%rd378, {%r788, %r793};
	add.s64 	%rd169, %rd784, %rd378;
	setp.eq.s64 	%p150, %rd784, 0;
	selp.b32 	%r814, %r798, 0, %p150;
	add.s32 	%r2019, %r814, %r2019;
	mov.u64 	%rd784, %rd169;
$L__BB3_263:
	mov.b64 	{%r816, %r821}, %rd784;
	mov.b32 	%r832, 2;
	mov.b32 	%r834, -1;
	// begin inline asm
	shfl.sync.down.b32 %r815, %r816, %r832, %r314, %r834;
	// end inline asm
	// begin inline asm
	shfl.sync.down.b32 %r820, %r821, %r832, %r314, %r834;
	// end inline asm
	// begin inline asm
	shfl.sync.down.b32 %r825, %r2019, %r832, %r314, %r834;
	// end inline asm
	// begin inline asm
	shfl.sync.down.b32 %r830, %r831, %r832, %r314, %r834;
	// end inline asm
	setp.gt.s32 	%p151, %r287, %r314;
	@%p151 bra 	$L__BB3_265;
	mov.b64 	%rd379, {%r815, %r820};
	add.s64 	%rd171, %rd784, %rd379;
	setp.eq.s64 	%p152, %rd784, 0;
	selp.b32 	%r835, %r825, 0, %p152;
	add.s32 	%r2019, %r835, %r2019;
	mov.u64 	%rd784, %rd171;
$L__BB3_265:
	mov.b64 	{%r837, %r842}, %rd784;
	mov.b32 	%r853, 4;
	mov.b32 	%r855, -1;
	// begin inline asm
	shfl.sync.down.b32 %r836, %r837, %r853, %r314, %r855;
	// end inline asm
	// begin inline asm
	shfl.sync.down.b32 %r841, %r842, %r853, %r314, %r855;
	// end inline asm
	// begin inline asm
	shfl.sync.down.b32 %r846, %r2019, %r853, %r314, %r855;
	// end inline asm
	// begin inline asm
	shfl.sync.down.b32 %r851, %r852, %r853, %r314, %r855;
	// end inline asm
	setp.gt.s32 	%p153, %r293, %r314;
	@%p153 bra 	$L__BB3_267;
	mov.b64 	%rd380, {%r836, %r841};
	add.s64 	%rd173, %rd784, %rd380;
	setp.eq.s64 	%p154, %rd784, 0;
	selp.b32 	%r856, %r846, 0, %p154;
	add.s32 	%r2019, %r856, %r2019;
	mov.u64 	%rd784, %rd173;
$L__BB3_267:
	mov.b64 	{%r858, %r863}, %rd784;
	mov.b32 	%r874, 8;
	mov.b32 	%r876, -1;
	// begin inline asm
	shfl.sync.down.b32 %r857, %r858, %r874, %r314, %r876;
	// end inline asm
	// begin inline asm
	shfl.sync.down.b32 %r862, %r863, %r874, %r314, %r876;
	// end inline asm
	// begin inline asm
	shfl.sync.down.b32 %r867, %r2019, %r874, %r314, %r876;
	// end inline asm
	// begin inline asm
	shfl.sync.down.b32 %r872, %r873, %r874, %r314, %r876;
	// end inline asm
	setp.gt.s32 	%p155, %r299, %r314;
	@%p155 bra 	$L__BB3_269;
	mov.b64 	%rd381, {%r857, %r862};
	add.s64 	%rd175, %rd784, %rd381;
	setp.eq.s64 	%p156, %rd784, 0;
	selp.b32 	%r877, %r867, 0, %p156;
	add.s32 	%r2019, %r877, %r2019;
	mov.u64 	%rd784, %rd175;
$L__BB3_269:
	mov.b64 	{%r879, %r884}, %rd784;
	mov.b32 	%r895, 16;
	mov.b32 	%r897, -1;
	// begin inline asm
	shfl.sync.down.b32 %r878, %r879, %r895, %r314, %r897;
	// end inline asm
	// begin inline asm
	shfl.sync.down.b32 %r883, %r884, %r895, %r314, %r897;
	// end inline asm
	// begin inline asm
	shfl.sync.down.b32 %r888, %r2019, %r895, %r314, %r897;
	// end inline asm
	// begin inline asm
	shfl.sync.down.b32 %r893, %r894, %r895, %r314, %r897;
	// end inline asm
	setp.gt.s32 	%p157, %r305, %r314;
	@%p157 bra 	$L__BB3_271;
	mov.b64 	%rd382, {%r878, %r883};
	add.s64 	%rd177, %rd784, %rd382;
	setp.eq.s64 	%p158, %rd784, 0;
	selp.b32 	%r898, %r888, 0, %p158;
	add.s32 	%r2019, %r898, %r2019;
	mov.u64 	%rd784, %rd177;
$L__BB3_271:
	add.s64 	%rd179, %rd784, %rd778;
	setp.eq.s64 	%p159, %rd778, 0;
	selp.b32 	%r899, %r2019, 0, %p159;
	add.s32 	%r2011, %r899, %r2011;
	add.s32 	%r2017, %r2017, -32;
	mov.u64 	%rd778, %rd179;
	bra.uni 	$L__BB3_258;
$L__BB3_272:
	setp.ne.s32 	%p94, %r223, 0;
	@%p94 bra 	$L__BB3_274;
	add.s64 	%rd305, %rd778, %rd151;
	setp.eq.s64 	%p95, %rd151, 0;
	selp.b32 	%r694, %r2011, 0, %p95;
	add.s32 	%r695, %r694, %r273;
	mov.b32 	%r696, 101;
	mov.b64 	%rd304, {%r695, %r696};
	add.s64 	%rd303, %rd153, 512;
	// begin inline asm
	st.relaxed.gpu.v2.u64 [%rd303], {%rd304, %rd305};
	// end inline asm
	st.shared.u64 	[_ZN6thrust24THRUST_300001_SM_1000_NS8cuda_cub4core6detail5shmemE+168], %rd778;
	st.shared.u32 	[_ZN6thrust24THRUST_300001_SM_1000_NS8cuda_cub4core6detail5shmemE+176], %r2011;
	st.shared.u64 	[_ZN6thrust24THRUST_300001_SM_1000_NS8cuda_cub4core6detail5shmemE+184], %rd305;
	st.shared.u32 	[_ZN6thrust24THRUST_300001_SM_1000_NS8cuda_cub4core6detail5shmemE+192], %r695;
$L__BB3_274:
	setp.ne.s32 	%p96, %r379, 0;
	@%p96 bra 	$L__BB3_276;
	st.shared.u64 	[_ZN6thrust24THRUST_300001_SM_1000_NS8cuda_cub4core6detail5shmemE+136], %rd778;
	st.shared.u32 	[_ZN6thrust24THRUST_300001_SM_1000_NS8cuda_cub4core6detail5shmemE+144], %r2011;
	mov.u64 	%rd788, %rd778;
	mov.u32 	%r2023, %r2011;
$L__BB3_276:
	setp.eq.s32 	%p97, %r223, 0;
	bar.sync 	0;
	@%p97 bra 	$L__BB3_278;
	ld.shared.u32 	%r697, [_ZN6thrust24THRUST_300001_SM_1000_NS8cuda_cub4core6detail5shmemE+144];
	ld.shared.u64 	%rd306, [_ZN6thrust24THRUST_300001_SM_1000_NS8cuda_cub4core6detail5shmemE+136];
	add.s64 	%rd181, %rd306, %rd788;
	setp.eq.s64 	%p98, %rd788, 0;
	selp.b32 	%r698, %r697, 0, %p98;
	add.s32 	%r2023, %r698, %r2023;
	mov.u64 	%rd788, %rd181;
$L__BB3_278:
	mul.lo.s32 	%r699, %r223, 9;
	cvt.u64.u32 	%rd307, %r699;
	setp.eq.s64 	%p99, %rd6, %rd307;
	setp.ne.s32 	%p100, %r2009, %r247;
	or.pred  	%p101, %p99, %p100;
	selp.u64 	%rd308, 1, 0, %p101;
	add.s64 	%rd183, %rd788, %rd308;
	selp.b32 	%r700, 0, %r2023, %p101;
	add.s32 	%r345, %r700, %r258;
	selp.u64 	%rd309, 1, 0, %p6;
	add.s64 	%rd310, %rd309, %rd308;
	add.s64 	%rd184, %rd310, %rd788;
	selp.b32 	%r701, 0, %r345, %p6;
	add.s32 	%r346, %r259, %r701;
	selp.u64 	%rd311, 1, 0, %p7;
	add.s64 	%rd185, %rd184, %rd311;
	selp.b32 	%r702, 0, %r346, %p7;
	add.s32 	%r347, %r260, %r702;
	add.s32 	%r703, %r699, 3;
	cvt.u64.u32 	%rd312, %r703;
	setp.eq.s64 	%p102, %rd6, %rd312;
	setp.ne.s32 	%p103, %r249, %r250;
	or.pred  	%p11, %p102, %p103;
	selp.u64 	%rd313, 1, 0, %p11;
	add.s64 	%rd186, %rd185, %rd313;
	selp.b32 	%r704, 0, %r347, %p11;
	add.s32 	%r348, %r261, %r704;
	selp.u64 	%rd314, 1, 0, %p8;
	add.s64 	%rd187, %rd186, %rd314;
	selp.b32 	%r705, 0, %r348, %p8;
	add.s32 	%r349, %r262, %r705;
	selp.u64 	%rd315, 1, 0, %p9;
	add.s64 	%rd188, %rd187, %rd315;
	selp.b32 	%r706, 0, %r349, %p9;
	add.s32 	%r350, %r263, %r706;
	selp.u64 	%rd316, 1, 0, %p10;
	add.s64 	%rd189, %rd188, %rd316;
	selp.b32 	%r707, 0, %r350, %p10;
	add.s32 	%r351, %r264, %r707;
	add.s32 	%r708, %r699, 7;
	cvt.u64.u32 	%rd317, %r708;
	setp.eq.s64 	%p104, %rd6, %rd317;
	setp.ne.s32 	%p105, %r253, %r254;
	or.pred  	%p106, %p104, %p105;
	selp.u64 	%rd318, 1, 0, %p106;
	add.s64 	%rd190, %rd189, %rd318;
	selp.b32 	%r709, 0, %r351, %p106;
	add.s32 	%r352, %r265, %r709;
	ld.shared.u64 	%rd191, [_ZN6thrust24THRUST_300001_SM_1000_NS8cuda_cub4core6detail5shmemE+200];
	ld.shared.u64 	%rd795, [_ZN6thrust24THRUST_300001_SM_1000_NS8cuda_cub4core6detail5shmemE+184];
	ld.shared.u32 	%r353, [_ZN6thrust24THRUST_300001_SM_1000_NS8cuda_cub4core6detail5shmemE+192];
	ld.shared.u64 	%rd193, [_ZN6thrust24THRUST_300001_SM_1000_NS8cuda_cub4core6detail5shmemE+168];
	setp.lt.s64 	%p107, %rd191, 257;
	@%p107 bra 	$L__BB3_304;
	bar.sync 	0;
	mul.lo.s32 	%r713, %r223, 9;
	cvt.u64.u32 	%rd349, %r713;
	setp.ne.s64 	%p123, %rd6, %rd349;
	setp.eq.s32 	%p124, %r2009, %r247;
	and.pred  	%p125, %p123, %p124;
	@%p125 bra 	$L__BB3_281;
	cvt.u32.u64 	%r714, %rd193;
	cvt.u32.u64 	%r715, %rd788;
	sub.s32 	%r716, %r715, %r714;
	shl.b32 	%r717, %r716, 3;
	mov.u32 	%r718, _ZN6thrust24THRUST_300001_SM_1000_NS8cuda_cub4core6detail5shmemE;
	add.s32 	%r719, %r718, %r717;
	st.shared.v2.u32 	[%r719], {%r2009, %r2023};
$L__BB3_281:
	not.pred 	%p126, %p6;
	@%p126 bra 	$L__BB3_283;
	cvt.u32.u64 	%r720, %rd193;
	cvt.u32.u64 	%r721, %rd183;
	sub.s32 	%r722, %r721, %r720;
	shl.b32 	%r723, %r722, 3;
	mov.u32 	%r724, _ZN6thrust24THRUST_300001_SM_1000_NS8cuda_cub4core6detail5shmemE;
	add.s32 	%r725, %r724, %r723;
	st.shared.v2.u32 	[%r725], {%r247, %r345};
$L__BB3_283:
	not.pred 	%p127, %p7;
	@%p127 bra 	$L__BB3_285;
	cvt.u32.u64 	%r726, %rd193;
	cvt.u32.u64 	%r727, %rd184;
	sub.s32 	%r728, %r727, %r726;
	shl.b32 	%r729, %r728, 3;
	mov.u32 	%r730, _ZN6thrust24THRUST_300001_SM_1000_NS8cuda_cub4core6detail5shmemE;
	add.s32 	%r731, %r730, %r729;
	st.shared.v2.u32 	[%r731], {%r248, %r346};
$L__BB3_285:
	not.pred 	%p128, %p11;
	@%p128 bra 	$L__BB3_287;
	cvt.u32.u64 	%r732, %rd193;
	cvt.u32.u64 	%r733, %rd185;
	sub.s32 	%r734, %r733, %r732;
	shl.b32 	%r735, %r734, 3;
	mov.u32 	%r736, _ZN6thrust24THRUST_300001_SM_1000_NS8cuda_cub4core6detail5shmemE;
	add.s32 	%r737, %r736, %r735;
	st.shared.v2.u32 	[%r737], {%r249, %r347};
$L__BB3_287:
	not.pred 	%p129, %p8;
	@%p129 bra 	$L__BB3_289;
	cvt.u32.u64 	%r738, %rd193;
	cvt.u32.u64 	%r739, %rd186;
	sub.s32 	%r740, %r739, %r738;
	shl.b32 	%r741, %r740, 3;
	mov.u32 	%r742, _ZN6thrust24THRUST_300001_SM_1000_NS8cuda_cub4core6detail5shmemE;
	add.s32 	%r743, %r742, %r741;
	st.shared.v2.u32 	[%r743], {%r250, %r348};
$L__BB3_289:
	not.pred 	%p130, %p9;
	@%p130 bra 	$L__BB3_291;
	cvt.u32.u64 	%r744, %rd193;
	cvt.u32.u64 	%r745, %rd187;
	sub.s32 	%r746, %r745, %r744;
	shl.b32 	%r747, %r746, 3;
	mov.u32 	%r748, _ZN6thrust24THRUST_300001_SM_1000_NS8cuda_cub4core6detail5shmemE;
	add.s32 	%r749, %r748, %r747;
	st.shared.v2.u32 	[%r749], {%r251, %r349};
$L__BB3_291:
	not.pred 	%p131, %p10;
	@%p131 bra 	$L__BB3_293;
	cvt.u32.u64 	%r750, %rd193;
	cvt.u32.u64 	%r751, %rd188;
	sub.s32 	%r752, %r751, %r750;
	shl.b32 	%r753, %r752, 3;
	mov.u32 	%r754, _ZN6thrust24THRUST_300001_SM_1000_NS8cuda_cub4core6detail5shmemE;
	add.s32 	%r755, %r754, %r753;
	st.shared.v2.u32 	[%r755], {%r252, %r350};
$L__BB3_293:
	mad.lo.s32 	%r756, %r223, 9, 7;
	cvt.u64.u32 	%rd350, %r756;
	setp.ne.s64 	%p132, %rd6, %rd350;
	setp.eq.s32 	%p133, %r253, %r254;
	and.pred  	%p134, %p132, %p133;
	@%p134 bra 	$L__BB3_295;
	cvt.u32.u64 	%r757, %rd193;
	cvt.u32.u64 	%r758, %rd189;
	sub.s32 	%r759, %r758, %r757;
	shl.b32 	%r760, %r759, 3;
	mov.u32 	%r761, _ZN6thrust24THRUST_300001_SM_1000_NS8cuda_cub4core6detail5shmemE;
	add.s32 	%r762, %r761, %r760;
	st.shared.v2.u32 	[%r762], {%r253, %r351};
$L__BB3_295:
	mad.lo.s32 	%r763, %r223, 9, 8;
	cvt.u64.u32 	%rd351, %r763;
	setp.ne.s64 	%p135, %rd6, %rd351;
	setp.eq.s32 	%p136, %r254, %r255;
	and.pred  	%p137, %p135, %p136;
	@%p137 bra 	$L__BB3_297;
	cvt.u32.u64 	%r764, %rd193;
	cvt.u32.u64 	%r765, %rd190;
	sub.s32 	%r766, %r765, %r764;
	shl.b32 	%r767, %r766, 3;
	mov.u32 	%r768, _ZN6thrust24THRUST_300001_SM_1000_NS8cuda_cub4core6detail5shmemE;
	add.s32 	%r769, %r768, %r767;
	st.shared.v2.u32 	[%r769], {%r254, %r352};
$L__BB3_297:
	bar.sync 	0;
	cvt.u64.u32 	%rd794, %r223;
	setp.le.u64 	%p138, %rd191, %rd794;
	@%p138 bra 	$L__BB3_322;
	not.b64 	%rd352, %rd794;
	add.s64 	%rd195, %rd191, %rd352;
	shr.u64 	%rd353, %rd195, 8;
	add.s64 	%rd354, %rd353, 1;
	and.b64  	%rd790, %rd354, 3;
	and.b64  	%rd355, %rd195, 768;
	setp.eq.s64 	%p139, %rd355, 768;
	@%p139 bra 	$L__BB3_301;
	add.s64 	%rd356, %rd193, %rd794;
	shl.b64 	%rd357, %rd356, 2;
	add.s64 	%rd792, %rd4, %rd357;
	add.s64 	%rd791, %rd3, %rd357;
	shl.b32 	%r770, %r223, 3;
	mov.u32 	%r771, _ZN6thrust24THRUST_300001_SM_1000_NS8cuda_cub4core6detail5shmemE;
	add.s32 	%r2025, %r771, %r770;
	shl.b64 	%rd358, %rd790, 8;
	add.s64 	%rd794, %rd358, %rd794;
$L__BB3_300:
	.pragma "nounroll";
	ld.shared.v2.u32 	{%r772, %r773}, [%r2025];
	st.global.u32 	[%rd791], %r772;
	st.global.u32 	[%rd792], %r773;
	add.s64 	%rd792, %rd792, 1024;
	add.s64 	%rd791, %rd791, 1024;
	add.s32 	%r2025, %r2025, 2048;
	add.s64 	%rd790, %rd790, -1;
	setp.ne.s64 	%p140, %rd790, 0;
	@%p140 bra 	$L__BB3_300;
$L__BB3_301:
	setp.lt.u64 	%p141, %rd195, 768;
	@%p141 bra 	$L__BB3_322;
	mov.u32 	%r776, _ZN6thrust24THRUST_300001_SM_1000_NS8cuda_cub4core6detail5shmemE;
$L__BB3_303:
	cvt.u32.u64 	%r774, %rd794;
	add.s64 	%rd359, %rd794, %rd193;
	shl.b32 	%r775, %r774, 3;
	add.s32 	%r777, %r776, %r775;
	ld.shared.v2.u32 	{%r778, %r779}, [%r777];
	shl.b64 	%rd360, %rd359, 2;
	add.s64 	%rd361, %rd3, %rd360;
	st.global.u32 	[%rd361], %r778;
	add.s64 	%rd362, %rd4, %rd360;
	st.global.u32 	[%rd362], %r779;
	and.b64  	%rd363, %rd794, 4294967295;
	add.s64 	%rd364, %rd193, %rd363;
	ld.shared.v2.u32 	{%r780, %r781}, [%r777+2048];
	shl.b64 	%rd365, %rd364, 2;
	add.s64 	%rd366, %rd3, %rd365;
	st.global.u32 	[%rd366+1024], %r780;
	add.s64 	%rd367, %rd4, %rd365;
	st.global.u32 	[%rd367+1024], %r781;
	ld.shared.v2.u32 	{%r782, %r783}, [%r777+4096];
	st.global.u32 	[%rd366+2048], %r782;
	st.global.u32 	[%rd367+2048], %r783;
	ld.shared.v2.u32 	{%r784, %r785}, [%r777+6144];
	st.global.u32 	[%rd366+3072], %r784;
	st.global.u32 	[%rd367+3072], %r785;
	add.s64 	%rd368, %rd794, 1024;
	and.b64  	%rd794, %rd368, 4294967295;
	setp.gt.u64 	%p142, %rd191, %rd794;
	@%p142 bra 	$L__BB3_303;
	bra.uni 	$L__BB3_322;
$L__BB3_304:
	mul.lo.s32 	%r710, %r223, 9;
	cvt.u64.u32 	%rd319, %r710;
	setp.ne.s64 	%p108, %rd6, %rd319;
	setp.eq.s32 	%p109, %r2009, %r247;
	and.pred  	%p110, %p108, %p109;
	@%p110 bra 	$L__BB3_306;
	shl.b64 	%rd320, %rd788, 2;
	add.s64 	%rd321, %rd3, %rd320;
	st.global.u32 	[%rd321], %r2009;
	add.s64 	%rd322, %rd4, %rd320;
	st.global.u32 	[%rd322], %r2023;
$L__BB3_306:
	not.pred 	%p111, %p6;
	@%p111 bra 	$L__BB3_308;
	shl.b64 	%rd323, %rd183, 2;
	add.s64 	%rd324, %rd3, %rd323;
	st.global.u32 	[%rd324], %r247;
	add.s64 	%rd325, %rd4, %rd323;
	st.global.u32 	[%rd325], %r345;
$L__BB3_308:
	not.pred 	%p112, %p7;
	@%p112 bra 	$L__BB3_310;
	shl.b64 	%rd326, %rd184, 2;
	add.s64 	%rd327, %rd3, %rd326;
	st.global.u32 	[%rd327], %r248;
	add.s64 	%rd328, %rd4, %rd326;
	st.global.u32 	[%rd328], %r346;
$L__BB3_310:
	not.pred 	%p113, %p11;
	@%p113 bra 	$L__BB3_312;
	shl.b64 	%rd329, %rd185, 2;
	add.s64 	%rd330, %rd3, %rd329;
	st.global.u32 	[%rd330], %r249;
	add.s64 	%rd331, %rd4, %rd329;
	st.global.u32 	[%rd331], %r347;
$L__BB3_312:
	not.pred 	%p114, %p8;
	@%p114 bra 	$L__BB3_314;
	shl.b64 	%rd332, %rd186, 2;
	add.s64 	%rd333, %rd3, %rd332;
	st.global.u32 	[%rd333], %r250;
	add.s64 	%rd334, %rd4, %rd332;
	st.global.u32 	[%rd334], %r348;
$L__BB3_314:
	not.pred 	%p115, %p9;
	@%p115 bra 	$L__BB3_316;
	shl.b64 	%rd335, %rd187, 2;
	add.s64 	%rd336, %rd3, %rd335;
	st.global.u32 	[%rd336], %r251;
	add.s64 	%rd337, %rd4, %rd335;
	st.global.u32 	[%rd337], %r349;
$L__BB3_316:
	not.pred 	%p116, %p10;
	@%p116 bra 	$L__BB3_318;
	shl.b64 	%rd338, %rd188, 2;
	add.s64 	%rd339, %rd3, %rd338;
	st.global.u32 	[%rd339], %r252;
	add.s64 	%rd340, %rd4, %rd338;
	st.global.u32 	[%rd340], %r350;
$L__BB3_318:
	mad.lo.s32 	%r711, %r223, 9, 7;
	cvt.u64.u32 	%rd341, %r711;
	setp.ne.s64 	%p117, %rd6, %rd341;
	setp.eq.s32 	%p118, %r253, %r254;
	and.pred  	%p119, %p117, %p118;
	@%p119 bra 	$L__BB3_320;
	shl.b64 	%rd342, %rd189, 2;
	add.s64 	%rd343, %rd3, %rd342;
	st.global.u32 	[%rd343], %r253;
	add.s64 	%rd344, %rd4, %rd342;
	st.global.u32 	[%rd344], %r351;
$L__BB3_320:
	mad.lo.s32 	%r712, %r223, 9, 8;
	cvt.u64.u32 	%rd345, %r712;
	setp.ne.s64 	%p120, %rd6, %rd345;
	setp.eq.s32 	%p121, %r254, %r255;
	and.pred  	%p122, %p120, %p121;
	@%p122 bra 	$L__BB3_322;
	shl.b64 	%rd346, %rd190, 2;
	add.s64 	%rd347, %rd3, %rd346;
	st.global.u32 	[%rd347], %r254;
	add.s64 	%rd348, %rd4, %rd346;
	st.global.u32 	[%rd348], %r352;
$L__BB3_322:
	setp.ne.s32 	%p143, %r223, 255;
	@%p143 bra 	$L__BB3_326;
	setp.ne.s64 	%p144, %rd6, 2304;
	@%p144 bra 	$L__BB3_325;
	shl.b64 	%rd369, %rd795, 2;
	add.s64 	%rd370, %rd3, %rd369;
	st.global.u32 	[%rd370], %r255;
	add.s64 	%rd371, %rd4, %rd369;
	st.global.u32 	[%rd371], %r353;
	add.s64 	%rd795, %rd795, 1;
$L__BB3_325:
	ld.param.u64 	%rd744, [_ZN6thrust24THRUST_300001_SM_1000_NS8cuda_cub4core6detail13_kernel_agentINS1_15__reduce_by_key16ReduceByKeyAgentINS0_6detail15normal_iteratorINS0_10device_ptrIiEEEENS0_17constant_iteratorIiNS0_11use_defaultESD_EESB_SB_N4cuda3std3__48equal_toIiEENSH_4plusIiEEPllEEJSB_SE_SB_SB_SM_N3cub18CUB_300001_SM_100024ReduceByKeyScanTileStateIilLb1EEESJ_SL_llEEEvDpT0__param_4];
	cvta.to.global.u64 	%rd372, %rd744;
	st.global.u64 	[%rd372], %rd795;
$L__BB3_326:
	ret;

}
	// .globl	_ZN3cub18CUB_300001_SM_10006detail11EmptyKernelIvEEvv
.visible .entry _ZN3cub18CUB_300001_SM_10006detail11EmptyKernelIvEEvv()
{


	ret;

}
	// .globl	_ZN3cub18CUB_300001_SM_10006detail8for_each13static_kernelINS2_12policy_hub_t12policy_500_tEmN6thrust24THRUST_300001_SM_1000_NS8cuda_cub20__uninitialized_fill7functorINS7_10device_ptrIiEEiEEEEvT0_T1_
.visible .entry _ZN3cub18CUB_300001_SM_10006detail8for_each13static_kernelINS2_12policy_hub_t12policy_500_tEmN6thrust24THRUST_300001_SM_1000_NS8cuda_cub20__uninitialized_fill7functorINS7_10device_ptrIiEEiEEEEvT0_T1_(
	.param .u64 _ZN3cub18CUB_300001_SM_10006detail8for_each13static_kernelINS2_12policy_hub_t12policy_500_tEmN6thrust24THRUST_300001_SM_1000_NS8cuda_cub20__uninitialized_fill7functorINS7_10device_ptrIiEEiEEEEvT0_T1__param_0,
	.param .align 8 .b8 _ZN3cub18CUB_300001_SM_10006detail8for_each13static_kernelINS2_12policy_hub_t12policy_500_tEmN6thrust24THRUST_300001_SM_1000_NS8cuda_cub20__uninitialized_fill7functorINS7_10device_ptrIiEEiEEEEvT0_T1__param_1[16]
)
.maxntid 256
{
	.reg .pred 	%p<4>;
	.reg .b16 	%rs<5>;
	.reg .b32 	%r<12>;
	.reg .b64 	%rd<16>;

	ld.param.u32 	%r3, [_ZN3cub18CUB_300001_SM_10006detail8for_each13static_kernelINS2_12policy_hub_t12policy_500_tEmN6thrust24THRUST_300001_SM_1000_NS8cuda_cub20__uninitialized_fill7functorINS7_10device_ptrIiEEiEEEEvT0_T1__param_1+8];
	ld.param.u64 	%rd4, [_ZN3cub18CUB_300001_SM_10006detail8for_each13static_kernelINS2_12policy_hub_t12policy_500_tEmN6thrust24THRUST_300001_SM_1000_NS8cuda_cub20__uninitialized_fill7functorINS7_10device_ptrIiEEiEEEEvT0_T1__param_1];
	ld.param.u64 	%rd5, [_ZN3cub18CUB_300001_SM_10006detail8for_each13static_kernelINS2_12policy_hub_t12policy_500_tEmN6thrust24THRUST_300001_SM_1000_NS8cuda_cub20__uninitialized_fill7functorINS7_10device_ptrIiEEiEEEEvT0_T1__param_0];
	mov.u32 	%r9, %ctaid.x;
	mul.wide.u32 	%rd1, %r9, 512;
	sub.s64 	%rd2, %rd5, %rd1;
	setp.lt.u64 	%p1, %rd2, 512;
	@%p1 bra 	$L__BB5_2;
	mov.u32 	%r11, %tid.x;
	cvta.to.global.u64 	%rd11, %rd4;
	cvt.u64.u32 	%rd12, %r11;
	add.s64 	%rd13, %rd1, %rd12;
	shl.b64 	%rd14, %rd13, 2;
	add.s64 	%rd15, %rd11, %rd14;
	st.global.u32 	[%rd15], %r3;
	st.global.u32 	[%rd15+1024], %r3;
	bra.uni 	$L__BB5_6;
$L__BB5_2:
	cvta.to.global.u64 	%rd6, %rd4;
	mov.u32 	%r2, %tid.x;
	cvt.u64.u32 	%rd7, %r2;
	setp.le.u64 	%p2, %rd2, %rd7;
	add.s64 	%rd8, %rd1, %rd7;
	shl.b64 	%rd9, %rd8, 2;
	add.s64 	%rd3, %rd6, %rd9;
	@%p2 bra 	$L__BB5_4;
	st.global.u32 	[%rd3], %r3;
$L__BB5_4:
	add.s32 	%r10, %r2, 256;
	cvt.u64.u32 	%rd10, %r10;
	setp.le.u64 	%p3, %rd2, %rd10;
	@%p3 bra 	$L__BB5_6;
	st.global.u32 	[%rd3+1024], %r3;
$L__BB5_6:
	ret;

}
	// .globl	_ZN3cub18CUB_300001_SM_10006detail8for_each13static_kernelINS2_12policy_hub_t12policy_500_tElNS2_12op_wrapper_tIlN6thrust24THRUST_300001_SM_1000_NS6system6detail7generic6detail21binary_search_functorINS8_6detail15normal_iteratorINS8_10device_ptrIiEEEENSC_18binary_search_lessENSC_3lbfEEENS8_12zip_iteratorIN4cuda3std3__45tupleIJSI_SI_EEEEEEEEEvT0_T1_
.visible .entry _ZN3cub18CUB_300001_SM_10006detail8for_each13static_kernelINS2_12policy_hub_t12policy_500_tElNS2_12op_wrapper_tIlN6thrust24THRUST_300001_SM_1000_NS6system6detail7generic6detail21binary_search_functorINS8_6detail15normal_iteratorINS8_10device_ptrIiEEEENSC_18binary_search_lessENSC_3lbfEEENS8_12zip_iteratorIN4cuda3std3__45tupleIJSI_SI_EEEEEEEEEvT0_T1_(
	.param .u64 _ZN3cub18CUB_300001_SM_10006detail8for_each13static_kernelINS2_12policy_hub_t12policy_500_tElNS2_12op_wrapper_tIlN6thrust24THRUST_300001_SM_1000_NS6system6detail7generic6detail21binary_search_functorINS8_6detail15normal_iteratorINS8_10device_ptrIiEEEENSC_18binary_search_lessENSC_3lbfEEENS8_12zip_iteratorIN4cuda3std3__45tupleIJSI_SI_EEEEEEEEEvT0_T1__param_0,
	.param .align 8 .b8 _ZN3cub18CUB_300001_SM_10006detail8for_each13static_kernelINS2_12policy_hub_t12policy_500_tElNS2_12op_wrapper_tIlN6thrust24THRUST_300001_SM_1000_NS6system6detail7generic6detail21binary_search_functorINS8_6detail15normal_iteratorINS8_10device_ptrIiEEEENSC_18binary_search_lessENSC_3lbfEEENS8_12zip_iteratorIN4cuda3std3__45tupleIJSI_SI_EEEEEEEEEvT0_T1__param_1[40]
)
.maxntid 256
{
	.reg .pred 	%p<16>;
	.reg .b16 	%rs<9>;
	.reg .b32 	%r<27>;
	.reg .b64 	%rd<105>;

	ld.param.u64 	%rd37, [_ZN3cub18CUB_300001_SM_10006detail8for_each13static_kernelINS2_12policy_hub_t12policy_500_tElNS2_12op_wrapper_tIlN6thrust24THRUST_300001_SM_1000_NS6system6detail7generic6detail21binary_search_functorINS8_6detail15normal_iteratorINS8_10device_ptrIiEEEENSC_18binary_search_lessENSC_3lbfEEENS8_12zip_iteratorIN4cuda3std3__45tupleIJSI_SI_EEEEEEEEEvT0_T1__param_1+24];
	ld.param.u64 	%rd36, [_ZN3cub18CUB_300001_SM_10006detail8for_each13static_kernelINS2_12policy_hub_t12policy_500_tElNS2_12op_wrapper_tIlN6thrust24THRUST_300001_SM_1000_NS6system6detail7generic6detail21binary_search_functorINS8_6detail15normal_iteratorINS8_10device_ptrIiEEEENSC_18binary_search_lessENSC_3lbfEEENS8_12zip_iteratorIN4cuda3std3__45tupleIJSI_SI_EEEEEEEEEvT0_T1__param_1+16];
	ld.param.u64 	%rd35, [_ZN3cub18CUB_300001_SM_10006detail8for_each13static_kernelINS2_12policy_hub_t12policy_500_tElNS2_12op_wrapper_tIlN6thrust24THRUST_300001_SM_1000_NS6system6detail7generic6detail21binary_search_functorINS8_6detail15normal_iteratorINS8_10device_ptrIiEEEENSC_18binary_search_lessENSC_3lbfEEENS8_12zip_iteratorIN4cuda3std3__45tupleIJSI_SI_EEEEEEEEEvT0_T1__param_1+8];
	ld.param.u64 	%rd34, [_ZN3cub18CUB_300001_SM_10006detail8for_each13static_kernelINS2_12policy_hub_t12policy_500_tElNS2_12op_wrapper_tIlN6thrust24THRUST_300001_SM_1000_NS6system6detail7generic6detail21binary_search_functorINS8_6detail15normal_iteratorINS8_10device_ptrIiEEEENSC_18binary_search_lessENSC_3lbfEEENS8_12zip_iteratorIN4cuda3std3__45tupleIJSI_SI_EEEEEEEEEvT0_T1__param_1];
	ld.param.u64 	%rd38, [_ZN3cub18CUB_300001_SM_10006detail8for_each13static_kernelINS2_12policy_hub_t12policy_500_tElNS2_12op_wrapper_tIlN6thrust24THRUST_300001_SM_1000_NS6system6detail7generic6detail21binary_search_functorINS8_6detail15normal_iteratorINS8_10device_ptrIiEEEENSC_18binary_search_lessENSC_3lbfEEENS8_12zip_iteratorIN4cuda3std3__45tupleIJSI_SI_EEEEEEEEEvT0_T1__param_0];
	mov.u32 	%r17, %ctaid.x;
	mul.wide.u32 	%rd1, %r17, 512;
	sub.s64 	%rd2, %rd38, %rd1;
	setp.lt.s64 	%p1, %rd2, 512;
	@%p1 bra 	$L__BB6_8;
	cvta.to.global.u64 	%rd4, %rd35;
	cvta.to.global.u64 	%rd5, %rd36;
	mov.u32 	%r1, %tid.x;
	sub.s64 	%rd70, %rd37, %rd36;
	shr.s64 	%rd100, %rd70, 2;
	setp.lt.s64 	%p11, %rd100, 1;
	@%p11 bra 	$L__BB6_7;
	cvta.to.global.u64 	%rd76, %rd34;
	cvt.u64.u32 	%rd77, %r1;
	add.s64 	%rd78, %rd1, %rd77;
	shl.b64 	%rd79, %rd78, 2;
	add.s64 	%rd7, %rd76, %rd79;
	add.s64 	%rd8, %rd4, %rd79;
	ld.global.u32 	%r2, [%rd7];
	mov.b64 	%rd97, 0;
	mov.u64 	%rd98, %rd100;
$L__BB6_3:
	sub.s64 	%rd80, %rd98, %rd97;
	shr.u64 	%rd81, %rd80, 63;
	add.s64 	%rd82, %rd80, %rd81;
	shr.s64 	%rd83, %rd82, 1;
	add.s64 	%rd84, %rd83, %rd97;
	shl.b64 	%rd85, %rd84, 2;
	add.s64 	%rd86, %rd5, %rd85;
	ld.global.u32 	%r25, [%rd86];
	setp.lt.s32 	%p12, %r25, %r2;
	add.s64 	%rd87, %rd84, 1;
	selp.b64 	%rd98, %rd98, %rd84, %p12;
	selp.b64 	%rd97, %rd87, %rd97, %p12;
	setp.lt.s64 	%p13, %rd97, %rd98;
	@%p13 bra 	$L__BB6_3;
	st.global.u32 	[%rd8], %rd97;
	ld.global.u32 	%r3, [%rd7+1024];
	mov.b64 	%rd99, 0;
$L__BB6_5:
	sub.s64 	%rd89, %rd100, %rd99;
	shr.u64 	%rd90, %rd89, 63;
	add.s64 	%rd91, %rd89, %rd90;
	shr.s64 	%rd92, %rd91, 1;
	add.s64 	%rd93, %rd92, %rd99;
	shl.b64 	%rd94, %rd93, 2;
	add.s64 	%rd95, %rd5, %rd94;
	ld.global.u32 	%r26, [%rd95];
	setp.lt.s32 	%p14, %r26, %r3;
	add.s64 	%rd96, %rd93, 1;
	selp.b64 	%rd100, %rd100, %rd93, %p14;
	selp.b64 	%rd99, %rd96, %rd99, %p14;
	setp.lt.s64 	%p15, %rd99, %rd100;
	@%p15 bra 	$L__BB6_5;
	st.global.u32 	[%rd8+1024], %rd99;
	bra.uni 	$L__BB6_21;
$L__BB6_7:
	cvt.u64.u32 	%rd71, %r1;
	add.s64 	%rd72, %rd1, %rd71;
	shl.b64 	%rd73, %rd72, 2;
	add.s64 	%rd74, %rd4, %rd73;
	mov.b32 	%r24, 0;
	st.global.u32 	[%rd74], %r24;
	st.global.u32 	[%rd74+1024], %r24;
	bra.uni 	$L__BB6_21;
$L__BB6_8:
	cvta.to.global.u64 	%rd17, %rd34;
	cvta.to.global.u64 	%rd18, %rd35;
	cvta.to.global.u64 	%rd19, %rd36;
	mov.u32 	%r4, %tid.x;
	cvt.s64.s32 	%rd20, %rd2;
	sub.s64 	%rd39, %rd37, %rd36;
	shr.s64 	%rd104, %rd39, 2;
	setp.lt.s64 	%p2, %rd104, 1;
	@%p2 bra 	$L__BB6_17;
	cvt.u64.u32 	%rd22, %r4;
	setp.le.s64 	%p5, %rd20, %rd22;
	@%p5 bra 	$L__BB6_13;
	add.s64 	%rd23, %rd1, %rd22;
	shl.b64 	%rd45, %rd23, 2;
	add.s64 	%rd46, %rd17, %rd45;
	ld.global.u32 	%r5, [%rd46];
	mov.b64 	%rd101, 0;
	mov.u64 	%rd102, %rd104;
$L__BB6_11:
	sub.s64 	%rd47, %rd102, %rd101;
	shr.u64 	%rd48, %rd47, 63;
	add.s64 	%rd49, %rd47, %rd48;
	shr.s64 	%rd50, %rd49, 1;
	add.s64 	%rd51, %rd50, %rd101;
	shl.b64 	%rd52, %rd51, 2;
	add.s64 	%rd53, %rd19, %rd52;
	ld.global.u32 	%r21, [%rd53];
	setp.lt.s32 	%p6, %r21, %r5;
	add.s64 	%rd54, %rd51, 1;
	selp.b64 	%rd102, %rd102, %rd51, %p6;
	selp.b64 	%rd101, %rd54, %rd101, %p6;
	setp.lt.s64 	%p7, %rd101, %rd102;
	@%p7 bra 	$L__BB6_11;
	add.s64 	%rd56, %rd18, %rd45;
	st.global.u32 	[%rd56], %rd101;
$L__BB6_13:
	add.s32 	%r22, %r4, 256;
	cvt.u64.u32 	%rd57, %r22;
	setp.le.s64 	%p8, %rd20, %rd57;
	@%p8 bra 	$L__BB6_21;
	add.s64 	%rd59, %rd1, %rd22;
	shl.b64 	%rd60, %rd59, 2;
	add.s64 	%rd61, %rd17, %rd60;
	add.s64 	%rd28, %rd18, %rd60;
	ld.global.u32 	%r6, [%rd61+1024];
	mov.b64 	%rd103, 0;
$L__BB6_15:
	sub.s64 	%rd62, %rd104, %rd103;
	shr.u64 	%rd63, %rd62, 63;
	add.s64 	%rd64, %rd62, %rd63;
	shr.s64 	%rd65, %rd64, 1;
	add.s64 	%rd66, %rd65, %rd103;
	shl.b64 	%rd67, %rd66, 2;
	add.s64 	%rd68, %rd19, %rd67;
	ld.global.u32 	%r23, [%rd68];
	setp.lt.s32 	%p9, %r23, %r6;
	add.s64 	%rd69, %rd66, 1;
	selp.b64 	%rd104, %rd104, %rd66, %p9;
	selp.b64 	%rd103, %rd69, %rd103, %p9;
	setp.lt.s64 	%p10, %rd103, %rd104;
	@%p10 bra 	$L__BB6_15;
	st.global.u32 	[%rd28+1024], %rd103;
	bra.uni 	$L__BB6_21;
$L__BB6_17:
	cvt.u64.u32 	%rd40, %r4;
	setp.le.s64 	%p3, %rd20, %rd40;
	add.s64 	%rd41, %rd1, %rd40;
	shl.b64 	%rd42, %rd41, 2;
	add.s64 	%rd33, %rd18, %rd42;
	@%p3 bra 	$L__BB6_19;
	mov.b32 	%r18, 0;
	st.global.u32 	[%rd33], %r18;
$L__BB6_19:
	add.s32 	%r19, %r4, 256;
	cvt.u64.u32 	%rd43, %r19;
	setp.le.s64 	%p4, %rd20, %rd43;
	@%p4 bra 	$L__BB6_21;
	mov.b32 	%r20, 0;
	st.global.u32 	[%rd33+1024], %r20;
$L__BB6_21:
	ret;

}
	// .globl	_ZN3cub18CUB_300001_SM_10006detail9transform16transform_kernelINS2_10policy_hubILb1EN4cuda3std3__45tupleIJN6thrust24THRUST_300001_SM_1000_NS6detail15normal_iteratorINSA_10device_ptrIiEEEESF_EEEE10policy1000Ei8abs_diffSF_JPiSK_EEEvT0_iT1_T2_DpNS2_10kernel_argIT3_EE
.visible .entry _ZN3cub18CUB_300001_SM_10006detail9transform16transform_kernelINS2_10policy_hubILb1EN4cuda3std3__45tupleIJN6thrust24THRUST_300001_SM_1000_NS6detail15normal_iteratorINSA_10device_ptrIiEEEESF_EEEE10policy1000Ei8abs_diffSF_JPiSK_EEEvT0_iT1_T2_DpNS2_10kernel_argIT3_EE(
	.param .u32 _ZN3cub18CUB_300001_SM_10006detail9transform16transform_kernelINS2_10policy_hubILb1EN4cuda3std3__45tupleIJN6thrust24THRUST_300001_SM_1000_NS6detail15normal_iteratorINSA_10device_ptrIiEEEESF_EEEE10policy1000Ei8abs_diffSF_JPiSK_EEEvT0_iT1_T2_DpNS2_10kernel_argIT3_EE_param_0,
	.param .u32 _ZN3cub18CUB_300001_SM_10006detail9transform16transform_kernelINS2_10policy_hubILb1EN4cuda3std3__45tupleIJN6thrust24THRUST_300001_SM_1000_NS6detail15normal_iteratorINSA_10device_ptrIiEEEESF_EEEE10policy1000Ei8abs_diffSF_JPiSK_EEEvT0_iT1_T2_DpNS2_10kernel_argIT3_EE_param_1,
	.param .align 1 .b8 _ZN3cub18CUB_300001_SM_10006detail9transform16transform_kernelINS2_10policy_hubILb1EN4cuda3std3__45tupleIJN6thrust24THRUST_300001_SM_1000_NS6detail15normal_iteratorINSA_10device_ptrIiEEEESF_EEEE10policy1000Ei8abs_diffSF_JPiSK_EEEvT0_iT1_T2_DpNS2_10kernel_argIT3_EE_param_2[1],
	.param .align 8 .b8 _ZN3cub18CUB_300001_SM_10006detail9transform16transform_kernelINS2_10policy_hubILb1EN4cuda3std3__45tupleIJN6thrust24THRUST_300001_SM_1000_NS6detail15normal_iteratorINSA_10device_ptrIiEEEESF_EEEE10policy1000Ei8abs_diffSF_JPiSK_EEEvT0_iT1_T2_DpNS2_10kernel_argIT3_EE_param_3[8],
	.param .align 8 .b8 _ZN3cub18CUB_300001_SM_10006detail9transform16transform_kernelINS2_10policy_hubILb1EN4cuda3std3__45tupleIJN6thrust24THRUST_300001_SM_1000_NS6detail15normal_iteratorINSA_10device_ptrIiEEEESF_EEEE10policy1000Ei8abs_diffSF_JPiSK_EEEvT0_iT1_T2_DpNS2_10kernel_argIT3_EE_param_4[16],
	.param .align 8 .b8 _ZN3cub18CUB_300001_SM_10006detail9transform16transform_kernelINS2_10policy_hubILb1EN4cuda3std3__45tupleIJN6thrust24THRUST_300001_SM_1000_NS6detail15normal_iteratorINSA_10device_ptrIiEEEESF_EEEE10policy1000Ei8abs_diffSF_JPiSK_EEEvT0_iT1_T2_DpNS2_10kernel_argIT3_EE_param_5[16]
)
.maxntid 128
{
	.reg .pred 	%p<38>;
	.reg .b32 	%r<201>;
	.reg .b64 	%rd<97>;

	ld.param.u32 	%r45, [_ZN3cub18CUB_300001_SM_10006detail9transform16transform_kernelINS2_10policy_hubILb1EN4cuda3std3__45tupleIJN6thrust24THRUST_300001_SM_1000_NS6detail15normal_iteratorINSA_10device_ptrIiEEEESF_EEEE10policy1000Ei8abs_diffSF_JPiSK_EEEvT0_iT1_T2_DpNS2_10kernel_argIT3_EE_param_0];
	ld.param.u64 	%rd27, [_ZN3cub18CUB_300001_SM_10006detail9transform16transform_kernelINS2_10policy_hubILb1EN4cuda3std3__45tupleIJN6thrust24THRUST_300001_SM_1000_NS6detail15normal_iteratorINSA_10device_ptrIiEEEESF_EEEE10policy1000Ei8abs_diffSF_JPiSK_EEEvT0_iT1_T2_DpNS2_10kernel_argIT3_EE_param_5];
	ld.param.u64 	%rd25, [_ZN3cub18CUB_300001_SM_10006detail9transform16transform_kernelINS2_10policy_hubILb1EN4cuda3std3__45tupleIJN6thrust24THRUST_300001_SM_1000_NS6detail15normal_iteratorINSA_10device_ptrIiEEEESF_EEEE10policy1000Ei8abs_diffSF_JPiSK_EEEvT0_iT1_T2_DpNS2_10kernel_argIT3_EE_param_4];
	ld.param.u64 	%rd29, [_ZN3cub18CUB_300001_SM_10006detail9transform16transform_kernelINS2_10policy_hubILb1EN4cuda3std3__45tupleIJN6thrust24THRUST_300001_SM_1000_NS6detail15normal_iteratorINSA_10device_ptrIiEEEESF_EEEE10policy1000Ei8abs_diffSF_JPiSK_EEEvT0_iT1_T2_DpNS2_10kernel_argIT3_EE_param_3];
	ld.param.u32 	%r44, [_ZN3cub18CUB_300001_SM_10006detail9transform16transform_kernelINS2_10policy_hubILb1EN4cuda3std3__45tupleIJN6thrust24THRUST_300001_SM_1000_NS6detail15normal_iteratorINSA_10device_ptrIiEEEESF_EEEE10policy1000Ei8abs_diffSF_JPiSK_EEEvT0_iT1_T2_DpNS2_10kernel_argIT3_EE_param_1];
	cvta.to.global.u64 	%rd1, %rd29;
	cvta.to.global.u64 	%rd2, %rd25;
	cvta.to.global.u64 	%rd3, %rd27;
	shl.b32 	%r1, %r44, 7;
	mov.u32 	%r46, %ctaid.x;
	mul.lo.s32 	%r2, %r1, %r46;
	sub.s32 	%r3, %r45, %r2;
	min.s32 	%r4, %r1, %r3;
	shl.b32 	%r5, %r4, 2;
	mov.u32 	%r6, %tid.x;
	shl.b32 	%r191, %r6, 7;
	setp.ge.s32 	%p1, %r191, %r5;
	@%p1 bra 	$L__BB7_5;
	mul.wide.u32 	%rd4, %r6, 128;
	add.s64 	%rd30, %rd2, %rd4;
	mul.wide.s32 	%rd5, %r2, 4;
	add.s64 	%rd94, %rd30, %rd5;
	mov.u32 	%r190, %r191;
$L__BB7_2:
	.pragma "nounroll";
	// begin inline asm
	prefetch.global.L2 [%rd94];
	// end inline asm
	add.s32 	%r190, %r190, 16384;
	add.s64 	%rd94, %rd94, 16384;
	setp.lt.s32 	%p2, %r190, %r5;
	@%p2 bra 	$L__BB7_2;
	add.s64 	%rd32, %rd3, %rd4;
	add.s64 	%rd95, %rd32, %rd5;
$L__BB7_4:
	.pragma "nounroll";
	// begin inline asm
	prefetch.global.L2 [%rd95];
	// end inline asm
	add.s32 	%r191, %r191, 16384;
	add.s64 	%rd95, %rd95, 16384;
	setp.lt.s32 	%p3, %r191, %r5;
	@%p3 bra 	$L__BB7_4;
$L__BB7_5:
	mul.wide.s32 	%rd96, %r2, 4;
	add.s64 	%rd12, %rd2, %rd96;
	add.s64 	%rd13, %rd3, %rd96;
	add.s64 	%rd14, %rd1, %rd96;
	setp.gt.s32 	%p4, %r1, %r3;
	@%p4 bra 	$L__BB7_18;
	setp.lt.s32 	%p5, %r44, 1;
	@%p5 bra 	$L__BB7_59;
	and.b32  	%r12, %r44, 7;
	setp.lt.u32 	%p6, %r44, 8;
	mov.b32 	%r199, 0;
	@%p6 bra 	$L__BB7_10;
	and.b32  	%r48, %r44, 2147483640;
	neg.s32 	%r193, %r48;
	mul.wide.u32 	%rd35, %r6, 4;
	add.s64 	%rd15, %rd1, %rd35;
	add.s64 	%rd36, %rd96, 1536;
	add.s64 	%rd17, %rd2, %rd36;
	add.s32 	%r192, %r6, 128;
	add.s64 	%rd18, %rd3, %rd36;
	add.s64 	%rd19, %rd1, %rd36;
$L__BB7_9:
	.pragma "nounroll";
	and.b32  	%r199, %r44, 2147483640;
	mul.wide.s32 	%rd37, %r192, 4;
	add.s64 	%rd38, %rd17, %rd37;
	add.s64 	%rd39, %rd18, %rd37;
	add.s64 	%rd40, %rd19, %rd37;
	cvta.to.global.u64 	%rd41, %rd25;
	mul.wide.u32 	%rd42, %r6, 4;
	add.s64 	%rd43, %rd41, %rd42;
	add.s64 	%rd44, %rd43, %rd96;
	cvta.to.global.u64 	%rd45, %rd27;
	add.s64 	%rd46, %rd45, %rd42;
	add.s64 	%rd47, %rd46, %rd96;
	ld.global.u32 	%r49, [%rd44];
	ld.global.u32 	%r50, [%rd47];
	sub.s32 	%r51, %r49, %r50;
	abs.s32 	%r52, %r51;
	add.s64 	%rd48, %rd15, %rd96;
	st.global.u32 	[%rd48], %r52;
	ld.global.u32 	%r53, [%rd38+-1536];
	ld.global.u32 	%r54, [%rd39+-1536];
	sub.s32 	%r55, %r53, %r54;
	abs.s32 	%r56, %r55;
	st.global.u32 	[%rd40+-1536], %r56;
	ld.global.u32 	%r57, [%rd38+-1024];
	ld.global.u32 	%r58, [%rd39+-1024];
	sub.s32 	%r59, %r57, %r58;
	abs.s32 	%r60, %r59;
	st.global.u32 	[%rd40+-1024], %r60;
	ld.global.u32 	%r61, [%rd38+-512];
	ld.global.u32 	%r62, [%rd39+-512];
	sub.s32 	%r63, %r61, %r62;
	abs.s32 	%r64, %r63;
	st.global.u32 	[%rd40+-512], %r64;
	ld.global.u32 	%r65, [%rd38];
	ld.global.u32 	%r66, [%rd39];
	sub.s32 	%r67, %r65, %r66;
	abs.s32 	%r68, %r67;
	st.global.u32 	[%rd40], %r68;
	ld.global.u32 	%r69, [%rd38+512];
	ld.global.u32 	%r70, [%rd39+512];
	sub.s32 	%r71, %r69, %r70;
	abs.s32 	%r72, %r71;
	st.global.u32 	[%rd40+512], %r72;
	ld.global.u32 	%r73, [%rd38+1024];
	ld.global.u32 	%r74, [%rd39+1024];
	sub.s32 	%r75, %r73, %r74;
	abs.s32 	%r76, %r75;
	st.global.u32 	[%rd40+1024], %r76;
	ld.global.u32 	%r77, [%rd38+1536];
	ld.global.u32 	%r78, [%rd39+1536];
	sub.s32 	%r79, %r77, %r78;
	abs.s32 	%r80, %r79;
	st.global.u32 	[%rd40+1536], %r80;
	add.s32 	%r193, %r193, 8;
	add.s64 	%rd96, %rd96, 4096;
	add.s32 	%r192, %r192, 1024;
	setp.eq.s32 	%p7, %r193, 0;
	@%p7 bra 	$L__BB7_10;
	bra.uni 	$L__BB7_9;
$L__BB7_10:
	setp.eq.s32 	%p8, %r12, 0;
	@%p8 bra 	$L__BB7_59;
	and.b32  	%r39, %r44, 3;
	setp.lt.u32 	%p9, %r12, 4;
	@%p9 bra 	$L__BB7_13;
	shl.b32 	%r81, %r199, 7;
	add.s32 	%r82, %r81, %r6;
	mul.wide.s32 	%rd49, %r82, 4;
	add.s64 	%rd50, %rd12, %rd49;
	add.s64 	%rd51, %rd13, %rd49;
	ld.global.u32 	%r83, [%rd50];
	ld.global.u32 	%r84, [%rd51];
	sub.s32 	%r85, %r83, %r84;
	abs.s32 	%r86, %r85;
	add.s64 	%rd52, %rd14, %rd49;
	st.global.u32 	[%rd52], %r86;
	ld.global.u32 	%r87, [%rd50+512];
	ld.global.u32 	%r88, [%rd51+512];
	sub.s32 	%r89, %r87, %r88;
	abs.s32 	%r90, %r89;
	st.global.u32 	[%rd52+512], %r90;
	ld.global.u32 	%r91, [%rd50+1024];
	ld.global.u32 	%r92, [%rd51+1024];
	sub.s32 	%r93, %r91, %r92;
	abs.s32 	%r94, %r93;
	st.global.u32 	[%rd52+1024], %r94;
	ld.global.u32 	%r95, [%rd50+1536];
	ld.global.u32 	%r96, [%rd51+1536];
	sub.s32 	%r97, %r95, %r96;
	abs.s32 	%r98, %r97;
	st.global.u32 	[%rd52+1536], %r98;
	add.s32 	%r199, %r199, 4;
$L__BB7_13:
	setp.eq.s32 	%p10, %r39, 0;
	@%p10 bra 	$L__BB7_59;
	setp.eq.s32 	%p11, %r39, 1;
	@%p11 bra 	$L__BB7_16;
	shl.b32 	%r99, %r199, 7;
	add.s32 	%r100, %r99, %r6;
	mul.wide.s32 	%rd53, %r100, 4;
	add.s64 	%rd54, %rd12, %rd53;
	add.s64 	%rd55, %rd13, %rd53;
	ld.global.u32 	%r101, [%rd54];
	ld.global.u32 	%r102, [%rd55];
	sub.s32 	%r103, %r101, %r102;
	abs.s32 	%r104, %r103;
	add.s64 	%rd56, %rd14, %rd53;
	st.global.u32 	[%rd56], %r104;
	ld.global.u32 	%r105, [%rd54+512];
	ld.global.u32 	%r106, [%rd55+512];
	sub.s32 	%r107, %r105, %r106;
	abs.s32 	%r108, %r107;
	st.global.u32 	[%rd56+512], %r108;
	add.s32 	%r199, %r199, 2;
$L__BB7_16:
	and.b32  	%r109, %r44, 1;
	setp.eq.b32 	%p12, %r109, 1;
	not.pred 	%p13, %p12;
	@%p13 bra 	$L__BB7_59;
	shl.b32 	%r110, %r199, 7;
	add.s32 	%r111, %r110, %r6;
	mul.wide.s32 	%rd57, %r111, 4;
	add.s64 	%rd58, %rd12, %rd57;
	add.s64 	%rd59, %rd13, %rd57;
	ld.global.u32 	%r112, [%rd58];
	ld.global.u32 	%r113, [%rd59];
	sub.s32 	%r114, %r112, %r113;
	abs.s32 	%r115, %r114;
	add.s64 	%rd60, %rd14, %rd57;
	st.global.u32 	[%rd60], %r115;
	bra.uni 	$L__BB7_59;
$L__BB7_18:
	setp.lt.s32 	%p14, %r44, 1;
	@%p14 bra 	$L__BB7_59;
	and.b32  	%r15, %r44, 7;
	setp.lt.u32 	%p15, %r44, 8;
	mov.b32 	%r195, 0;
	@%p15 bra 	$L__BB7_38;
	and.b32  	%r195, %r44, 2147483640;
	mov.b32 	%r194, 0;
$L__BB7_21:
	.pragma "nounroll";
	shl.b32 	%r118, %r194, 7;
	add.s32 	%r23, %r118, %r6;
	setp.ge.s32 	%p16, %r23, %r4;
	@%p16 bra 	$L__BB7_23;
	mul.wide.u32 	%rd61, %r23, 4;
	add.s64 	%rd62, %rd12, %rd61;
	add.s64 	%rd63, %rd13, %rd61;
	ld.global.u32 	%r119, [%rd62];
	ld.global.u32 	%r120, [%rd63];
	sub.s32 	%r121, %r119, %r120;
	abs.s32 	%r122, %r121;
	add.s64 	%rd64, %rd14, %rd61;
	st.global.u32 	[%rd64], %r122;
$L__BB7_23:
	add.s32 	%r123, %r23, 128;
	setp.ge.s32 	%p17, %r123, %r4;
	mul.wide.s32 	%rd65, %r123, 4;
	add.s64 	%rd22, %rd12, %rd65;
	add.s64 	%rd23, %rd13, %rd65;
	add.s64 	%rd24, %rd14, %rd65;
	@%p17 bra 	$L__BB7_25;
	ld.global.u32 	%r124, [%rd22];
	ld.global.u32 	%r125, [%rd23];
	sub.s32 	%r126, %r124, %r125;
	abs.s32 	%r127, %r126;
	st.global.u32 	[%rd24], %r127;
$L__BB7_25:
	add.s32 	%r128, %r23, 256;
	setp.ge.s32 	%p18, %r128, %r4;
	@%p18 bra 	$L__BB7_27;
	ld.global.u32 	%r129, [%rd22+512];
	ld.global.u32 	%r130, [%rd23+512];
	sub.s32 	%r131, %r129, %r130;
	abs.s32 	%r132, %r131;
	st.global.u32 	[%rd24+512], %r132;
$L__BB7_27:
	add.s32 	%r133, %r23, 384;
	setp.ge.s32 	%p19, %r133, %r4;
	@%p19 bra 	$L__BB7_29;
	ld.global.u32 	%r134, [%rd22+1024];
	ld.global.u32 	%r135, [%rd23+1024];
	sub.s32 	%r136, %r134, %r135;
	abs.s32 	%r137, %r136;
	st.global.u32 	[%rd24+1024], %r137;
$L__BB7_29:
	add.s32 	%r138, %r23, 512;
	setp.ge.s32 	%p20, %r138, %r4;
	@%p20 bra 	$L__BB7_31;
	ld.global.u32 	%r139, [%rd22+1536];
	ld.global.u32 	%r140, [%rd23+1536];
	sub.s32 	%r141, %r139, %r140;
	abs.s32 	%r142, %r141;
	st.global.u32 	[%rd24+1536], %r142;
$L__BB7_31:
	add.s32 	%r143, %r23, 640;
	setp.ge.s32 	%p21, %r143, %r4;
	@%p21 bra 	$L__BB7_33;
	ld.global.u32 	%r144, [%rd22+2048];
	ld.global.u32 	%r145, [%rd23+2048];
	sub.s32 	%r146, %r144, %r145;
	abs.s32 	%r147, %r146;
	st.global.u32 	[%rd24+2048], %r147;
$L__BB7_33:
	add.s32 	%r148, %r23, 768;
	setp.ge.s32 	%p22, %r148, %r4;
	@%p22 bra 	$L__BB7_35;
	ld.global.u32 	%r149, [%rd22+2560];
	ld.global.u32 	%r150, [%rd23+2560];
	sub.s32 	%r151, %r149, %r150;
	abs.s32 	%r152, %r151;
	st.global.u32 	[%rd24+2560], %r152;
$L__BB7_35:
	add.s32 	%r153, %r23, 896;
	setp.ge.s32 	%p23, %r153, %r4;
	@%p23 bra 	$L__BB7_37;
	ld.global.u32 	%r154, [%rd22+3072];
	ld.global.u32 	%r155, [%rd23+3072];
	sub.s32 	%r156, %r154, %r155;
	abs.s32 	%r157, %r156;
	st.global.u32 	[%rd24+3072], %r157;
$L__BB7_37:
	add.s32 	%r194, %r194, 8;
	setp.ne.s32 	%p24, %r194, %r195;
	@%p24 bra 	$L__BB7_21;
$L__BB7_38:
	setp.eq.s32 	%p25, %r15, 0;
	@%p25 bra 	$L__BB7_59;
	and.b32  	%r26, %r44, 3;
	setp.lt.u32 	%p26, %r15, 4;
	@%p26 bra 	$L__BB7_49;
	shl.b32 	%r158, %r195, 7;
	add.s32 	%r27, %r158, %r6;
	setp.ge.s32 	%p27, %r27, %r4;
	@%p27 bra 	$L__BB7_42;
	mul.wide.s32 	%rd66, %r27, 4;
	add.s64 	%rd67, %rd12, %rd66;
	add.s64 	%rd68, %rd13, %rd66;
	ld.global.u32 	%r159, [%rd67];
	ld.global.u32 	%r160, [%rd68];
	sub.s32 	%r161, %r159, %r160;
	abs.s32 	%r162, %r161;
	add.s64 	%rd69, %rd14, %rd66;
	st.global.u32 	[%rd69], %r162;
$L__BB7_42:
	add.s32 	%r28, %r27, 128;
	setp.ge.s32 	%p28, %r28, %r4;
	@%p28 bra 	$L__BB7_44;
	mul.wide.s32 	%rd70, %r28, 4;
	add.s64 	%rd71, %rd12, %rd70;
	add.s64 	%rd72, %rd13, %rd70;
	ld.global.u32 	%r163, [%rd71];
	ld.global.u32 	%r164, [%rd72];
	sub.s32 	%r165, %r163, %r164;
	abs.s32 	%r166, %r165;
	add.s64 	%rd73, %rd14, %rd70;
	st.global.u32 	[%rd73], %r166;
$L__BB7_44:
	add.s32 	%r29, %r27, 256;
	setp.ge.s32 	%p29, %r29, %r4;
	@%p29 bra 	$L__BB7_46;
	mul.wide.s32 	%rd74, %r29, 4;
	add.s64 	%rd75, %rd12, %rd74;
	add.s64 	%rd76, %rd13, %rd74;
	ld.global.u32 	%r167, [%rd75];
	ld.global.u32 	%r168, [%rd76];
	sub.s32 	%r169, %r167, %r168;
	abs.s32 	%r170, %r169;
	add.s64 	%rd77, %rd14, %rd74;
	st.global.u32 	[%rd77], %r170;
$L__BB7_46:
	add.s32 	%r30, %r27, 384;
	setp.ge.s32 	%p30, %r30, %r4;
	@%p30 bra 	$L__BB7_48;
	mul.wide.s32 	%rd78, %r30, 4;
	add.s64 	%rd79, %rd12, %rd78;
	add.s64 	%rd80, %rd13, %rd78;
	ld.global.u32 	%r171, [%rd79];
	ld.global.u32 	%r172, [%rd80];
	sub.s32 	%r173, %r171, %r172;
	abs.s32 	%r174, %r173;
	add.s64 	%rd81, %rd14, %rd78;
	st.global.u32 	[%rd81], %r174;
$L__BB7_48:
	add.s32 	%r195, %r195, 4;
$L__BB7_49:
	setp.eq.s32 	%p31, %r26, 0;
	@%p31 bra 	$L__BB7_59;
	setp.eq.s32 	%p32, %r26, 1;
	@%p32 bra 	$L__BB7_56;
	shl.b32 	%r175, %r195, 7;
	add.s32 	%r33, %r175, %r6;
	setp.ge.s32 	%p33, %r33, %r4;
	@%p33 bra 	$L__BB7_53;
	mul.wide.s32 	%rd82, %r33, 4;
	add.s64 	%rd83, %rd12, %rd82;
	add.s64 	%rd84, %rd13, %rd82;
	ld.global.u32 	%r176, [%rd83];
	ld.global.u32 	%r177, [%rd84];
	sub.s32 	%r178, %r176, %r177;
	abs.s32 	%r179, %r178;
	add.s64 	%rd85, %rd14, %rd82;
	st.global.u32 	[%rd85], %r179;
$L__BB7_53:
	add.s32 	%r34, %r33, 128;
	setp.ge.s32 	%p34, %r34, %r4;
	@%p34 bra 	$L__BB7_55;
	mul.wide.s32 	%rd86, %r34, 4;
	add.s64 	%rd87, %rd12, %rd86;
	add.s64 	%rd88, %rd13, %rd86;
	ld.global.u32 	%r180, [%rd87];
	ld.global.u32 	%r181, [%rd88];
	sub.s32 	%r182, %r180, %r181;
	abs.s32 	%r183, %r182;
	add.s64 	%rd89, %rd14, %rd86;
	st.global.u32 	[%rd89], %r183;
$L__BB7_55:
	add.s32 	%r195, %r195, 2;
$L__BB7_56:
	and.b32  	%r184, %r44, 1;
	setp.eq.b32 	%p35, %r184, 1;
	not.pred 	%p36, %p35;
	@%p36 bra 	$L__BB7_59;
	shl.b32 	%r185, %r195, 7;
	add.s32 	%r37, %r185, %r6;
	setp.ge.s32 	%p37, %r37, %r4;
	@%p37 bra 	$L__BB7_59;
	mul.wide.s32 	%rd90, %r37, 4;
	add.s64 	%rd91, %rd12, %rd90;
	add.s64 	%rd92, %rd13, %rd90;
	ld.global.u32 	%r186, [%rd91];
	ld.global.u32 	%r187, [%rd92];
	sub.s32 	%r188, %r186, %r187;
	abs.s32 	%r189, %r188;
	add.s64 	%rd93, %rd14, %rd90;
	st.global.u32 	[%rd93], %r189;
$L__BB7_59:
	ret;

}
	// .globl	_ZN3cub18CUB_300001_SM_10006detail9transform16transform_kernelINS2_10policy_hubILb1EN4cuda3std3__45tupleIJN6thrust24THRUST_300001_SM_1000_NS6detail15normal_iteratorINSA_10device_ptrIiEEEESF_EEEE10policy1000El8abs_diffSF_JPiSK_EEEvT0_iT1_T2_DpNS2_10kernel_argIT3_EE
.visible .entry _ZN3cub18CUB_300001_SM_10006detail9transform16transform_kernelINS2_10policy_hubILb1EN4cuda3std3__45tupleIJN6thrust24THRUST_300001_SM_1000_NS6detail15normal_iteratorINSA_10device_ptrIiEEEESF_EEEE10policy1000El8abs_diffSF_JPiSK_EEEvT0_iT1_T2_DpNS2_10kernel_argIT3_EE(
	.param .u64 _ZN3cub18CUB_300001_SM_10006detail9transform16transform_kernelINS2_10policy_hubILb1EN4cuda3std3__45tupleIJN6thrust24THRUST_300001_SM_1000_NS6detail15normal_iteratorINSA_10device_ptrIiEEEESF_EEEE10policy1000El8abs_diffSF_JPiSK_EEEvT0_iT1_T2_DpNS2_10kernel_argIT3_EE_param_0,
	.param .u32 _ZN3cub18CUB_300001_SM_10006detail9transform16transform_kernelINS2_10policy_hubILb1EN4cuda3std3__45tupleIJN6thrust24THRUST_300001_SM_1000_NS6detail15normal_iteratorINSA_10device_ptrIiEEEESF_EEEE10policy1000El8abs_diffSF_JPiSK_EEEvT0_iT1_T2_DpNS2_10kernel_argIT3_EE_param_1,
	.param .align 1 .b8 _ZN3cub18CUB_300001_SM_10006detail9transform16transform_kernelINS2_10policy_hubILb1EN4cuda3std3__45tupleIJN6thrust24THRUST_300001_SM_1000_NS6detail15normal_iteratorINSA_10device_ptrIiEEEESF_EEEE10policy1000El8abs_diffSF_JPiSK_EEEvT0_iT1_T2_DpNS2_10kernel_argIT3_EE_param_2[1],
	.param .align 8 .b8 _ZN3cub18CUB_300001_SM_10006detail9transform16transform_kernelINS2_10policy_hubILb1EN4cuda3std3__45tupleIJN6thrust24THRUST_300001_SM_1000_NS6detail15normal_iteratorINSA_10device_ptrIiEEEESF_EEEE10policy1000El8abs_diffSF_JPiSK_EEEvT0_iT1_T2_DpNS2_10kernel_argIT3_EE_param_3[8],
	.param .align 8 .b8 _ZN3cub18CUB_300001_SM_10006detail9transform16transform_kernelINS2_10policy_hubILb1EN4cuda3std3__45tupleIJN6thrust24THRUST_300001_SM_1000_NS6detail15normal_iteratorINSA_10device_ptrIiEEEESF_EEEE10policy1000El8abs_diffSF_JPiSK_EEEvT0_iT1_T2_DpNS2_10kernel_argIT3_EE_param_4[16],
	.param .align 8 .b8 _ZN3cub18CUB_300001_SM_10006detail9transform16transform_kernelINS2_10policy_hubILb1EN4cuda3std3__45tupleIJN6thrust24THRUST_300001_SM_1000_NS6detail15normal_iteratorINSA_10device_ptrIiEEEESF_EEEE10policy1000El8abs_diffSF_JPiSK_EEEvT0_iT1_T2_DpNS2_10kernel_argIT3_EE_param_5[16]
)
.maxntid 128
{
	.reg .pred 	%p<38>;
	.reg .b32 	%r<198>;
	.reg .b64 	%rd<103>;

	ld.param.u64 	%rd30, [_ZN3cub18CUB_300001_SM_10006detail9transform16transform_kernelINS2_10policy_hubILb1EN4cuda3std3__45tupleIJN6thrust24THRUST_300001_SM_1000_NS6detail15normal_iteratorINSA_10device_ptrIiEEEESF_EEEE10policy1000El8abs_diffSF_JPiSK_EEEvT0_iT1_T2_DpNS2_10kernel_argIT3_EE_param_0];
	ld.param.u64 	%rd28, [_ZN3cub18CUB_300001_SM_10006detail9transform16transform_kernelINS2_10policy_hubILb1EN4cuda3std3__45tupleIJN6thrust24THRUST_300001_SM_1000_NS6detail15normal_iteratorINSA_10device_ptrIiEEEESF_EEEE10policy1000El8abs_diffSF_JPiSK_EEEvT0_iT1_T2_DpNS2_10kernel_argIT3_EE_param_5];
	ld.param.u64 	%rd26, [_ZN3cub18CUB_300001_SM_10006detail9transform16transform_kernelINS2_10policy_hubILb1EN4cuda3std3__45tupleIJN6thrust24THRUST_300001_SM_1000_NS6detail15normal_iteratorINSA_10device_ptrIiEEEESF_EEEE10policy1000El8abs_diffSF_JPiSK_EEEvT0_iT1_T2_DpNS2_10kernel_argIT3_EE_param_4];
	ld.param.u64 	%rd31, [_ZN3cub18CUB_300001_SM_10006detail9transform16transform_kernelINS2_10policy_hubILb1EN4cuda3std3__45tupleIJN6thrust24THRUST_300001_SM_1000_NS6detail15normal_iteratorINSA_10device_ptrIiEEEESF_EEEE10policy1000El8abs_diffSF_JPiSK_EEEvT0_iT1_T2_DpNS2_10kernel_argIT3_EE_param_3];
	ld.param.u32 	%r42, [_ZN3cub18CUB_300001_SM_10006detail9transform16transform_kernelINS2_10policy_hubILb1EN4cuda3std3__45tupleIJN6thrust24THRUST_300001_SM_1000_NS6detail15normal_iteratorINSA_10device_ptrIiEEEESF_EEEE10policy1000El8abs_diffSF_JPiSK_EEEvT0_iT1_T2_DpNS2_10kernel_argIT3_EE_param_1];
	cvta.to.global.u64 	%rd1, %rd31;
	cvta.to.global.u64 	%rd2, %rd26;
	cvta.to.global.u64 	%rd3, %rd28;
	shl.b32 	%r1, %r42, 7;
	mov.u32 	%r43, %ctaid.x;
	cvt.u64.u32 	%rd32, %r43;
	cvt.s64.s32 	%rd33, %r1;
	mul.lo.s64 	%rd4, %rd33, %rd32;
	sub.s64 	%rd34, %rd30, %rd4;
	min.s64 	%rd35, %rd34, %rd33;
	cvt.u32.u64 	%r2, %rd35;
	shl.b32 	%r3, %r2, 2;
	mov.u32 	%r4, %tid.x;
	shl.b32 	%r188, %r4, 7;
	setp.ge.s32 	%p1, %r188, %r3;
	@%p1 bra 	$L__BB8_5;
	shl.b64 	%rd5, %rd4, 2;
	add.s64 	%rd36, %rd2, %rd5;
	mul.wide.u32 	%rd6, %r4, 128;
	add.s64 	%rd100, %rd36, %rd6;
	mov.u32 	%r187, %r188;
$L__BB8_2:
	.pragma "nounroll";
	// begin inline asm
	prefetch.global.L2 [%rd100];
	// end inline asm
	add.s32 	%r187, %r187, 16384;
	add.s64 	%rd100, %rd100, 16384;
	setp.lt.s32 	%p2, %r187, %r3;
	@%p2 bra 	$L__BB8_2;
	add.s64 	%rd38, %rd3, %rd5;
	add.s64 	%rd101, %rd38, %rd6;
$L__BB8_4:
	.pragma "nounroll";
	// begin inline asm
	prefetch.global.L2 [%rd101];
	// end inline asm
	add.s32 	%r188, %r188, 16384;
	add.s64 	%rd101, %rd101, 16384;
	setp.lt.s32 	%p3, %r188, %r3;
	@%p3 bra 	$L__BB8_4;
$L__BB8_5:
	shl.b64 	%rd102, %rd4, 2;
	add.s64 	%rd13, %rd2, %rd102;
	add.s64 	%rd14, %rd3, %rd102;
	add.s64 	%rd15, %rd1, %rd102;
	setp.eq.s32 	%p4, %r1, %r2;
	@%p4 bra 	$L__BB8_47;
	setp.lt.s32 	%p5, %r42, 1;
	@%p5 bra 	$L__BB8_59;
	and.b32  	%r10, %r42, 7;
	setp.lt.u32 	%p6, %r42, 8;
	mov.b32 	%r195, 0;
	@%p6 bra 	$L__BB8_26;
	and.b32  	%r195, %r42, 2147483640;
	mov.b32 	%r191, 0;
$L__BB8_9:
	.pragma "nounroll";
	shl.b32 	%r46, %r191, 7;
	add.s32 	%r21, %r46, %r4;
	setp.ge.s32 	%p7, %r21, %r2;
	@%p7 bra 	$L__BB8_11;
	mul.wide.u32 	%rd41, %r21, 4;
	add.s64 	%rd42, %rd13, %rd41;
	add.s64 	%rd43, %rd14, %rd41;
	ld.global.u32 	%r47, [%rd42];
	ld.global.u32 	%r48, [%rd43];
	sub.s32 	%r49, %r47, %r48;
	abs.s32 	%r50, %r49;
	add.s64 	%rd44, %rd15, %rd41;
	st.global.u32 	[%rd44], %r50;
$L__BB8_11:
	add.s32 	%r51, %r21, 128;
	setp.ge.s32 	%p8, %r51, %r2;
	mul.wide.s32 	%rd45, %r51, 4;
	add.s64 	%rd23, %rd13, %rd45;
	add.s64 	%rd24, %rd14, %rd45;
	add.s64 	%rd25, %rd15, %rd45;
	@%p8 bra 	$L__BB8_13;
	ld.global.u32 	%r52, [%rd23];
	ld.global.u32 	%r53, [%rd24];
	sub.s32 	%r54, %r52, %r53;
	abs.s32 	%r55, %r54;
	st.global.u32 	[%rd25], %r55;
$L__BB8_13:
	add.s32 	%r56, %r21, 256;
	setp.ge.s32 	%p9, %r56, %r2;
	@%p9 bra 	$L__BB8_15;
	ld.global.u32 	%r57, [%rd23+512];
	ld.global.u32 	%r58, [%rd24+512];
	sub.s32 	%r59, %r57, %r58;
	abs.s32 	%r60, %r59;
	st.global.u32 	[%rd25+512], %r60;
$L__BB8_15:
	add.s32 	%r61, %r21, 384;
	setp.ge.s32 	%p10, %r61, %r2;
	@%p10 bra 	$L__BB8_17;
	ld.global.u32 	%r62, [%rd23+1024];
	ld.global.u32 	%r63, [%rd24+1024];
	sub.s32 	%r64, %r62, %r63;
	abs.s32 	%r65, %r64;
	st.global.u32 	[%rd25+1024], %r65;
$L__BB8_17:
	add.s32 	%r66, %r21, 512;
	setp.ge.s32 	%p11, %r66, %r2;
	@%p11 bra 	$L__BB8_19;
	ld.global.u32 	%r67, [%rd23+1536];
	ld.global.u32 	%r68, [%rd24+1536];
	sub.s32 	%r69, %r67, %r68;
	abs.s32 	%r70, %r69;
	st.global.u32 	[%rd25+1536], %r70;
$L__BB8_19:
	add.s32 	%r71, %r21, 640;
	setp.ge.s32 	%p12, %r71, %r2;
	@%p12 bra 	$L__BB8_21;
	ld.global.u32 	%r72, [%rd23+2048];
	ld.global.u32 	%r73, [%rd24+2048];
	sub.s32 	%r74, %r72, %r73;
	abs.s32 	%r75, %r74;
	st.global.u32 	[%rd25+2048], %r75;
$L__BB8_21:
	add.s32 	%r76, %r21, 768;
	setp.ge.s32 	%p13, %r76, %r2;
	@%p13 bra 	$L__BB8_23;
	ld.global.u32 	%r77, [%rd23+2560];
	ld.global.u32 	%r78, [%rd24+2560];
	sub.s32 	%r79, %r77, %r78;
	abs.s32 	%r80, %r79;
	st.global.u32 	[%rd25+2560], %r80;
$L__BB8_23:
	add.s32 	%r81, %r21, 896;
	setp.ge.s32 	%p14, %r81, %r2;
	@%p14 bra 	$L__BB8_25;
	ld.global.u32 	%r82, [%rd23+3072];
	ld.global.u32 	%r83, [%rd24+3072];
	sub.s32 	%r84, %r82, %r83;
	abs.s32 	%r85, %r84;
	st.global.u32 	[%rd25+3072], %r85;
$L__BB8_25:
	add.s32 	%r191, %r191, 8;
	setp.eq.s32 	%p15, %r191, %r195;
	@%p15 bra 	$L__BB8_26;
	bra.uni 	$L__BB8_9;
$L__BB8_26:
	setp.eq.s32 	%p16, %r10, 0;
	@%p16 bra 	$L__BB8_59;
	and.b32  	%r30, %r42, 3;
	setp.lt.u32 	%p17, %r10, 4;
	@%p17 bra 	$L__BB8_37;
	shl.b32 	%r86, %r195, 7;
	add.s32 	%r31, %r86, %r4;
	setp.ge.s32 	%p18, %r31, %r2;
	@%p18 bra 	$L__BB8_30;
	mul.wide.s32 	%rd46, %r31, 4;
	add.s64 	%rd47, %rd13, %rd46;
	add.s64 	%rd48, %rd14, %rd46;
	ld.global.u32 	%r87, [%rd47];
	ld.global.u32 	%r88, [%rd48];
	sub.s32 	%r89, %r87, %r88;
	abs.s32 	%r90, %r89;
	add.s64 	%rd49, %rd15, %rd46;
	st.global.u32 	[%rd49], %r90;
$L__BB8_30:
	add.s32 	%r32, %r31, 128;
	setp.ge.s32 	%p19, %r32, %r2;
	@%p19 bra 	$L__BB8_32;
	mul.wide.s32 	%rd50, %r32, 4;
	add.s64 	%rd51, %rd13, %rd50;
	add.s64 	%rd52, %rd14, %rd50;
	ld.global.u32 	%r91, [%rd51];
	ld.global.u32 	%r92, [%rd52];
	sub.s32 	%r93, %r91, %r92;
	abs.s32 	%r94, %r93;
	add.s64 	%rd53, %rd15, %rd50;
	st.global.u32 	[%rd53], %r94;
$L__BB8_32:
	add.s32 	%r33, %r31, 256;
	setp.ge.s32 	%p20, %r33, %r2;
	@%p20 bra 	$L__BB8_34;
	mul.wide.s32 	%rd54, %r33, 4;
	add.s64 	%rd55, %rd13, %rd54;
	add.s64 	%rd56, %rd14, %rd54;
	ld.global.u32 	%r95, [%rd55];
	ld.global.u32 	%r96, [%rd56];
	sub.s32 	%r97, %r95, %r96;
	abs.s32 	%r98, %r97;
	add.s64 	%rd57, %rd15, %rd54;
	st.global.u32 	[%rd57], %r98;
$L__BB8_34:
	add.s32 	%r34, %r31, 384;
	setp.ge.s32 	%p21, %r34, %r2;
	@%p21 bra 	$L__BB8_36;
	mul.wide.s32 	%rd58, %r34, 4;
	add.s64 	%rd59, %rd13, %rd58;
	add.s64 	%rd60, %rd14, %rd58;
	ld.global.u32 	%r99, [%rd59];
	ld.global.u32 	%r100, [%rd60];
	sub.s32 	%r101, %r99, %r100;
	abs.s32 	%r102, %r101;
	add.s64 	%rd61, %rd15, %rd58;
	st.global.u32 	[%rd61], %r102;
$L__BB8_36:
	add.s32 	%r195, %r195, 4;
$L__BB8_37:
	setp.eq.s32 	%p22, %r30, 0;
	@%p22 bra 	$L__BB8_59;
	setp.eq.s32 	%p23, %r30, 1;
	@%p23 bra 	$L__BB8_44;
	shl.b32 	%r103, %r195, 7;
	add.s32 	%r37, %r103, %r4;
	setp.ge.s32 	%p24, %r37, %r2;
	@%p24 bra 	$L__BB8_41;
	mul.wide.s32 	%rd62, %r37, 4;
	add.s64 	%rd63, %rd13, %rd62;
	add.s64 	%rd64, %rd14, %rd62;
	ld.global.u32 	%r104, [%rd63];
	ld.global.u32 	%r105, [%rd64];
	sub.s32 	%r106, %r104, %r105;
	abs.s32 	%r107, %r106;
	add.s64 	%rd65, %rd15, %rd62;
	st.global.u32 	[%rd65], %r107;
$L__BB8_41:
	add.s32 	%r38, %r37, 128;
	setp.ge.s32 	%p25, %r38, %r2;
	@%p25 bra 	$L__BB8_43;
	mul.wide.s32 	%rd66, %r38, 4;
	add.s64 	%rd67, %rd13, %rd66;
	add.s64 	%rd68, %rd14, %rd66;
	ld.global.u32 	%r108, [%rd67];
	ld.global.u32 	%r109, [%rd68];
	sub.s32 	%r110, %r108, %r109;
	abs.s32 	%r111, %r110;
	add.s64 	%rd69, %rd15, %rd66;
	st.global.u32 	[%rd69], %r111;
$L__BB8_43:
	add.s32 	%r195, %r195, 2;
$L__BB8_44:
	and.b32  	%r112, %r42, 1;
	setp.eq.b32 	%p26, %r112, 1;
	not.pred 	%p27, %p26;
	@%p27 bra 	$L__BB8_59;
	shl.b32 	%r113, %r195, 7;
	add.s32 	%r41, %r113, %r4;
	setp.ge.s32 	%p28, %r41, %r2;
	@%p28 bra 	$L__BB8_59;
	mul.wide.s32 	%rd70, %r41, 4;
	add.s64 	%rd71, %rd13, %rd70;
	add.s64 	%rd72, %rd14, %rd70;
	ld.global.u32 	%r114, [%rd71];
	ld.global.u32 	%r115, [%rd72];
	sub.s32 	%r116, %r114, %r115;
	abs.s32 	%r117, %r116;
	add.s64 	%rd73, %rd15, %rd70;
	st.global.u32 	[%rd73], %r117;
	bra.uni 	$L__BB8_59;
$L__BB8_47:
	setp.lt.s32 	%p29, %r42, 1;
	@%p29 bra 	$L__BB8_59;
	and.b32  	%r12, %r42, 7;
	setp.lt.u32 	%p30, %r42, 8;
	mov.b32 	%r193, 0;
	@%p30 bra 	$L__BB8_51;
	and.b32  	%r119, %r42, 2147483640;
	neg.s32 	%r190, %r119;
	mul.wide.u32 	%rd74, %r4, 4;
	add.s64 	%rd16, %rd1, %rd74;
	add.s64 	%rd75, %rd102, 1536;
	add.s64 	%rd18, %rd2, %rd75;
	add.s32 	%r189, %r4, 128;
	add.s64 	%rd19, %rd3, %rd75;
	add.s64 	%rd20, %rd1, %rd75;
$L__BB8_50:
	.pragma "nounroll";
	and.b32  	%r193, %r42, 2147483640;
	mul.wide.s32 	%rd76, %r189, 4;
	add.s64 	%rd77, %rd18, %rd76;
	add.s64 	%rd78, %rd19, %rd76;
	add.s64 	%rd79, %rd20, %rd76;
	cvta.to.global.u64 	%rd80, %rd26;
	mul.wide.u32 	%rd81, %r4, 4;
	add.s64 	%rd82, %rd80, %rd81;
	add.s64 	%rd83, %rd82, %rd102;
	cvta.to.global.u64 	%rd84, %rd28;
	add.s64 	%rd85, %rd84, %rd81;
	add.s64 	%rd86, %rd85, %rd102;
	ld.global.u32 	%r120, [%rd83];
	ld.global.u32 	%r121, [%rd86];
	sub.s32 	%r122, %r120, %r121;
	abs.s32 	%r123, %r122;
	add.s64 	%rd87, %rd16, %rd102;
	st.global.u32 	[%rd87], %r123;
	ld.global.u32 	%r124, [%rd77+-1536];
	ld.global.u32 	%r125, [%rd78+-1536];
	sub.s32 	%r126, %r124, %r125;
	abs.s32 	%r127, %r126;
	st.global.u32 	[%rd79+-1536], %r127;
	ld.global.u32 	%r128, [%rd77+-1024];
	ld.global.u32 	%r129, [%rd78+-1024];
	sub.s32 	%r130, %r128, %r129;
	abs.s32 	%r131, %r130;
	st.global.u32 	[%rd79+-1024], %r131;
	ld.global.u32 	%r132, [%rd77+-512];
	ld.global.u32 	%r133, [%rd78+-512];
	sub.s32 	%r134, %r132, %r133;
	abs.s32 	%r135, %r134;
	st.global.u32 	[%rd79+-512], %r135;
	ld.global.u32 	%r136, [%rd77];
	ld.global.u32 	%r137, [%rd78];
	sub.s32 	%r138, %r136, %r137;
	abs.s32 	%r139, %r138;
	st.global.u32 	[%rd79], %r139;
	ld.global.u32 	%r140, [%rd77+512];
	ld.global.u32 	%r141, [%rd78+512];
	sub.s32 	%r142, %r140, %r141;
	abs.s32 	%r143, %r142;
	st.global.u32 	[%rd79+512], %r143;
	ld.global.u32 	%r144, [%rd77+1024];
	ld.global.u32 	%r145, [%rd78+1024];
	sub.s32 	%r146, %r144, %r145;
	abs.s32 	%r147, %r146;
	st.global.u32 	[%rd79+1024], %r147;
	ld.global.u32 	%r148, [%rd77+1536];
	ld.global.u32 	%r149, [%rd78+1536];
	sub.s32 	%r150, %r148, %r149;
	abs.s32 	%r151, %r150;
	st.global.u32 	[%rd79+1536], %r151;
	add.s32 	%r190, %r190, 8;
	add.s64 	%rd102, %rd102, 4096;
	add.s32 	%r189, %r189, 1024;
	setp.eq.s32 	%p31, %r190, 0;
	@%p31 bra 	$L__BB8_51;
	bra.uni 	$L__BB8_50;
$L__BB8_51:
	setp.eq.s32 	%p32, %r12, 0;
	@%p32 bra 	$L__BB8_59;
	and.b32  	%r24, %r42, 3;
	setp.lt.u32 	%p33, %r12, 4;
	@%p33 bra 	$L__BB8_54;
	shl.b32 	%r152, %r193, 7;
	add.s32 	%r153, %r152, %r4;
	mul.wide.s32 	%rd88, %r153, 4;
	add.s64 	%rd89, %rd13, %rd88;
	add.s64 	%rd90, %rd14, %rd88;
	ld.global.u32 	%r154, [%rd89];
	ld.global.u32 	%r155, [%rd90];
	sub.s32 	%r156, %r154, %r155;
	abs.s32 	%r157, %r156;
	add.s64 	%rd91, %rd15, %rd88;
	st.global.u32 	[%rd91], %r157;
	ld.global.u32 	%r158, [%rd89+512];
	ld.global.u32 	%r159, [%rd90+512];
	sub.s32 	%r160, %r158, %r159;
	abs.s32 	%r161, %r160;
	st.global.u32 	[%rd91+512], %r161;
	ld.global.u32 	%r162, [%rd89+1024];
	ld.global.u32 	%r163, [%rd90+1024];
	sub.s32 	%r164, %r162, %r163;
	abs.s32 	%r165, %r164;
	st.global.u32 	[%rd91+1024], %r165;
	ld.global.u32 	%r166, [%rd89+1536];
	ld.global.u32 	%r167, [%rd90+1536];
	sub.s32 	%r168, %r166, %r167;
	abs.s32 	%r169, %r168;
	st.global.u32 	[%rd91+1536], %r169;
	add.s32 	%r193, %r193, 4;
$L__BB8_54:
	setp.eq.s32 	%p34, %r24, 0;
	@%p34 bra 	$L__BB8_59;
	setp.eq.s32 	%p35, %r24, 1;
	@%p35 bra 	$L__BB8_57;
	shl.b32 	%r170, %r193, 7;
	add.s32 	%r171, %r170, %r4;
	mul.wide.s32 	%rd92, %r171, 4;
	add.s64 	%rd93, %rd13, %rd92;
	add.s64 	%rd94, %rd14, %rd92;
	ld.global.u32 	%r172, [%rd93];
	ld.global.u32 	%r173, [%rd94];
	sub.s32 	%r174, %r172, %r173;
	abs.s32 	%r175, %r174;
	add.s64 	%rd95, %rd15, %rd92;
	st.global.u32 	[%rd95], %r175;
	ld.global.u32 	%r176, [%rd93+512];
	ld.global.u32 	%r177, [%rd94+512];
	sub.s32 	%r178, %r176, %r177;
	abs.s32 	%r179, %r178;
	st.global.u32 	[%rd95+512], %r179;
	add.s32 	%r193, %r193, 2;
$L__BB8_57:
	and.b32  	%r180, %r42, 1;
	setp.eq.b32 	%p36, %r180, 1;
	not.pred 	%p37, %p36;
	@%p37 bra 	$L__BB8_59;
	shl.b32 	%r181, %r193, 7;
	add.s32 	%r182, %r181, %r4;
	mul.wide.s32 	%rd96, %r182, 4;
	add.s64 	%rd97, %rd13, %rd96;
	add.s64 	%rd98, %rd14, %rd96;
	ld.global.u32 	%r183, [%rd97];
	ld.global.u32 	%r184, [%rd98];
	sub.s32 	%r185, %r183, %r184;
	abs.s32 	%r186, %r185;
	add.s64 	%rd99, %rd15, %rd96;
	st.global.u32 	[%rd99], %r186;
$L__BB8_59:
	ret;

}
	// .globl	_ZN3cub18CUB_300001_SM_10006detail9transform16transform_kernelINS2_10policy_hubILb1EN4cuda3std3__45tupleIJN6thrust24THRUST_300001_SM_1000_NS17counting_iteratorIiNSA_11use_defaultESC_SC_EEEEEE10policy1000Ei16MapCountsFunctorNSA_6detail15normal_iteratorINSA_10device_ptrIiEEEEJSD_EEEvT0_iT1_T2_DpNS2_10kernel_argIT3_EE
.visible .entry _ZN3cub18CUB_300001_SM_10006detail9transform16transform_kernelINS2_10policy_hubILb1EN4cuda3std3__45tupleIJN6thrust24THRUST_300001_SM_1000_NS17counting_iteratorIiNSA_11use_defaultESC_SC_EEEEEE10policy1000Ei16MapCountsFunctorNSA_6detail15normal_iteratorINSA_10device_ptrIiEEEEJSD_EEEvT0_iT1_T2_DpNS2_10kernel_argIT3_EE(
	.param .u32 _ZN3cub18CUB_300001_SM_10006detail9transform16transform_kernelINS2_10policy_hubILb1EN4cuda3std3__45tupleIJN6thrust24THRUST_300001_SM_1000_NS17counting_iteratorIiNSA_11use_defaultESC_SC_EEEEEE10policy1000Ei16MapCountsFunctorNSA_6detail15normal_iteratorINSA_10device_ptrIiEEEEJSD_EEEvT0_iT1_T2_DpNS2_10kernel_argIT3_EE_param_0,
	.param .u32 _ZN3cub18CUB_300001_SM_10006detail9transform16transform_kernelINS2_10policy_hubILb1EN4cuda3std3__45tupleIJN6thrust24THRUST_300001_SM_1000_NS17counting_iteratorIiNSA_11use_defaultESC_SC_EEEEEE10policy1000Ei16MapCountsFunctorNSA_6detail15normal_iteratorINSA_10device_ptrIiEEEEJSD_EEEvT0_iT1_T2_DpNS2_10kernel_argIT3_EE_param_1,
	.param .align 8 .b8 _ZN3cub18CUB_300001_SM_10006detail9transform16transform_kernelINS2_10policy_hubILb1EN4cuda3std3__45tupleIJN6thrust24THRUST_300001_SM_1000_NS17counting_iteratorIiNSA_11use_defaultESC_SC_EEEEEE10policy1000Ei16MapCountsFunctorNSA_6detail15normal_iteratorINSA_10device_ptrIiEEEEJSD_EEEvT0_iT1_T2_DpNS2_10kernel_argIT3_EE_param_2[40],
	.param .align 8 .b8 _ZN3cub18CUB_300001_SM_10006detail9transform16transform_kernelINS2_10policy_hubILb1EN4cuda3std3__45tupleIJN6thrust24THRUST_300001_SM_1000_NS17counting_iteratorIiNSA_11use_defaultESC_SC_EEEEEE10policy1000Ei16MapCountsFunctorNSA_6detail15normal_iteratorINSA_10device_ptrIiEEEEJSD_EEEvT0_iT1_T2_DpNS2_10kernel_argIT3_EE_param_3[8],
	.param .align 8 .b8 _ZN3cub18CUB_300001_SM_10006detail9transform16transform_kernelINS2_10policy_hubILb1EN4cuda3std3__45tupleIJN6thrust24THRUST_300001_SM_1000_NS17counting_iteratorIiNSA_11use_defaultESC_SC_EEEEEE10policy1000Ei16MapCountsFunctorNSA_6detail15normal_iteratorINSA_10device_ptrIiEEEEJSD_EEEvT0_iT1_T2_DpNS2_10kernel_argIT3_EE_param_4[16]
)
.maxntid 128
{
	.reg .pred 	%p<37>;
	.reg .b32 	%r<158>;
	.reg .b64 	%rd<95>;

	ld.param.u32 	%r2, [_ZN3cub18CUB_300001_SM_10006detail9transform16transform_kernelINS2_10policy_hubILb1EN4cuda3std3__45tupleIJN6thrust24THRUST_300001_SM_1000_NS17counting_iteratorIiNSA_11use_defaultESC_SC_EEEEEE10policy1000Ei16MapCountsFunctorNSA_6detail15normal_iteratorINSA_10device_ptrIiEEEEJSD_EEEvT0_iT1_T2_DpNS2_10kernel_argIT3_EE_param_2+24];
	ld.param.u32 	%r1, [_ZN3cub18CUB_300001_SM_10006detail9transform16transform_kernelINS2_10policy_hubILb1EN4cuda3std3__45tupleIJN6thrust24THRUST_300001_SM_1000_NS17counting_iteratorIiNSA_11use_defaultESC_SC_EEEEEE10policy1000Ei16MapCountsFunctorNSA_6detail15normal_iteratorINSA_10device_ptrIiEEEEJSD_EEEvT0_iT1_T2_DpNS2_10kernel_argIT3_EE_param_4];
	ld.param.u32 	%r81, [_ZN3cub18CUB_300001_SM_10006detail9transform16transform_kernelINS2_10policy_hubILb1EN4cuda3std3__45tupleIJN6thrust24THRUST_300001_SM_1000_NS17counting_iteratorIiNSA_11use_defaultESC_SC_EEEEEE10policy1000Ei16MapCountsFunctorNSA_6detail15normal_iteratorINSA_10device_ptrIiEEEEJSD_EEEvT0_iT1_T2_DpNS2_10kernel_argIT3_EE_param_0];
	ld.param.u64 	%rd18, [_ZN3cub18CUB_300001_SM_10006detail9transform16transform_kernelINS2_10policy_hubILb1EN4cuda3std3__45tupleIJN6thrust24THRUST_300001_SM_1000_NS17counting_iteratorIiNSA_11use_defaultESC_SC_EEEEEE10policy1000Ei16MapCountsFunctorNSA_6detail15normal_iteratorINSA_10device_ptrIiEEEEJSD_EEEvT0_iT1_T2_DpNS2_10kernel_argIT3_EE_param_2+32];
	ld.param.u64 	%rd19, [_ZN3cub18CUB_300001_SM_10006detail9transform16transform_kernelINS2_10policy_hubILb1EN4cuda3std3__45tupleIJN6thrust24THRUST_300001_SM_1000_NS17counting_iteratorIiNSA_11use_defaultESC_SC_EEEEEE10policy1000Ei16MapCountsFunctorNSA_6detail15normal_iteratorINSA_10device_ptrIiEEEEJSD_EEEvT0_iT1_T2_DpNS2_10kernel_argIT3_EE_param_2+16];
	ld.param.u64 	%rd20, [_ZN3cub18CUB_300001_SM_10006detail9transform16transform_kernelINS2_10policy_hubILb1EN4cuda3std3__45tupleIJN6thrust24THRUST_300001_SM_1000_NS17counting_iteratorIiNSA_11use_defaultESC_SC_EEEEEE10policy1000Ei16MapCountsFunctorNSA_6detail15normal_iteratorINSA_10device_ptrIiEEEEJSD_EEEvT0_iT1_T2_DpNS2_10kernel_argIT3_EE_param_2+8];
	ld.param.u64 	%rd21, [_ZN3cub18CUB_300001_SM_10006detail9transform16transform_kernelINS2_10policy_hubILb1EN4cuda3std3__45tupleIJN6thrust24THRUST_300001_SM_1000_NS17counting_iteratorIiNSA_11use_defaultESC_SC_EEEEEE10policy1000Ei16MapCountsFunctorNSA_6detail15normal_iteratorINSA_10device_ptrIiEEEEJSD_EEEvT0_iT1_T2_DpNS2_10kernel_argIT3_EE_param_2];
	ld.param.u64 	%rd22, [_ZN3cub18CUB_300001_SM_10006detail9transform16transform_kernelINS2_10policy_hubILb1EN4cuda3std3__45tupleIJN6thrust24THRUST_300001_SM_1000_NS17counting_iteratorIiNSA_11use_defaultESC_SC_EEEEEE10policy1000Ei16MapCountsFunctorNSA_6detail15normal_iteratorINSA_10device_ptrIiEEEEJSD_EEEvT0_iT1_T2_DpNS2_10kernel_argIT3_EE_param_3];
	ld.param.u32 	%r80, [_ZN3cub18CUB_300001_SM_10006detail9transform16transform_kernelINS2_10policy_hubILb1EN4cuda3std3__45tupleIJN6thrust24THRUST_300001_SM_1000_NS17counting_iteratorIiNSA_11use_defaultESC_SC_EEEEEE10policy1000Ei16MapCountsFunctorNSA_6detail15normal_iteratorINSA_10device_ptrIiEEEEJSD_EEEvT0_iT1_T2_DpNS2_10kernel_argIT3_EE_param_1];
	cvta.to.global.u64 	%rd1, %rd22;
	cvta.to.global.u64 	%rd2, %rd21;
	cvta.to.global.u64 	%rd3, %rd20;
	cvta.to.global.u64 	%rd4, %rd19;
	cvta.to.global.u64 	%rd5, %rd18;
	shl.b32 	%r82, %r80, 7;
	mov.u32 	%r83, %ctaid.x;
	mul.lo.s32 	%r3, %r82, %r83;
	sub.s32 	%r84, %r81, %r3;
	min.s32 	%r4, %r82, %r84;
	add.s32 	%r5, %r1, %r3;
	setp.gt.s32 	%p1, %r82, %r84;
	@%p1 bra 	$L__BB9_23;
	setp.lt.s32 	%p2, %r80, 1;
	@%p2 bra 	$L__BB9_55;
	mov.u32 	%r6, %tid.x;
	and.b32  	%r7, %r80, 3;
	setp.lt.u32 	%p3, %r80, 4;
	mov.b32 	%r153, 0;
	@%p3 bra 	$L__BB9_17;
	and.b32  	%r153, %r80, 2147483644;
	neg.s32 	%r138, %r153;
	add.s32 	%r86, %r1, %r6;
	add.s32 	%r137, %r86, %r3;
	mul.wide.s32 	%rd23, %r3, 4;
	add.s64 	%rd24, %rd23, %rd1;
	add.s64 	%rd6, %rd24, 1024;
	mov.u32 	%r136, %r6;
$L__BB9_4:
	mul.wide.s32 	%rd25, %r137, 4;
	add.s64 	%rd26, %rd2, %rd25;
	add.s64 	%rd8, %rd26, 1024;
	add.s64 	%rd27, %rd5, %rd25;
	add.s64 	%rd9, %rd27, 1024;
	ld.global.u32 	%r17, [%rd26];
	setp.ge.s32 	%p4, %r17, %r2;
	mov.b32 	%r139, 0;
	@%p4 bra 	$L__BB9_7;
	mul.wide.s32 	%rd28, %r17, 4;
	add.s64 	%rd29, %rd3, %rd28;
	ld.global.u32 	%r89, [%rd29];
	ld.global.u32 	%r90, [%rd9+-1024];
	setp.ne.s32 	%p5, %r89, %r90;
	@%p5 bra 	$L__BB9_7;
	add.s64 	%rd31, %rd4, %rd28;
	ld.global.u32 	%r139, [%rd31];
$L__BB9_7:
	mul.wide.s32 	%rd32, %r136, 4;
	add.s64 	%rd10, %rd6, %rd32;
	st.global.u32 	[%rd10+-1024], %r139;
	ld.global.u32 	%r20, [%rd8+-512];
	setp.ge.s32 	%p6, %r20, %r2;
	mov.b32 	%r140, 0;
	@%p6 bra 	$L__BB9_10;
	mul.wide.s32 	%rd33, %r20, 4;
	add.s64 	%rd34, %rd3, %rd33;
	ld.global.u32 	%r93, [%rd34];
	ld.global.u32 	%r94, [%rd9+-512];
	setp.ne.s32 	%p7, %r93, %r94;
	@%p7 bra 	$L__BB9_10;
	mul.wide.s32 	%rd35, %r20, 4;
	add.s64 	%rd36, %rd4, %rd35;
	ld.global.u32 	%r140, [%rd36];
$L__BB9_10:
	st.global.u32 	[%rd10+-512], %r140;
	ld.global.u32 	%r23, [%rd8];
	setp.ge.s32 	%p8, %r23, %r2;
	mov.b32 	%r141, 0;
	@%p8 bra 	$L__BB9_13;
	mul.wide.s32 	%rd37, %r23, 4;
	add.s64 	%rd38, %rd3, %rd37;
	ld.global.u32 	%r97, [%rd38];
	ld.global.u32 	%r98, [%rd9];
	setp.ne.s32 	%p9, %r97, %r98;
	@%p9 bra 	$L__BB9_13;
	mul.wide.s32 	%rd39, %r23, 4;
	add.s64 	%rd40, %rd4, %rd39;
	ld.global.u32 	%r141, [%rd40];
$L__BB9_13:
	st.global.u32 	[%rd10], %r141;
	ld.global.u32 	%r26, [%rd8+512];
	setp.ge.s32 	%p10, %r26, %r2;
	mov.b32 	%r142, 0;
	@%p10 bra 	$L__BB9_16;
	mul.wide.s32 	%rd41, %r26, 4;
	add.s64 	%rd42, %rd3, %rd41;
	ld.global.u32 	%r101, [%rd42];
	ld.global.u32 	%r102, [%rd9+512];
	setp.ne.s32 	%p11, %r101, %r102;
	@%p11 bra 	$L__BB9_16;
	add.s64 	%rd44, %rd4, %rd41;
	ld.global.u32 	%r142, [%rd44];
$L__BB9_16:
	st.global.u32 	[%rd10+512], %r142;
	add.s32 	%r138, %r138, 4;
	add.s32 	%r137, %r137, 512;
	add.s32 	%r136, %r136, 512;
	setp.eq.s32 	%p12, %r138, 0;
	@%p12 bra 	$L__BB9_17;
	bra.uni 	$L__BB9_4;
$L__BB9_17:
	setp.eq.s32 	%p13, %r7, 0;
	@%p13 bra 	$L__BB9_55;
	mul.wide.s32 	%rd45, %r3, 4;
	add.s64 	%rd16, %rd1, %rd45;
	shl.b32 	%r103, %r153, 7;
	add.s32 	%r156, %r6, %r103;
	add.s32 	%r104, %r1, %r6;
	add.s32 	%r105, %r104, %r3;
	add.s32 	%r155, %r105, %r103;
	neg.s32 	%r154, %r7;
$L__BB9_19:
	.pragma "nounroll";
	mul.wide.s32 	%rd17, %r155, 4;
	add.s64 	%rd46, %rd2, %rd17;
	ld.global.u32 	%r74, [%rd46];
	setp.ge.s32 	%p14, %r74, %r2;
	mov.b32 	%r157, 0;
	@%p14 bra 	$L__BB9_22;
	mul.wide.s32 	%rd47, %r74, 4;
	add.s64 	%rd48, %rd3, %rd47;
	ld.global.u32 	%r108, [%rd48];
	add.s64 	%rd49, %rd5, %rd17;
	ld.global.u32 	%r109, [%rd49];
	setp.ne.s32 	%p15, %r108, %r109;
	@%p15 bra 	$L__BB9_22;
	add.s64 	%rd51, %rd4, %rd47;
	ld.global.u32 	%r157, [%rd51];
$L__BB9_22:
	mul.wide.s32 	%rd52, %r156, 4;
	add.s64 	%rd53, %rd16, %rd52;
	st.global.u32 	[%rd53], %r157;
	add.s32 	%r156, %r156, 128;
	add.s32 	%r155, %r155, 128;
	add.s32 	%r154, %r154, 1;
	setp.ne.s32 	%p16, %r154, 0;
	@%p16 bra 	$L__BB9_19;
	bra.uni 	$L__BB9_55;
$L__BB9_23:
	setp.lt.s32 	%p17, %r80, 1;
	@%p17 bra 	$L__BB9_55;
	mov.u32 	%r11, %tid.x;
	and.b32  	%r12, %r80, 3;
	setp.lt.u32 	%p18, %r80, 4;
	mov.b32 	%r148, 0;
	@%p18 bra 	$L__BB9_47;
	and.b32  	%r148, %r80, 2147483644;
	mul.wide.s32 	%rd54, %r3, 4;
	add.s64 	%rd7, %rd1, %rd54;
	mov.b32 	%r143, 0;
$L__BB9_26:
	shl.b32 	%r112, %r143, 7;
	add.s32 	%r33, %r112, %r11;
	setp.ge.s32 	%p19, %r33, %r4;
	mul.wide.s32 	%rd55, %r33, 4;
	add.s64 	%rd11, %rd7, %rd55;
	@%p19 bra 	$L__BB9_31;
	add.s32 	%r34, %r33, %r5;
	mul.wide.s32 	%rd56, %r34, 4;
	add.s64 	%rd57, %rd2, %rd56;
	ld.global.u32 	%r35, [%rd57];
	setp.ge.s32 	%p20, %r35, %r2;
	mov.b32 	%r144, 0;
	@%p20 bra 	$L__BB9_30;
	mul.wide.s32 	%rd58, %r35, 4;
	add.s64 	%rd59, %rd3, %rd58;
	ld.global.u32 	%r115, [%rd59];
	add.s64 	%rd61, %rd5, %rd56;
	ld.global.u32 	%r116, [%rd61];
	setp.ne.s32 	%p21, %r115, %r116;
	@%p21 bra 	$L__BB9_30;
	add.s64 	%rd63, %rd4, %rd58;
	ld.global.u32 	%r144, [%rd63];
$L__BB9_30:
	st.global.u32 	[%rd11], %r144;
$L__BB9_31:
	add.s32 	%r38, %r33, 128;
	setp.ge.s32 	%p22, %r38, %r4;
	@%p22 bra 	$L__BB9_36;
	add.s32 	%r39, %r38, %r5;
	mul.wide.s32 	%rd64, %r39, 4;
	add.s64 	%rd65, %rd2, %rd64;
	ld.global.u32 	%r40, [%rd65];
	setp.ge.s32 	%p23, %r40, %r2;
	mov.b32 	%r145, 0;
	@%p23 bra 	$L__BB9_35;
	mul.wide.s32 	%rd66, %r40, 4;
	add.s64 	%rd67, %rd3, %rd66;
	ld.global.u32 	%r119, [%rd67];
	add.s64 	%rd69, %rd5, %rd64;
	ld.global.u32 	%r120, [%rd69];
	setp.ne.s32 	%p24, %r119, %r120;
	@%p24 bra 	$L__BB9_35;
	add.s64 	%rd71, %rd4, %rd66;
	ld.global.u32 	%r145, [%rd71];
$L__BB9_35:
	st.global.u32 	[%rd11+512], %r145;
$L__BB9_36:
	add.s32 	%r43, %r33, 256;
	setp.ge.s32 	%p25, %r43, %r4;
	@%p25 bra 	$L__BB9_41;
	add.s32 	%r44, %r43, %r5;
	mul.wide.s32 	%rd72, %r44, 4;
	add.s64 	%rd73, %rd2, %rd72;
	ld.global.u32 	%r45, [%rd73];
	setp.ge.s32 	%p26, %r45, %r2;
	mov.b32 	%r146, 0;
	@%p26 bra 	$L__BB9_40;
	mul.wide.s32 	%rd74, %r45, 4;
	add.s64 	%rd75, %rd3, %rd74;
	ld.global.u32 	%r123, [%rd75];
	add.s64 	%rd77, %rd5, %rd72;
	ld.global.u32 	%r124, [%rd77];
	setp.ne.s32 	%p27, %r123, %r124;
	@%p27 bra 	$L__BB9_40;
	add.s64 	%rd79, %rd4, %rd74;
	ld.global.u32 	%r146, [%rd79];
$L__BB9_40:
	st.global.u32 	[%rd11+1024], %r146;
$L__BB9_41:
	add.s32 	%r48, %r33, 384;
	setp.ge.s32 	%p28, %r48, %r4;
	@%p28 bra 	$L__BB9_46;
	add.s32 	%r49, %r48, %r5;
	mul.wide.s32 	%rd80, %r49, 4;
	add.s64 	%rd81, %rd2, %rd80;
	ld.global.u32 	%r50, [%rd81];
	setp.ge.s32 	%p29, %r50, %r2;
	mov.b32 	%r147, 0;
	@%p29 bra 	$L__BB9_45;
	mul.wide.s32 	%rd82, %r50, 4;
	add.s64 	%rd83, %rd3, %rd82;
	ld.global.u32 	%r127, [%rd83];
	add.s64 	%rd85, %rd5, %rd80;
	ld.global.u32 	%r128, [%rd85];
	setp.ne.s32 	%p30, %r127, %r128;
	@%p30 bra 	$L__BB9_45;
	add.s64 	%rd87, %rd4, %rd82;
	ld.global.u32 	%r147, [%rd87];
$L__BB9_45:
	st.global.u32 	[%rd11+1536], %r147;
$L__BB9_46:
	add.s32 	%r143, %r143, 4;
	setp.ne.s32 	%p31, %r143, %r148;
	@%p31 bra 	$L__BB9_26;
$L__BB9_47:
	setp.eq.s32 	%p32, %r12, 0;
	@%p32 bra 	$L__BB9_55;
	mul.wide.s32 	%rd88, %r3, 4;
	add.s64 	%rd12, %rd1, %rd88;
	shl.b32 	%r129, %r148, 7;
	add.s32 	%r151, %r11, %r129;
	add.s32 	%r130, %r1, %r11;
	add.s32 	%r131, %r130, %r3;
	add.s32 	%r150, %r131, %r129;
	neg.s32 	%r149, %r12;
$L__BB9_49:
	.pragma "nounroll";
	mul.wide.s32 	%rd89, %r151, 4;
	add.s64 	%rd13, %rd12, %rd89;
	mul.wide.s32 	%rd14, %r150, 4;
	add.s64 	%rd15, %rd2, %rd14;
	setp.ge.s32 	%p33, %r151, %r4;
	@%p33 bra 	$L__BB9_54;
	ld.global.u32 	%r61, [%rd15];
	setp.ge.s32 	%p34, %r61, %r2;
	mov.b32 	%r152, 0;
	@%p34 bra 	$L__BB9_53;
	mul.wide.s32 	%rd90, %r61, 4;
	add.s64 	%rd91, %rd3, %rd90;
	ld.global.u32 	%r134, [%rd91];
	add.s64 	%rd92, %rd5, %rd14;
	ld.global.u32 	%r135, [%rd92];
	setp.ne.s32 	%p35, %r134, %r135;
	@%p35 bra 	$L__BB9_53;
	add.s64 	%rd94, %rd4, %rd90;
	ld.global.u32 	%r152, [%rd94];
$L__BB9_53:
	st.global.u32 	[%rd13], %r152;
$L__BB9_54:
	add.s32 	%r151, %r151, 128;
	add.s32 	%r150, %r150, 128;
	add.s32 	%r149, %r149, 1;
	setp.eq.s32 	%p36, %r149, 0;
	@%p36 bra 	$L__BB9_55;
	bra.uni 	$L__BB9_49;
$L__BB9_55:
	ret;

}
	// .globl	_ZN3cub18CUB_300001_SM_10006detail9transform16transform_kernelINS2_10policy_hubILb1EN4cuda3std3__45tupleIJN6thrust24THRUST_300001_SM_1000_NS17counting_iteratorIiNSA_11use_defaultESC_SC_EEEEEE10policy1000El16MapCountsFunctorNSA_6detail15normal_iteratorINSA_10device_ptrIiEEEEJSD_EEEvT0_iT1_T2_DpNS2_10kernel_argIT3_EE
.visible .entry _ZN3cub18CUB_300001_SM_10006detail9transform16transform_kernelINS2_10policy_hubILb1EN4cuda3std3__45tupleIJN6thrust24THRUST_300001_SM_1000_NS17counting_iteratorIiNSA_11use_defaultESC_SC_EEEEEE10policy1000El16MapCountsFunctorNSA_6detail15normal_iteratorINSA_10device_ptrIiEEEEJSD_EEEvT0_iT1_T2_DpNS2_10kernel_argIT3_EE(
	.param .u64 _ZN3cub18CUB_300001_SM_10006detail9transform16transform_kernelINS2_10policy_hubILb1EN4cuda3std3__45tupleIJN6thrust24THRUST_300001_SM_1000_NS17counting_iteratorIiNSA_11use_defaultESC_SC_EEEEEE10policy1000El16MapCountsFunctorNSA_6detail15normal_iteratorINSA_10device_ptrIiEEEEJSD_EEEvT0_iT1_T2_DpNS2_10kernel_argIT3_EE_param_0,
	.param .u32 _ZN3cub18CUB_300001_SM_10006detail9transform16transform_kernelINS2_10policy_hubILb1EN4cuda3std3__45tupleIJN6thrust24THRUST_300001_SM_1000_NS17counting_iteratorIiNSA_11use_defaultESC_SC_EEEEEE10policy1000El16MapCountsFunctorNSA_6detail15normal_iteratorINSA_10device_ptrIiEEEEJSD_EEEvT0_iT1_T2_DpNS2_10kernel_argIT3_EE_param_1,
	.param .align 8 .b8 _ZN3cub18CUB_300001_SM_10006detail9transform16transform_kernelINS2_10policy_hubILb1EN4cuda3std3__45tupleIJN6thrust24THRUST_300001_SM_1000_NS17counting_iteratorIiNSA_11use_defaultESC_SC_EEEEEE10policy1000El16MapCountsFunctorNSA_6detail15normal_iteratorINSA_10device_ptrIiEEEEJSD_EEEvT0_iT1_T2_DpNS2_10kernel_argIT3_EE_param_2[40],
	.param .align 8 .b8 _ZN3cub18CUB_300001_SM_10006detail9transform16transform_kernelINS2_10policy_hubILb1EN4cuda3std3__45tupleIJN6thrust24THRUST_300001_SM_1000_NS17counting_iteratorIiNSA_11use_defaultESC_SC_EEEEEE10policy1000El16MapCountsFunctorNSA_6detail15normal_iteratorINSA_10device_ptrIiEEEEJSD_EEEvT0_iT1_T2_DpNS2_10kernel_argIT3_EE_param_3[8],
	.param .align 8 .b8 _ZN3cub18CUB_300001_SM_10006detail9transform16transform_kernelINS2_10policy_hubILb1EN4cuda3std3__45tupleIJN6thrust24THRUST_300001_SM_1000_NS17counting_iteratorIiNSA_11use_defaultESC_SC_EEEEEE10policy1000El16MapCountsFunctorNSA_6detail15normal_iteratorINSA_10device_ptrIiEEEEJSD_EEEvT0_iT1_T2_DpNS2_10kernel_argIT3_EE_param_4[16]
)
.maxntid 128
{
	.reg .pred 	%p<37>;
	.reg .b32 	%r<156>;
	.reg .b64 	%rd<101>;

	ld.param.u32 	%r2, [_ZN3cub18CUB_300001_SM_10006detail9transform16transform_kernelINS2_10policy_hubILb1EN4cuda3std3__45tupleIJN6thrust24THRUST_300001_SM_1000_NS17counting_iteratorIiNSA_11use_defaultESC_SC_EEEEEE10policy1000El16MapCountsFunctorNSA_6detail15normal_iteratorINSA_10device_ptrIiEEEEJSD_EEEvT0_iT1_T2_DpNS2_10kernel_argIT3_EE_param_2+24];
	ld.param.u32 	%r1, [_ZN3cub18CUB_300001_SM_10006detail9transform16transform_kernelINS2_10policy_hubILb1EN4cuda3std3__45tupleIJN6thrust24THRUST_300001_SM_1000_NS17counting_iteratorIiNSA_11use_defaultESC_SC_EEEEEE10policy1000El16MapCountsFunctorNSA_6detail15normal_iteratorINSA_10device_ptrIiEEEEJSD_EEEvT0_iT1_T2_DpNS2_10kernel_argIT3_EE_param_4];
	ld.param.u64 	%rd17, [_ZN3cub18CUB_300001_SM_10006detail9transform16transform_kernelINS2_10policy_hubILb1EN4cuda3std3__45tupleIJN6thrust24THRUST_300001_SM_1000_NS17counting_iteratorIiNSA_11use_defaultESC_SC_EEEEEE10policy1000El16MapCountsFunctorNSA_6detail15normal_iteratorINSA_10device_ptrIiEEEEJSD_EEEvT0_iT1_T2_DpNS2_10kernel_argIT3_EE_param_0];
	ld.param.u64 	%rd18, [_ZN3cub18CUB_300001_SM_10006detail9transform16transform_kernelINS2_10policy_hubILb1EN4cuda3std3__45tupleIJN6thrust24THRUST_300001_SM_1000_NS17counting_iteratorIiNSA_11use_defaultESC_SC_EEEEEE10policy1000El16MapCountsFunctorNSA_6detail15normal_iteratorINSA_10device_ptrIiEEEEJSD_EEEvT0_iT1_T2_DpNS2_10kernel_argIT3_EE_param_2+32];
	ld.param.u64 	%rd19, [_ZN3cub18CUB_300001_SM_10006detail9transform16transform_kernelINS2_10policy_hubILb1EN4cuda3std3__45tupleIJN6thrust24THRUST_300001_SM_1000_NS17counting_iteratorIiNSA_11use_defaultESC_SC_EEEEEE10policy1000El16MapCountsFunctorNSA_6detail15normal_iteratorINSA_10device_ptrIiEEEEJSD_EEEvT0_iT1_T2_DpNS2_10kernel_argIT3_EE_param_2+16];
	ld.param.u64 	%rd20, [_ZN3cub18CUB_300001_SM_10006detail9transform16transform_kernelINS2_10policy_hubILb1EN4cuda3std3__45tupleIJN6thrust24THRUST_300001_SM_1000_NS17counting_iteratorIiNSA_11use_defaultESC_SC_EEEEEE10policy1000El16MapCountsFunctorNSA_6detail15normal_iteratorINSA_10device_ptrIiEEEEJSD_EEEvT0_iT1_T2_DpNS2_10kernel_argIT3_EE_param_2+8];
	ld.param.u64 	%rd21, [_ZN3cub18CUB_300001_SM_10006detail9transform16transform_kernelINS2_10policy_hubILb1EN4cuda3std3__45tupleIJN6thrust24THRUST_300001_SM_1000_NS17counting_iteratorIiNSA_11use_defaultESC_SC_EEEEEE10policy1000El16MapCountsFunctorNSA_6detail15normal_iteratorINSA_10device_ptrIiEEEEJSD_EEEvT0_iT1_T2_DpNS2_10kernel_argIT3_EE_param_2];
	ld.param.u64 	%rd22, [_ZN3cub18CUB_300001_SM_10006detail9transform16transform_kernelINS2_10policy_hubILb1EN4cuda3std3__45tupleIJN6thrust24THRUST_300001_SM_1000_NS17counting_iteratorIiNSA_11use_defaultESC_SC_EEEEEE10policy1000El16MapCountsFunctorNSA_6detail15normal_iteratorINSA_10device_ptrIiEEEEJSD_EEEvT0_iT1_T2_DpNS2_10kernel_argIT3_EE_param_3];
	ld.param.u32 	%r80, [_ZN3cub18CUB_300001_SM_10006detail9transform16transform_kernelINS2_10policy_hubILb1EN4cuda3std3__45tupleIJN6thrust24THRUST_300001_SM_1000_NS17counting_iteratorIiNSA_11use_defaultESC_SC_EEEEEE10policy1000El16MapCountsFunctorNSA_6detail15normal_iteratorINSA_10device_ptrIiEEEEJSD_EEEvT0_iT1_T2_DpNS2_10kernel_argIT3_EE_param_1];
	cvta.to.global.u64 	%rd1, %rd22;
	cvta.to.global.u64 	%rd2, %rd21;
	cvta.to.global.u64 	%rd3, %rd20;
	cvta.to.global.u64 	%rd4, %rd19;
	cvta.to.global.u64 	%rd5, %rd18;
	shl.b32 	%r81, %r80, 7;
	mov.u32 	%r82, %ctaid.x;
	cvt.u64.u32 	%rd23, %r82;
	cvt.s64.s32 	%rd24, %r81;
	mul.lo.s64 	%rd6, %rd24, %rd23;
	sub.s64 	%rd25, %rd17, %rd6;
	min.s64 	%rd26, %rd25, %rd24;
	cvt.u32.u64 	%r3, %rd26;
	cvt.u32.u64 	%r4, %rd6;
	add.s32 	%r5, %r1, %r4;
	setp.eq.s32 	%p1, %r81, %r3;
	@%p1 bra 	$L__BB10_33;
	setp.lt.s32 	%p2, %r80, 1;
	@%p2 bra 	$L__BB10_55;
	mov.u32 	%r6, %tid.x;
	and.b32  	%r7, %r80, 3;
	setp.lt.u32 	%p3, %r80, 4;
	mov.b32 	%r151, 0;
	@%p3 bra 	$L__BB10_25;
	and.b32  	%r151, %r80, 2147483644;
	mov.b32 	%r141, 0;
	shl.b64 	%rd27, %rd6, 2;
	add.s64 	%rd28, %rd1, %rd27;
$L__BB10_4:
	shl.b32 	%r85, %r141, 7;
	add.s32 	%r33, %r85, %r6;
	setp.ge.s32 	%p4, %r33, %r3;
	mul.wide.s32 	%rd29, %r33, 4;
	add.s64 	%rd10, %rd28, %rd29;
	@%p4 bra 	$L__BB10_9;
	add.s32 	%r34, %r33, %r5;
	mul.wide.s32 	%rd30, %r34, 4;
	add.s64 	%rd31, %rd2, %rd30;
	ld.global.u32 	%r35, [%rd31];
	setp.ge.s32 	%p5, %r35, %r2;
	mov.b32 	%r142, 0;
	@%p5 bra 	$L__BB10_8;
	mul.wide.s32 	%rd32, %r35, 4;
	add.s64 	%rd33, %rd3, %rd32;
	ld.global.u32 	%r88, [%rd33];
	mul.wide.s32 	%rd34, %r34, 4;
	add.s64 	%rd35, %rd5, %rd34;
	ld.global.u32 	%r89, [%rd35];
	setp.ne.s32 	%p6, %r88, %r89;
	@%p6 bra 	$L__BB10_8;
	add.s64 	%rd37, %rd4, %rd32;
	ld.global.u32 	%r142, [%rd37];
$L__BB10_8:
	st.global.u32 	[%rd10], %r142;
$L__BB10_9:
	add.s32 	%r38, %r33, 128;
	setp.ge.s32 	%p7, %r38, %r3;
	@%p7 bra 	$L__BB10_14;
	add.s32 	%r39, %r38, %r5;
	mul.wide.s32 	%rd38, %r39, 4;
	add.s64 	%rd39, %rd2, %rd38;
	ld.global.u32 	%r40, [%rd39];
	setp.ge.s32 	%p8, %r40, %r2;
	mov.b32 	%r143, 0;
	@%p8 bra 	$L__BB10_13;
	mul.wide.s32 	%rd40, %r40, 4;
	add.s64 	%rd41, %rd3, %rd40;
	ld.global.u32 	%r92, [%rd41];
	mul.wide.s32 	%rd42, %r39, 4;
	add.s64 	%rd43, %rd5, %rd42;
	ld.global.u32 	%r93, [%rd43];
	setp.ne.s32 	%p9, %r92, %r93;
	@%p9 bra 	$L__BB10_13;
	add.s64 	%rd45, %rd4, %rd40;
	ld.global.u32 	%r143, [%rd45];
$L__BB10_13:
	st.global.u32 	[%rd10+512], %r143;
$L__BB10_14:
	add.s32 	%r43, %r33, 256;
	setp.ge.s32 	%p10, %r43, %r3;
	@%p10 bra 	$L__BB10_19;
	add.s32 	%r44, %r43, %r5;
	mul.wide.s32 	%rd46, %r44, 4;
	add.s64 	%rd47, %rd2, %rd46;
	ld.global.u32 	%r45, [%rd47];
	setp.ge.s32 	%p11, %r45, %r2;
	mov.b32 	%r144, 0;
	@%p11 bra 	$L__BB10_18;
	mul.wide.s32 	%rd48, %r45, 4;
	add.s64 	%rd49, %rd3, %rd48;
	ld.global.u32 	%r96, [%rd49];
	mul.wide.s32 	%rd50, %r44, 4;
	add.s64 	%rd51, %rd5, %rd50;
	ld.global.u32 	%r97, [%rd51];
	setp.ne.s32 	%p12, %r96, %r97;
	@%p12 bra 	$L__BB10_18;
	add.s64 	%rd53, %rd4, %rd48;
	ld.global.u32 	%r144, [%rd53];
$L__BB10_18:
	st.global.u32 	[%rd10+1024], %r144;
$L__BB10_19:
	add.s32 	%r48, %r33, 384;
	setp.ge.s32 	%p13, %r48, %r3;
	@%p13 bra 	$L__BB10_24;
	add.s32 	%r49, %r48, %r5;
	mul.wide.s32 	%rd54, %r49, 4;
	add.s64 	%rd55, %rd2, %rd54;
	ld.global.u32 	%r50, [%rd55];
	setp.ge.s32 	%p14, %r50, %r2;
	mov.b32 	%r145, 0;
	@%p14 bra 	$L__BB10_23;
	mul.wide.s32 	%rd56, %r50, 4;
	add.s64 	%rd57, %rd3, %rd56;
	ld.global.u32 	%r100, [%rd57];
	add.s64 	%rd59, %rd5, %rd54;
	ld.global.u32 	%r101, [%rd59];
	setp.ne.s32 	%p15, %r100, %r101;
	@%p15 bra 	$L__BB10_23;
	add.s64 	%rd61, %rd4, %rd56;
	ld.global.u32 	%r145, [%rd61];
$L__BB10_23:
	st.global.u32 	[%rd10+1536], %r145;
$L__BB10_24:
	add.s32 	%r141, %r141, 4;
	setp.eq.s32 	%p16, %r141, %r151;
	@%p16 bra 	$L__BB10_25;
	bra.uni 	$L__BB10_4;
$L__BB10_25:
	setp.eq.s32 	%p17, %r7, 0;
	@%p17 bra 	$L__BB10_55;
	shl.b64 	%rd62, %rd6, 2;
	add.s64 	%rd13, %rd1, %rd62;
	shl.b32 	%r102, %r151, 7;
	add.s32 	%r154, %r6, %r102;
	add.s32 	%r103, %r1, %r6;
	add.s32 	%r104, %r103, %r4;
	add.s32 	%r153, %r104, %r102;
	neg.s32 	%r152, %r7;
$L__BB10_27:
	.pragma "nounroll";
	mul.wide.s32 	%rd63, %r154, 4;
	add.s64 	%rd14, %rd13, %rd63;
	mul.wide.s32 	%rd15, %r153, 4;
	add.s64 	%rd16, %rd2, %rd15;
	setp.ge.s32 	%p18, %r154, %r3;
	@%p18 bra 	$L__BB10_32;
	ld.global.u32 	%r74, [%rd16];
	setp.ge.s32 	%p19, %r74, %r2;
	mov.b32 	%r155, 0;
	@%p19 bra 	$L__BB10_31;
	mul.wide.s32 	%rd64, %r74, 4;
	add.s64 	%rd65, %rd3, %rd64;
	ld.global.u32 	%r107, [%rd65];
	add.s64 	%rd66, %rd5, %rd15;
	ld.global.u32 	%r108, [%rd66];
	setp.ne.s32 	%p20, %r107, %r108;
	@%p20 bra 	$L__BB10_31;
	add.s64 	%rd68, %rd4, %rd64;
	ld.global.u32 	%r155, [%rd68];
$L__BB10_31:
	st.global.u32 	[%rd14], %r155;
$L__BB10_32:
	add.s32 	%r154, %r154, 128;
	add.s32 	%r153, %r153, 128;
	add.s32 	%r152, %r152, 1;
	setp.ne.s32 	%p21, %r152, 0;
	@%p21 bra 	$L__BB10_27;
	bra.uni 	$L__BB10_55;
$L__BB10_33:
	setp.lt.s32 	%p22, %r80, 1;
	@%p22 bra 	$L__BB10_55;
	mov.u32 	%r9, %tid.x;
	and.b32  	%r10, %r80, 3;
	setp.lt.u32 	%p23, %r80, 4;
	mov.b32 	%r146, 0;
	@%p23 bra 	$L__BB10_49;
	and.b32  	%r146, %r80, 2147483644;
	neg.s32 	%r136, %r146;
	add.s32 	%r110, %r1, %r9;
	add.s32 	%r135, %r110, %r4;
	shl.b64 	%rd77, %rd6, 2;
	add.s64 	%rd78, %rd77, %rd1;
	mov.u32 	%r134, %r9;
$L__BB10_36:
	mul.wide.s32 	%rd69, %r135, 4;
	add.s64 	%rd70, %rd2, %rd69;
	add.s64 	%rd7, %rd70, 1024;
	add.s64 	%rd71, %rd5, %rd69;
	add.s64 	%rd8, %rd71, 1024;
	ld.global.u32 	%r17, [%rd70];
	setp.ge.s32 	%p24, %r17, %r2;
	mov.b32 	%r137, 0;
	@%p24 bra 	$L__BB10_39;
	mul.wide.s32 	%rd72, %r17, 4;
	add.s64 	%rd73, %rd3, %rd72;
	ld.global.u32 	%r113, [%rd73];
	ld.global.u32 	%r114, [%rd8+-1024];
	setp.ne.s32 	%p25, %r113, %r114;
	@%p25 bra 	$L__BB10_39;
	mul.wide.s32 	%rd74, %r17, 4;
	add.s64 	%rd75, %rd4, %rd74;
	ld.global.u32 	%r137, [%rd75];
$L__BB10_39:
	mul.wide.s32 	%rd76, %r134, 4;
	add.s64 	%rd79, %rd78, %rd76;
	add.s64 	%rd9, %rd79, 1024;
	st.global.u32 	[%rd79], %r137;
	ld.global.u32 	%r20, [%rd7+-512];
	setp.ge.s32 	%p26, %r20, %r2;
	mov.b32 	%r138, 0;
	@%p26 bra 	$L__BB10_42;
	mul.wide.s32 	%rd80, %r20, 4;
	add.s64 	%rd81, %rd3, %rd80;
	ld.global.u32 	%r117, [%rd81];
	ld.global.u32 	%r118, [%rd8+-512];
	setp.ne.s32 	%p27, %r117, %r118;
	@%p27 bra 	$L__BB10_42;
	mul.wide.s32 	%rd82, %r20, 4;
	add.s64 	%rd83, %rd4, %rd82;
	ld.global.u32 	%r138, [%rd83];
$L__BB10_42:
	st.global.u32 	[%rd9+-512], %r138;
	ld.global.u32 	%r23, [%rd7];
	setp.ge.s32 	%p28, %r23, %r2;
	mov.b32 	%r139, 0;
	@%p28 bra 	$L__BB10_45;
	mul.wide.s32 	%rd84, %r23, 4;
	add.s64 	%rd85, %rd3, %rd84;
	ld.global.u32 	%r121, [%rd85];
	ld.global.u32 	%r122, [%rd8];
	setp.ne.s32 	%p29, %r121, %r122;
	@%p29 bra 	$L__BB10_45;
	mul.wide.s32 	%rd86, %r23, 4;
	add.s64 	%rd87, %rd4, %rd86;
	ld.global.u32 	%r139, [%rd87];
$L__BB10_45:
	st.global.u32 	[%rd9], %r139;
	ld.global.u32 	%r26, [%rd7+512];
	setp.ge.s32 	%p30, %r26, %r2;
	mov.b32 	%r140, 0;
	@%p30 bra 	$L__BB10_48;
	mul.wide.s32 	%rd88, %r26, 4;
	add.s64 	%rd89, %rd3, %rd88;
	ld.global.u32 	%r125, [%rd89];
	ld.global.u32 	%r126, [%rd8+512];
	setp.ne.s32 	%p31, %r125, %r126;
	@%p31 bra 	$L__BB10_48;
	add.s64 	%rd91, %rd4, %rd88;
	ld.global.u32 	%r140, [%rd91];
$L__BB10_48:
	st.global.u32 	[%rd9+512], %r140;
	add.s32 	%r136, %r136, 4;
	add.s32 	%r135, %r135, 512;
	add.s32 	%r134, %r134, 512;
	setp.eq.s32 	%p32, %r136, 0;
	@%p32 bra 	$L__BB10_49;
	bra.uni 	$L__BB10_36;
$L__BB10_49:
	setp.eq.s32 	%p33, %r10, 0;
	@%p33 bra 	$L__BB10_55;
	shl.b64 	%rd92, %rd6, 2;
	add.s64 	%rd11, %rd1, %rd92;
	shl.b32 	%r127, %r146, 7;
	add.s32 	%r149, %r9, %r127;
	add.s32 	%r128, %r1, %r9;
	add.s32 	%r129, %r128, %r4;
	add.s32 	%r148, %r129, %r127;
	neg.s32 	%r147, %r10;
$L__BB10_51:
	.pragma "nounroll";
	mul.wide.s32 	%rd12, %r148, 4;
	add.s64 	%rd93, %rd2, %rd12;
	ld.global.u32 	%r61, [%rd93];
	setp.ge.s32 	%p34, %r61, %r2;
	mov.b32 	%r150, 0;
	@%p34 bra 	$L__BB10_54;
	mul.wide.s32 	%rd94, %r61, 4;
	add.s64 	%rd95, %rd3, %rd94;
	ld.global.u32 	%r132, [%rd95];
	add.s64 	%rd96, %rd5, %rd12;
	ld.global.u32 	%r133, [%rd96];
	setp.ne.s32 	%p35, %r132, %r133;
	@%p35 bra 	$L__BB10_54;
	add.s64 	%rd98, %rd4, %rd94;
	ld.global.u32 	%r150, [%rd98];
$L__BB10_54:
	mul.wide.s32 	%rd99, %r149, 4;
	add.s64 	%rd100, %rd11, %rd99;
	st.global.u32 	[%rd100], %r150;
	add.s32 	%r149, %r149, 128;
	add.s32 	%r148, %r148, 128;
	add.s32 	%r147, %r147, 1;
	setp.eq.s32 	%p36, %r147, 0;
	@%p36 bra 	$L__BB10_55;
	bra.uni 	$L__BB10_51;
$L__BB10_55:
	ret;

}
	// .globl	_ZN3cub18CUB_300001_SM_10006detail9transform16transform_kernelINS2_10policy_hubILb0EN4cuda3std3__45tupleIJN6thrust24THRUST_300001_SM_1000_NS6detail15normal_iteratorINSA_10device_ptrIiEEEESF_EEEE10policy1000EiNS7_10multipliesIiEESF_JPiSL_EEEvT0_iT1_T2_DpNS2_10kernel_argIT3_EE
.visible .entry _ZN3cub18CUB_300001_SM_10006detail9transform16transform_kernelINS2_10policy_hubILb0EN4cuda3std3__45tupleIJN6thrust24THRUST_300001_SM_1000_NS6detail15normal_iteratorINSA_10device_ptrIiEEEESF_EEEE10policy1000EiNS7_10multipliesIiEESF_JPiSL_EEEvT0_iT1_T2_DpNS2_10kernel_argIT3_EE(
	.param .u32 _ZN3cub18CUB_300001_SM_10006detail9transform16transform_kernelINS2_10policy_hubILb0EN4cuda3std3__45tupleIJN6thrust24THRUST_300001_SM_1000_NS6detail15normal_iteratorINSA_10device_ptrIiEEEESF_EEEE10policy1000EiNS7_10multipliesIiEESF_JPiSL_EEEvT0_iT1_T2_DpNS2_10kernel_argIT3_EE_param_0,
	.param .u32 _ZN3cub18CUB_300001_SM_10006detail9transform16transform_kernelINS2_10policy_hubILb0EN4cuda3std3__45tupleIJN6thrust24THRUST_300001_SM_1000_NS6detail15normal_iteratorINSA_10device_ptrIiEEEESF_EEEE10policy1000EiNS7_10multipliesIiEESF_JPiSL_EEEvT0_iT1_T2_DpNS2_10kernel_argIT3_EE_param_1,
	.param .align 1 .b8 _ZN3cub18CUB_300001_SM_10006detail9transform16transform_kernelINS2_10policy_hubILb0EN4cuda3std3__45tupleIJN6thrust24THRUST_300001_SM_1000_NS6detail15normal_iteratorINSA_10device_ptrIiEEEESF_EEEE10policy1000EiNS7_10multipliesIiEESF_JPiSL_EEEvT0_iT1_T2_DpNS2_10kernel_argIT3_EE_param_2[1],
	.param .align 8 .b8 _ZN3cub18CUB_300001_SM_10006detail9transform16transform_kernelINS2_10policy_hubILb0EN4cuda3std3__45tupleIJN6thrust24THRUST_300001_SM_1000_NS6detail15normal_iteratorINSA_10device_ptrIiEEEESF_EEEE10policy1000EiNS7_10multipliesIiEESF_JPiSL_EEEvT0_iT1_T2_DpNS2_10kernel_argIT3_EE_param_3[8],
	.param .align 8 .b8 _ZN3cub18CUB_300001_SM_10006detail9transform16transform_kernelINS2_10policy_hubILb0EN4cuda3std3__45tupleIJN6thrust24THRUST_300001_SM_1000_NS6detail15normal_iteratorINSA_10device_ptrIiEEEESF_EEEE10policy1000EiNS7_10multipliesIiEESF_JPiSL_EEEvT0_iT1_T2_DpNS2_10kernel_argIT3_EE_param_4[16],
	.param .align 8 .b8 _ZN3cub18CUB_300001_SM_10006detail9transform16transform_kernelINS2_10policy_hubILb0EN4cuda3std3__45tupleIJN6thrust24THRUST_300001_SM_1000_NS6detail15normal_iteratorINSA_10device_ptrIiEEEESF_EEEE10policy1000EiNS7_10multipliesIiEESF_JPiSL_EEEvT0_iT1_T2_DpNS2_10kernel_argIT3_EE_param_5[16]
)
.maxntid 128
{
	.reg .pred 	%p<28>;
	.reg .b32 	%r<194>;
	.reg .b64 	%rd<143>;
	// demoted variable
	.shared .align 8 .u64 _ZZN3cub18CUB_300001_SM_10006detail9transform23transform_kernel_ublkcpINS2_19async_copy_policy_tILi128EEEiN4cuda3std3__410multipliesIiEEN6thrust24THRUST_300001_SM_1000_NS6detail15normal_iteratorINSC_10device_ptrIiEEEEJiiEEEvT0_iT1_T2_DpNS2_16aligned_base_ptrIT3_EEE3bar;
	ld.param.u64 	%rd66, [_ZN3cub18CUB_300001_SM_10006detail9transform16transform_kernelINS2_10policy_hubILb0EN4cuda3std3__45tupleIJN6thrust24THRUST_300001_SM_1000_NS6detail15normal_iteratorINSA_10device_ptrIiEEEESF_EEEE10policy1000EiNS7_10multipliesIiEESF_JPiSL_EEEvT0_iT1_T2_DpNS2_10kernel_argIT3_EE_param_5];
	ld.param.u64 	%rd64, [_ZN3cub18CUB_300001_SM_10006detail9transform16transform_kernelINS2_10policy_hubILb0EN4cuda3std3__45tupleIJN6thrust24THRUST_300001_SM_1000_NS6detail15normal_iteratorINSA_10device_ptrIiEEEESF_EEEE10policy1000EiNS7_10multipliesIiEESF_JPiSL_EEEvT0_iT1_T2_DpNS2_10kernel_argIT3_EE_param_4];
	ld.param.u32 	%r71, [_ZN3cub18CUB_300001_SM_10006detail9transform16transform_kernelINS2_10policy_hubILb0EN4cuda3std3__45tupleIJN6thrust24THRUST_300001_SM_1000_NS6detail15normal_iteratorINSA_10device_ptrIiEEEESF_EEEE10policy1000EiNS7_10multipliesIiEESF_JPiSL_EEEvT0_iT1_T2_DpNS2_10kernel_argIT3_EE_param_0];
	ld.param.u64 	%rd67, [_ZN3cub18CUB_300001_SM_10006detail9transform16transform_kernelINS2_10policy_hubILb0EN4cuda3std3__45tupleIJN6thrust24THRUST_300001_SM_1000_NS6detail15normal_iteratorINSA_10device_ptrIiEEEESF_EEEE10policy1000EiNS7_10multipliesIiEESF_JPiSL_EEEvT0_iT1_T2_DpNS2_10kernel_argIT3_EE_param_5+8];
	ld.param.u64 	%rd65, [_ZN3cub18CUB_300001_SM_10006detail9transform16transform_kernelINS2_10policy_hubILb0EN4cuda3std3__45tupleIJN6thrust24THRUST_300001_SM_1000_NS6detail15normal_iteratorINSA_10device_ptrIiEEEESF_EEEE10policy1000EiNS7_10multipliesIiEESF_JPiSL_EEEvT0_iT1_T2_DpNS2_10kernel_argIT3_EE_param_4+8];
	ld.param.u64 	%rd68, [_ZN3cub18CUB_300001_SM_10006detail9transform16transform_kernelINS2_10policy_hubILb0EN4cuda3std3__45tupleIJN6thrust24THRUST_300001_SM_1000_NS6detail15normal_iteratorINSA_10device_ptrIiEEEESF_EEEE10policy1000EiNS7_10multipliesIiEESF_JPiSL_EEEvT0_iT1_T2_DpNS2_10kernel_argIT3_EE_param_3];
	ld.param.u32 	%r70, [_ZN3cub18CUB_300001_SM_10006detail9transform16transform_kernelINS2_10policy_hubILb0EN4cuda3std3__45tupleIJN6thrust24THRUST_300001_SM_1000_NS6detail15normal_iteratorINSA_10device_ptrIiEEEESF_EEEE10policy1000EiNS7_10multipliesIiEESF_JPiSL_EEEvT0_iT1_T2_DpNS2_10kernel_argIT3_EE_param_1];
	cvta.to.global.u64 	%rd1, %rd68;
	cvt.u32.u64 	%r1, %rd65;
	cvt.u32.u64 	%r2, %rd67;
	shl.b32 	%r3, %r70, 7;
	mov.u32 	%r72, %ctaid.x;
	mul.lo.s32 	%r4, %r3, %r72;
	sub.s32 	%r5, %r71, %r4;
	min.s32 	%r6, %r3, %r5;
	setp.eq.s32 	%p1, %r72, 0;
	add.s32 	%r74, %r72, 2;
	mov.u32 	%r75, %nctaid.x;
	setp.ge.u32 	%p2, %r74, %r75;
	shl.b32 	%r7, %r70, 9;
	or.pred  	%p3, %p1, %p2;
	@%p3 bra 	$L__BB11_5;
	mov.b32 	%r139, -1;
	// begin inline asm
	{
	 .reg .pred P_OUT; 
	elect.sync _|P_OUT, %r139;
	selp.b32 %r138, 1, 0, P_OUT; 
}
	// end inline asm
	mov.u32 	%r140, %tid.x;
	setp.gt.u32 	%p18, %r140, 31;
	setp.eq.s32 	%p19, %r138, 0;
	or.pred  	%p20, %p18, %p19;
	@%p20 bra 	$L__BB11_3;
	mov.u32 	%r141, _ZZN3cub18CUB_300001_SM_10006detail9transform23transform_kernel_ublkcpINS2_19async_copy_policy_tILi128EEEiN4cuda3std3__410multipliesIiEEN6thrust24THRUST_300001_SM_1000_NS6detail15normal_iteratorINSC_10device_ptrIiEEEEJiiEEEvT0_iT1_T2_DpNS2_16aligned_base_ptrIT3_EEE3bar;
	mov.b32 	%r142, 1;
	// begin inline asm
	mbarrier.init.shared.b64 [%r141], %r142;
	// end inline asm
	// begin inline asm
	fence.proxy.async.shared::cta; // 6.
	// end inline asm
	mul.wide.s32 	%rd120, %r4, 4;
	add.s32 	%r151, %r7, 15;
	add.s32 	%r152, %r151, %r1;
	and.b32  	%r144, %r152, -16;
	cvta.to.global.u64 	%rd121, %rd64;
	add.s64 	%rd117, %rd121, %rd120;
	mov.u32 	%r143, _ZN3cub18CUB_300001_SM_10006detail9transform4smemE;
	// begin inline asm
	cp.async.bulk.shared::cluster.global.mbarrier::complete_tx::bytes [%r143], [%rd117], %r144, [%r141];
	// end inline asm
	add.s32 	%r153, %r151, %r2;
	and.b32  	%r147, %r153, -16;
	add.s32 	%r154, %r143, %r7;
	add.s32 	%r146, %r154, 128;
	cvta.to.global.u64 	%rd122, %rd66;
	add.s64 	%rd118, %rd122, %rd120;
	// begin inline asm
	cp.async.bulk.shared::cluster.global.mbarrier::complete_tx::bytes [%r146], [%rd118], %r147, [%r141];
	// end inline asm
	add.s32 	%r150, %r147, %r144;
	// begin inline asm
	mbarrier.arrive.expect_tx.release.cta.shared::cta.b64 %rd119, [%r141], %r150; // 8. 
	// end inline asm
$L__BB11_3:
	bar.sync 	0;
	mov.u32 	%r156, _ZZN3cub18CUB_300001_SM_10006detail9transform23transform_kernel_ublkcpINS2_19async_copy_policy_tILi128EEEiN4cuda3std3__410multipliesIiEEN6thrust24THRUST_300001_SM_1000_NS6detail15normal_iteratorINSC_10device_ptrIiEEEEJiiEEEvT0_iT1_T2_DpNS2_16aligned_base_ptrIT3_EEE3bar;
$L__BB11_4:
	mov.b32 	%r157, 0;
	// begin inline asm
	{
	 .reg .pred P_OUT; 
	mbarrier.try_wait.parity.shared::cta.b64  P_OUT, [%r156], %r157;                                // 7a. 
	selp.b32 %r155, 1, 0, P_OUT; 
}
	// end inline asm
	setp.eq.s32 	%p21, %r155, 0;
	@%p21 bra 	$L__BB11_4;
	bra.uni 	$L__BB11_26;
$L__BB11_5:
	cvt.s64.s32 	%rd4, %r1;
	cvt.s64.s32 	%rd5, %r4;
	shl.b32 	%r77, %r6, 2;
	cvt.s64.s32 	%rd69, %r77;
	shr.u64 	%rd6, %rd69, 2;
	mov.u32 	%r8, %ntid.x;
	mov.u32 	%r9, %ntid.y;
	mul.lo.s32 	%r78, %r8, %r9;
	mov.u32 	%r10, %ntid.z;
	mul.lo.s32 	%r11, %r78, %r10;
	mov.u32 	%r79, %tid.x;
	mov.u32 	%r80, %tid.y;
	mov.u32 	%r81, %tid.z;
	mad.lo.s32 	%r82, %r81, %r9, %r80;
	mad.lo.s32 	%r83, %r82, %r8, %r79;
	cvt.u64.u32 	%rd140, %r83;
	setp.le.u64 	%p4, %rd6, %rd140;
	@%p4 bra 	$L__BB11_15;
	cvt.u32.u64 	%r84, %rd140;
	cvt.u64.u32 	%rd8, %r11;
	add.s32 	%r85, %r84, %r11;
	cvt.u64.u32 	%rd70, %r85;
	max.u64 	%rd71, %rd6, %rd70;
	setp.gt.u64 	%p5, %rd6, %rd70;
	selp.u64 	%rd9, 1, 0, %p5;
	add.s64 	%rd72, %rd9, %rd70;
	sub.s64 	%rd10, %rd71, %rd72;
	and.b64  	%rd73, %rd10, -4294967296;
	setp.ne.s64 	%p6, %rd73, 0;
	@%p6 bra 	$L__BB11_8;
	cvt.u32.u64 	%r86, %rd8;
	cvt.u32.u64 	%r87, %rd10;
	div.u32 	%r88, %r87, %r86;
	cvt.u64.u32 	%rd129, %r88;
	bra.uni 	$L__BB11_9;
$L__BB11_8:
	div.u64 	%rd129, %rd10, %rd8;
$L__BB11_9:
	add.s64 	%rd14, %rd129, %rd9;
	and.b64  	%rd74, %rd14, 3;
	setp.eq.s64 	%p7, %rd74, 3;
	mov.u64 	%rd133, %rd140;
	@%p7 bra 	$L__BB11_12;
	shl.b64 	%rd75, %rd140, 2;
	shl.b64 	%rd76, %rd5, 2;
	add.s64 	%rd77, %rd75, %rd76;
	add.s64 	%rd78, %rd77, %rd4;
	add.s64 	%rd131, %rd64, %rd78;
	mov.u32 	%r90, _ZN3cub18CUB_300001_SM_10006detail9transform4smemE;
	add.s32 	%r91, %r1, %r90;
	shl.b32 	%r92, %r84, 2;
	add.s32 	%r176, %r91, %r92;
	mul.lo.s32 	%r93, %r10, %r9;
	mul.lo.s32 	%r94, %r93, %r8;
	shl.b32 	%r13, %r94, 2;
	add.s64 	%rd79, %rd14, 1;
	and.b64  	%rd80, %rd79, 3;
	neg.s64 	%rd130, %rd80;
	mov.u64 	%rd133, %rd140;
$L__BB11_11:
	.pragma "nounroll";
	// begin inline asm
	cp.async.ca.shared.global [%r176], [%rd131], 4, 4;
	// end inline asm
	add.s64 	%rd133, %rd133, %rd8;
	shl.b64 	%rd82, %rd8, 2;
	add.s64 	%rd131, %rd131, %rd82;
	add.s32 	%r176, %r176, %r13;
	add.s64 	%rd130, %rd130, 1;
	setp.ne.s64 	%p8, %rd130, 0;
	@%p8 bra 	$L__BB11_11;
$L__BB11_12:
	setp.lt.u64 	%p9, %rd14, 3;
	@%p9 bra 	$L__BB11_15;
	shl.b64 	%rd24, %rd8, 2;
	shl.b64 	%rd83, %rd133, 2;
	shl.b64 	%rd84, %rd5, 2;
	add.s64 	%rd25, %rd83, %rd84;
	shl.b64 	%rd85, %rd8, 3;
	add.s64 	%rd26, %rd25, %rd85;
	add.s64 	%rd86, %rd133, %rd5;
	shl.b64 	%rd87, %rd86, 2;
	mad.lo.s64 	%rd27, %rd8, 12, %rd87;
	cvt.u32.u64 	%r96, %rd65;
	mov.u32 	%r97, _ZN3cub18CUB_300001_SM_10006detail9transform4smemE;
	add.s32 	%r98, %r96, %r97;
	mul.lo.s32 	%r99, %r10, %r9;
	mul.lo.s32 	%r100, %r99, %r8;
	shl.b32 	%r101, %r100, 2;
	cvt.u32.u64 	%r102, %rd133;
	shl.b32 	%r103, %r102, 2;
	add.s32 	%r177, %r98, %r103;
	add.s32 	%r180, %r177, %r101;
	shl.b32 	%r104, %r100, 3;
	add.s32 	%r179, %r177, %r104;
	mad.lo.s32 	%r178, %r100, 12, %r177;
	cvt.s64.s32 	%rd88, %rd65;
	add.s64 	%rd134, %rd64, %rd88;
$L__BB11_14:
	add.s64 	%rd89, %rd134, %rd25;
	// begin inline asm
	cp.async.ca.shared.global [%r177], [%rd89], 4, 4;
	// end inline asm
	add.s64 	%rd93, %rd25, %rd24;
	add.s64 	%rd90, %rd134, %rd93;
	// begin inline asm
	cp.async.ca.shared.global [%r180], [%rd90], 4, 4;
	// end inline asm
	add.s64 	%rd91, %rd134, %rd26;
	// begin inline asm
	cp.async.ca.shared.global [%r179], [%rd91], 4, 4;
	// end inline asm
	add.s64 	%rd92, %rd134, %rd27;
	// begin inline asm
	cp.async.ca.shared.global [%r178], [%rd92], 4, 4;
	// end inline asm
	add.s64 	%rd133, %rd133, %rd24;
	mul.wide.u32 	%rd94, %r11, 16;
	add.s64 	%rd134, %rd134, %rd94;
	mul.lo.s32 	%r109, %r10, %r9;
	mul.lo.s32 	%r110, %r109, %r8;
	shl.b32 	%r111, %r110, 4;
	add.s32 	%r180, %r180, %r111;
	add.s32 	%r179, %r179, %r111;
	add.s32 	%r178, %r178, %r111;
	add.s32 	%r177, %r177, %r111;
	setp.lt.u64 	%p10, %rd133, %rd6;
	@%p10 bra 	$L__BB11_14;
$L__BB11_15:
	setp.le.u64 	%p11, %rd6, %rd140;
	// begin inline asm
	cp.async.commit_group;
	// end inline asm
	cvt.s64.s32 	%rd33, %r2;
	@%p11 bra 	$L__BB11_25;
	cvt.u32.u64 	%r112, %rd140;
	cvt.u64.u32 	%rd34, %r11;
	add.s32 	%r113, %r112, %r11;
	cvt.u64.u32 	%rd95, %r113;
	max.u64 	%rd96, %rd6, %rd95;
	setp.gt.u64 	%p12, %rd6, %rd95;
	selp.u64 	%rd35, 1, 0, %p12;
	add.s64 	%rd97, %rd35, %rd95;
	sub.s64 	%rd36, %rd96, %rd97;
	and.b64  	%rd98, %rd36, -4294967296;
	setp.ne.s64 	%p13, %rd98, 0;
	@%p13 bra 	$L__BB11_18;
	cvt.u32.u64 	%r114, %rd34;
	cvt.u32.u64 	%r115, %rd36;
	div.u32 	%r116, %r115, %r114;
	cvt.u64.u32 	%rd136, %r116;
	bra.uni 	$L__BB11_19;
$L__BB11_18:
	div.u64 	%rd136, %rd36, %rd34;
$L__BB11_19:
	add.s64 	%rd40, %rd136, %rd35;
	and.b64  	%rd99, %rd40, 3;
	setp.eq.s64 	%p14, %rd99, 3;
	@%p14 bra 	$L__BB11_22;
	shl.b64 	%rd100, %rd140, 2;
	shl.b64 	%rd101, %rd5, 2;
	add.s64 	%rd102, %rd100, %rd101;
	add.s64 	%rd103, %rd102, %rd33;
	add.s64 	%rd138, %rd66, %rd103;
	shl.b64 	%rd42, %rd34, 2;
	mov.u32 	%r118, _ZN3cub18CUB_300001_SM_10006detail9transform4smemE;
	add.s32 	%r119, %r2, %r118;
	add.s32 	%r120, %r119, %r7;
	shl.b32 	%r121, %r112, 2;
	add.s32 	%r181, %r120, %r121;
	mul.lo.s32 	%r122, %r10, %r9;
	mul.lo.s32 	%r123, %r122, %r8;
	shl.b32 	%r29, %r123, 2;
	add.s64 	%rd104, %rd40, 1;
	and.b64  	%rd105, %rd104, 3;
	neg.s64 	%rd137, %rd105;
$L__BB11_21:
	.pragma "nounroll";
	add.s32 	%r124, %r181, 128;
	// begin inline asm
	cp.async.ca.shared.global [%r124], [%rd138], 4, 4;
	// end inline asm
	add.s64 	%rd140, %rd140, %rd34;
	add.s64 	%rd138, %rd138, %rd42;
	add.s32 	%r181, %r181, %r29;
	add.s64 	%rd137, %rd137, 1;
	setp.ne.s64 	%p15, %rd137, 0;
	@%p15 bra 	$L__BB11_21;
$L__BB11_22:
	setp.lt.u64 	%p16, %rd40, 3;
	@%p16 bra 	$L__BB11_25;
	shl.b64 	%rd51, %rd34, 2;
	shl.b64 	%rd107, %rd140, 2;
	shl.b64 	%rd108, %rd5, 2;
	add.s64 	%rd52, %rd107, %rd108;
	add.s64 	%rd53, %rd52, %rd51;
	shl.b64 	%rd54, %rd34, 4;
	shl.b64 	%rd109, %rd34, 3;
	add.s64 	%rd55, %rd52, %rd109;
	add.s64 	%rd110, %rd140, %rd5;
	shl.b64 	%rd111, %rd110, 2;
	mad.lo.s64 	%rd56, %rd34, 12, %rd111;
	mov.u32 	%r125, _ZN3cub18CUB_300001_SM_10006detail9transform4smemE;
	add.s32 	%r126, %r2, %r125;
	mul.lo.s32 	%r127, %r10, %r9;
	mul.lo.s32 	%r128, %r127, %r8;
	shl.b32 	%r129, %r128, 2;
	cvt.u32.u64 	%r130, %rd140;
	shl.b32 	%r131, %r130, 2;
	add.s32 	%r132, %r126, %r7;
	add.s32 	%r182, %r132, %r131;
	add.s32 	%r185, %r182, %r129;
	shl.b32 	%r33, %r128, 4;
	shl.b32 	%r133, %r128, 3;
	add.s32 	%r184, %r182, %r133;
	mad.lo.s32 	%r183, %r128, 12, %r182;
	add.s64 	%rd141, %rd66, %rd33;
$L__BB11_24:
	add.s64 	%rd113, %rd141, %rd52;
	add.s32 	%r134, %r182, 128;
	// begin inline asm
	cp.async.ca.shared.global [%r134], [%rd113], 4, 4;
	// end inline asm
	add.s64 	%rd114, %rd141, %rd53;
	add.s32 	%r135, %r185, 128;
	// begin inline asm
	cp.async.ca.shared.global [%r135], [%rd114], 4, 4;
	// end inline asm
	add.s64 	%rd115, %rd141, %rd55;
	add.s32 	%r136, %r184, 128;
	// begin inline asm
	cp.async.ca.shared.global [%r136], [%rd115], 4, 4;
	// end inline asm
	add.s64 	%rd116, %rd141, %rd56;
	add.s32 	%r137, %r183, 128;
	// begin inline asm
	cp.async.ca.shared.global [%r137], [%rd116], 4, 4;
	// end inline asm
	add.s64 	%rd140, %rd140, %rd51;
	add.s64 	%rd141, %rd141, %rd54;
	add.s32 	%r185, %r185, %r33;
	add.s32 	%r184, %r184, %r33;
	add.s32 	%r183, %r183, %r33;
	add.s32 	%r182, %r182, %r33;
	setp.lt.u64 	%p17, %rd140, %rd6;
	@%p17 bra 	$L__BB11_24;
$L__BB11_25:
	// begin inline asm
	cp.async.commit_group;
	// end inline asm
	// begin inline asm
	cp.async.wait_group 0;
	// end inline asm
	barrier.sync 	0;
$L__BB11_26:
	cvt.u32.u64 	%r45, %rd65;
	setp.gt.s32 	%p22, %r3, %r5;
	@%p22 bra 	$L__BB11_30;
	setp.lt.s32 	%p23, %r70, 1;
	@%p23 bra 	$L__BB11_35;
	mov.u32 	%r186, %tid.x;
	neg.s32 	%r189, %r70;
	add.s32 	%r158, %r2, %r7;
	shl.b32 	%r159, %r186, 2;
	add.s32 	%r160, %r158, %r159;
	mov.u32 	%r161, _ZN3cub18CUB_300001_SM_10006detail9transform4smemE;
	add.s32 	%r162, %r160, %r161;
	add.s32 	%r188, %r162, 128;
	add.s32 	%r163, %r45, %r159;
	add.s32 	%r187, %r161, %r163;
	mul.wide.s32 	%rd123, %r4, 4;
	add.s64 	%rd62, %rd1, %rd123;
$L__BB11_29:
	.pragma "nounroll";
	mul.wide.s32 	%rd124, %r186, 4;
	add.s64 	%rd125, %rd62, %rd124;
	ld.shared.u32 	%r164, [%r187];
	ld.shared.u32 	%r165, [%r188];
	mul.lo.s32 	%r166, %r165, %r164;
	st.global.u32 	[%rd125], %r166;
	add.s32 	%r189, %r189, 1;
	setp.eq.s32 	%p24, %r189, 0;
	add.s32 	%r188, %r188, 512;
	add.s32 	%r187, %r187, 512;
	add.s32 	%r186, %r186, 128;
	@%p24 bra 	$L__BB11_35;
	bra.uni 	$L__BB11_29;
$L__BB11_30:
	setp.lt.s32 	%p25, %r70, 1;
	@%p25 bra 	$L__BB11_35;
	mov.u32 	%r190, %tid.x;
	neg.s32 	%r193, %r70;
	add.s32 	%r167, %r2, %r7;
	shl.b32 	%r168, %r190, 2;
	add.s32 	%r169, %r167, %r168;
	mov.u32 	%r170, _ZN3cub18CUB_300001_SM_10006detail9transform4smemE;
	add.s32 	%r171, %r169, %r170;
	add.s32 	%r192, %r171, 128;
	add.s32 	%r172, %r45, %r168;
	add.s32 	%r191, %r170, %r172;
	mul.wide.s32 	%rd126, %r4, 4;
	add.s64 	%rd63, %rd1, %rd126;
$L__BB11_32:
	.pragma "nounroll";
	setp.ge.s32 	%p26, %r190, %r6;
	@%p26 bra 	$L__BB11_34;
	ld.shared.u32 	%r173, [%r191];
	ld.shared.u32 	%r174, [%r192];
	mul.lo.s32 	%r175, %r174, %r173;
	mul.wide.s32 	%rd127, %r190, 4;
	add.s64 	%rd128, %rd63, %rd127;
	st.global.u32 	[%rd128], %r175;
$L__BB11_34:
	add.s32 	%r193, %r193, 1;
	setp.ne.s32 	%p27, %r193, 0;
	add.s32 	%r192, %r192, 512;
	add.s32 	%r191, %r191, 512;
	add.s32 	%r190, %r190, 128;
	@%p27 bra 	$L__BB11_32;
$L__BB11_35:
	ret;

}
	// .globl	_ZN3cub18CUB_300001_SM_10006detail9transform16transform_kernelINS2_10policy_hubILb0EN4cuda3std3__45tupleIJN6thrust24THRUST_300001_SM_1000_NS6detail15normal_iteratorINSA_10device_ptrIiEEEESF_EEEE10policy1000ElNS7_10multipliesIiEESF_JPiSL_EEEvT0_iT1_T2_DpNS2_10kernel_argIT3_EE
.visible .entry _ZN3cub18CUB_300001_SM_10006detail9transform16transform_kernelINS2_10policy_hubILb0EN4cuda3std3__45tupleIJN6thrust24THRUST_300001_SM_1000_NS6detail15normal_iteratorINSA_10device_ptrIiEEEESF_EEEE10policy1000ElNS7_10multipliesIiEESF_JPiSL_EEEvT0_iT1_T2_DpNS2_10kernel_argIT3_EE(
	.param .u64 _ZN3cub18CUB_300001_SM_10006detail9transform16transform_kernelINS2_10policy_hubILb0EN4cuda3std3__45tupleIJN6thrust24THRUST_300001_SM_1000_NS6detail15normal_iteratorINSA_10device_ptrIiEEEESF_EEEE10policy1000ElNS7_10multipliesIiEESF_JPiSL_EEEvT0_iT1_T2_DpNS2_10kernel_argIT3_EE_param_0,
	.param .u32 _ZN3cub18CUB_300001_SM_10006detail9transform16transform_kernelINS2_10policy_hubILb0EN4cuda3std3__45tupleIJN6thrust24THRUST_300001_SM_1000_NS6detail15normal_iteratorINSA_10device_ptrIiEEEESF_EEEE10policy1000ElNS7_10multipliesIiEESF_JPiSL_EEEvT0_iT1_T2_DpNS2_10kernel_argIT3_EE_param_1,
	.param .align 1 .b8 _ZN3cub18CUB_300001_SM_10006detail9transform16transform_kernelINS2_10policy_hubILb0EN4cuda3std3__45tupleIJN6thrust24THRUST_300001_SM_1000_NS6detail15normal_iteratorINSA_10device_ptrIiEEEESF_EEEE10policy1000ElNS7_10multipliesIiEESF_JPiSL_EEEvT0_iT1_T2_DpNS2_10kernel_argIT3_EE_param_2[1],
	.param .align 8 .b8 _ZN3cub18CUB_300001_SM_10006detail9transform16transform_kernelINS2_10policy_hubILb0EN4cuda3std3__45tupleIJN6thrust24THRUST_300001_SM_1000_NS6detail15normal_iteratorINSA_10device_ptrIiEEEESF_EEEE10policy1000ElNS7_10multipliesIiEESF_JPiSL_EEEvT0_iT1_T2_DpNS2_10kernel_argIT3_EE_param_3[8],
	.param .align 8 .b8 _ZN3cub18CUB_300001_SM_10006detail9transform16transform_kernelINS2_10policy_hubILb0EN4cuda3std3__45tupleIJN6thrust24THRUST_300001_SM_1000_NS6detail15normal_iteratorINSA_10device_ptrIiEEEESF_EEEE10policy1000ElNS7_10multipliesIiEESF_JPiSL_EEEvT0_iT1_T2_DpNS2_10kernel_argIT3_EE_param_4[16],
	.param .align 8 .b8 _ZN3cub18CUB_300001_SM_10006detail9transform16transform_kernelINS2_10policy_hubILb0EN4cuda3std3__45tupleIJN6thrust24THRUST_300001_SM_1000_NS6detail15normal_iteratorINSA_10device_ptrIiEEEESF_EEEE10policy1000ElNS7_10multipliesIiEESF_JPiSL_EEEvT0_iT1_T2_DpNS2_10kernel_argIT3_EE_param_5[16]
)
.maxntid 128
{
	.reg .pred 	%p<28>;
	.reg .b32 	%r<187>;
	.reg .b64 	%rd<147>;
	// demoted variable
	.shared .align 8 .u64 _ZZN3cub18CUB_300001_SM_10006detail9transform23transform_kernel_ublkcpINS2_19async_copy_policy_tILi128EEElN4cuda3std3__410multipliesIiEEN6thrust24THRUST_300001_SM_1000_NS6detail15normal_iteratorINSC_10device_ptrIiEEEEJiiEEEvT0_iT1_T2_DpNS2_16aligned_base_ptrIT3_EEE3bar;
	ld.param.u64 	%rd68, [_ZN3cub18CUB_300001_SM_10006detail9transform16transform_kernelINS2_10policy_hubILb0EN4cuda3std3__45tupleIJN6thrust24THRUST_300001_SM_1000_NS6detail15normal_iteratorINSA_10device_ptrIiEEEESF_EEEE10policy1000ElNS7_10multipliesIiEESF_JPiSL_EEEvT0_iT1_T2_DpNS2_10kernel_argIT3_EE_param_5];
	ld.param.u64 	%rd66, [_ZN3cub18CUB_300001_SM_10006detail9transform16transform_kernelINS2_10policy_hubILb0EN4cuda3std3__45tupleIJN6thrust24THRUST_300001_SM_1000_NS6detail15normal_iteratorINSA_10device_ptrIiEEEESF_EEEE10policy1000ElNS7_10multipliesIiEESF_JPiSL_EEEvT0_iT1_T2_DpNS2_10kernel_argIT3_EE_param_4];
	ld.param.u64 	%rd70, [_ZN3cub18CUB_300001_SM_10006detail9transform16transform_kernelINS2_10policy_hubILb0EN4cuda3std3__45tupleIJN6thrust24THRUST_300001_SM_1000_NS6detail15normal_iteratorINSA_10device_ptrIiEEEESF_EEEE10policy1000ElNS7_10multipliesIiEESF_JPiSL_EEEvT0_iT1_T2_DpNS2_10kernel_argIT3_EE_param_0];
	ld.param.u64 	%rd69, [_ZN3cub18CUB_300001_SM_10006detail9transform16transform_kernelINS2_10policy_hubILb0EN4cuda3std3__45tupleIJN6thrust24THRUST_300001_SM_1000_NS6detail15normal_iteratorINSA_10device_ptrIiEEEESF_EEEE10policy1000ElNS7_10multipliesIiEESF_JPiSL_EEEvT0_iT1_T2_DpNS2_10kernel_argIT3_EE_param_5+8];
	ld.param.u64 	%rd67, [_ZN3cub18CUB_300001_SM_10006detail9transform16transform_kernelINS2_10policy_hubILb0EN4cuda3std3__45tupleIJN6thrust24THRUST_300001_SM_1000_NS6detail15normal_iteratorINSA_10device_ptrIiEEEESF_EEEE10policy1000ElNS7_10multipliesIiEESF_JPiSL_EEEvT0_iT1_T2_DpNS2_10kernel_argIT3_EE_param_4+8];
	ld.param.u64 	%rd71, [_ZN3cub18CUB_300001_SM_10006detail9transform16transform_kernelINS2_10policy_hubILb0EN4cuda3std3__45tupleIJN6thrust24THRUST_300001_SM_1000_NS6detail15normal_iteratorINSA_10device_ptrIiEEEESF_EEEE10policy1000ElNS7_10multipliesIiEESF_JPiSL_EEEvT0_iT1_T2_DpNS2_10kernel_argIT3_EE_param_3];
	ld.param.u32 	%r68, [_ZN3cub18CUB_300001_SM_10006detail9transform16transform_kernelINS2_10policy_hubILb0EN4cuda3std3__45tupleIJN6thrust24THRUST_300001_SM_1000_NS6detail15normal_iteratorINSA_10device_ptrIiEEEESF_EEEE10policy1000ElNS7_10multipliesIiEESF_JPiSL_EEEvT0_iT1_T2_DpNS2_10kernel_argIT3_EE_param_1];
	cvta.to.global.u64 	%rd1, %rd71;
	cvt.u32.u64 	%r1, %rd67;
	cvt.u32.u64 	%r2, %rd69;
	shl.b32 	%r3, %r68, 7;
	mov.u32 	%r69, %ctaid.x;
	cvt.u64.u32 	%rd72, %r69;
	cvt.s64.s32 	%rd73, %r3;
	mul.lo.s64 	%rd4, %rd73, %rd72;
	sub.s64 	%rd74, %rd70, %rd4;
	min.s64 	%rd75, %rd74, %rd73;
	cvt.u32.u64 	%r4, %rd75;
	setp.eq.s32 	%p1, %r69, 0;
	add.s32 	%r71, %r69, 2;
	mov.u32 	%r72, %nctaid.x;
	setp.ge.u32 	%p2, %r71, %r72;
	shl.b32 	%r5, %r68, 9;
	or.pred  	%p3, %p1, %p2;
	@%p3 bra 	$L__BB12_5;
	mov.b32 	%r132, -1;
	// begin inline asm
	{
	 .reg .pred P_OUT; 
	elect.sync _|P_OUT, %r132;
	selp.b32 %r131, 1, 0, P_OUT; 
}
	// end inline asm
	mov.u32 	%r133, %tid.x;
	setp.gt.u32 	%p18, %r133, 31;
	setp.eq.s32 	%p19, %r131, 0;
	or.pred  	%p20, %p18, %p19;
	@%p20 bra 	$L__BB12_3;
	mov.u32 	%r134, _ZZN3cub18CUB_300001_SM_10006detail9transform23transform_kernel_ublkcpINS2_19async_copy_policy_tILi128EEElN4cuda3std3__410multipliesIiEEN6thrust24THRUST_300001_SM_1000_NS6detail15normal_iteratorINSC_10device_ptrIiEEEEJiiEEEvT0_iT1_T2_DpNS2_16aligned_base_ptrIT3_EEE3bar;
	mov.b32 	%r135, 1;
	// begin inline asm
	mbarrier.init.shared.b64 [%r134], %r135;
	// end inline asm
	// begin inline asm
	fence.proxy.async.shared::cta; // 6.
	// end inline asm
	shl.b64 	%rd124, %rd4, 2;
	add.s32 	%r144, %r5, 15;
	add.s32 	%r145, %r144, %r1;
	and.b32  	%r137, %r145, -16;
	cvta.to.global.u64 	%rd125, %rd66;
	add.s64 	%rd121, %rd125, %rd124;
	mov.u32 	%r136, _ZN3cub18CUB_300001_SM_10006detail9transform4smemE;
	// begin inline asm
	cp.async.bulk.shared::cluster.global.mbarrier::complete_tx::bytes [%r136], [%rd121], %r137, [%r134];
	// end inline asm
	add.s32 	%r146, %r144, %r2;
	and.b32  	%r140, %r146, -16;
	add.s32 	%r147, %r136, %r5;
	add.s32 	%r139, %r147, 128;
	cvta.to.global.u64 	%rd126, %rd68;
	add.s64 	%rd122, %rd126, %rd124;
	// begin inline asm
	cp.async.bulk.shared::cluster.global.mbarrier::complete_tx::bytes [%r139], [%rd122], %r140, [%r134];
	// end inline asm
	add.s32 	%r143, %r140, %r137;
	// begin inline asm
	mbarrier.arrive.expect_tx.release.cta.shared::cta.b64 %rd123, [%r134], %r143; // 8. 
	// end inline asm
$L__BB12_3:
	bar.sync 	0;
	mov.u32 	%r149, _ZZN3cub18CUB_300001_SM_10006detail9transform23transform_kernel_ublkcpINS2_19async_copy_policy_tILi128EEElN4cuda3std3__410multipliesIiEEN6thrust24THRUST_300001_SM_1000_NS6detail15normal_iteratorINSC_10device_ptrIiEEEEJiiEEEvT0_iT1_T2_DpNS2_16aligned_base_ptrIT3_EEE3bar;
$L__BB12_4:
	mov.b32 	%r150, 0;
	// begin inline asm
	{
	 .reg .pred P_OUT; 
	mbarrier.try_wait.parity.shared::cta.b64  P_OUT, [%r149], %r150;                                // 7a. 
	selp.b32 %r148, 1, 0, P_OUT; 
}
	// end inline asm
	setp.eq.s32 	%p21, %r148, 0;
	@%p21 bra 	$L__BB12_4;
	bra.uni 	$L__BB12_26;
$L__BB12_5:
	cvt.s64.s32 	%rd5, %r1;
	shl.b32 	%r74, %r4, 2;
	cvt.s64.s32 	%rd76, %r74;
	shr.u64 	%rd6, %rd76, 2;
	mov.u32 	%r6, %ntid.x;
	mov.u32 	%r7, %ntid.y;
	mul.lo.s32 	%r75, %r6, %r7;
	mov.u32 	%r8, %ntid.z;
	mul.lo.s32 	%r9, %r75, %r8;
	mov.u32 	%r76, %tid.x;
	mov.u32 	%r77, %tid.y;
	mov.u32 	%r78, %tid.z;
	mad.lo.s32 	%r79, %r78, %r7, %r77;
	mad.lo.s32 	%r80, %r79, %r6, %r76;
	cvt.u64.u32 	%rd144, %r80;
	setp.le.u64 	%p4, %rd6, %rd144;
	@%p4 bra 	$L__BB12_15;
	cvt.u32.u64 	%r81, %rd144;
	cvt.u64.u32 	%rd8, %r9;
	add.s32 	%r82, %r81, %r9;
	cvt.u64.u32 	%rd77, %r82;
	max.u64 	%rd78, %rd6, %rd77;
	setp.gt.u64 	%p5, %rd6, %rd77;
	selp.u64 	%rd9, 1, 0, %p5;
	add.s64 	%rd79, %rd9, %rd77;
	sub.s64 	%rd10, %rd78, %rd79;
	and.b64  	%rd80, %rd10, -4294967296;
	setp.ne.s64 	%p6, %rd80, 0;
	@%p6 bra 	$L__BB12_8;
	cvt.u32.u64 	%r83, %rd8;
	cvt.u32.u64 	%r84, %rd10;
	div.u32 	%r85, %r84, %r83;
	cvt.u64.u32 	%rd133, %r85;
	bra.uni 	$L__BB12_9;
$L__BB12_8:
	div.u64 	%rd133, %rd10, %rd8;
$L__BB12_9:
	add.s64 	%rd14, %rd133, %rd9;
	and.b64  	%rd81, %rd14, 3;
	setp.eq.s64 	%p7, %rd81, 3;
	mov.u64 	%rd137, %rd144;
	@%p7 bra 	$L__BB12_12;
	shl.b64 	%rd82, %rd4, 2;
	shl.b64 	%rd83, %rd144, 2;
	add.s64 	%rd84, %rd82, %rd83;
	add.s64 	%rd85, %rd84, %rd5;
	add.s64 	%rd135, %rd66, %rd85;
	shl.b64 	%rd16, %rd8, 2;
	mov.u32 	%r87, _ZN3cub18CUB_300001_SM_10006detail9transform4smemE;
	add.s32 	%r88, %r1, %r87;
	shl.b32 	%r89, %r81, 2;
	add.s32 	%r169, %r88, %r89;
	mul.lo.s32 	%r90, %r8, %r7;
	mul.lo.s32 	%r91, %r90, %r6;
	shl.b32 	%r11, %r91, 2;
	add.s64 	%rd86, %rd14, 1;
	and.b64  	%rd87, %rd86, 3;
	neg.s64 	%rd134, %rd87;
	mov.u64 	%rd137, %rd144;
$L__BB12_11:
	.pragma "nounroll";
	// begin inline asm
	cp.async.ca.shared.global [%r169], [%rd135], 4, 4;
	// end inline asm
	add.s64 	%rd137, %rd137, %rd8;
	add.s64 	%rd135, %rd135, %rd16;
	add.s32 	%r169, %r169, %r11;
	add.s64 	%rd134, %rd134, 1;
	setp.ne.s64 	%p8, %rd134, 0;
	@%p8 bra 	$L__BB12_11;
$L__BB12_12:
	setp.lt.u64 	%p9, %rd14, 3;
	@%p9 bra 	$L__BB12_15;
	shl.b64 	%rd25, %rd8, 2;
	shl.b64 	%rd89, %rd4, 2;
	shl.b64 	%rd90, %rd137, 2;
	add.s64 	%rd26, %rd89, %rd90;
	shl.b64 	%rd27, %rd8, 4;
	shl.b64 	%rd91, %rd8, 3;
	add.s64 	%rd28, %rd26, %rd91;
	add.s64 	%rd92, %rd137, %rd4;
	shl.b64 	%rd93, %rd92, 2;
	mad.lo.s64 	%rd29, %rd8, 12, %rd93;
	mov.u32 	%r93, _ZN3cub18CUB_300001_SM_10006detail9transform4smemE;
	add.s32 	%r94, %r1, %r93;
	mul.lo.s32 	%r95, %r8, %r7;
	mul.lo.s32 	%r96, %r95, %r6;
	shl.b32 	%r97, %r96, 2;
	cvt.u32.u64 	%r98, %rd137;
	shl.b32 	%r99, %r98, 2;
	add.s32 	%r170, %r94, %r99;
	add.s32 	%r173, %r170, %r97;
	shl.b32 	%r15, %r96, 4;
	shl.b32 	%r100, %r96, 3;
	add.s32 	%r172, %r170, %r100;
	mad.lo.s32 	%r171, %r96, 12, %r170;
	cvt.s64.s32 	%rd94, %r1;
	add.s64 	%rd138, %rd66, %rd94;
$L__BB12_14:
	add.s64 	%rd95, %rd138, %rd26;
	// begin inline asm
	cp.async.ca.shared.global [%r170], [%rd95], 4, 4;
	// end inline asm
	add.s64 	%rd99, %rd26, %rd25;
	add.s64 	%rd96, %rd138, %rd99;
	// begin inline asm
	cp.async.ca.shared.global [%r173], [%rd96], 4, 4;
	// end inline asm
	add.s64 	%rd97, %rd138, %rd28;
	// begin inline asm
	cp.async.ca.shared.global [%r172], [%rd97], 4, 4;
	// end inline asm
	add.s64 	%rd98, %rd138, %rd29;
	// begin inline asm
	cp.async.ca.shared.global [%r171], [%rd98], 4, 4;
	// end inline asm
	add.s64 	%rd137, %rd137, %rd25;
	add.s64 	%rd138, %rd138, %rd27;
	add.s32 	%r173, %r173, %r15;
	add.s32 	%r172, %r172, %r15;
	add.s32 	%r171, %r171, %r15;
	add.s32 	%r170, %r170, %r15;
	setp.lt.u64 	%p10, %rd137, %rd6;
	@%p10 bra 	$L__BB12_14;
$L__BB12_15:
	setp.le.u64 	%p11, %rd6, %rd144;
	// begin inline asm
	cp.async.commit_group;
	// end inline asm
	cvt.s64.s32 	%rd35, %r2;
	@%p11 bra 	$L__BB12_25;
	cvt.u32.u64 	%r105, %rd144;
	cvt.u64.u32 	%rd36, %r9;
	add.s32 	%r106, %r105, %r9;
	cvt.u64.u32 	%rd100, %r106;
	max.u64 	%rd101, %rd6, %rd100;
	setp.gt.u64 	%p12, %rd6, %rd100;
	selp.u64 	%rd37, 1, 0, %p12;
	add.s64 	%rd102, %rd37, %rd100;
	sub.s64 	%rd38, %rd101, %rd102;
	and.b64  	%rd103, %rd38, -4294967296;
	setp.ne.s64 	%p13, %rd103, 0;
	@%p13 bra 	$L__BB12_18;
	cvt.u32.u64 	%r107, %rd36;
	cvt.u32.u64 	%r108, %rd38;
	div.u32 	%r109, %r108, %r107;
	cvt.u64.u32 	%rd140, %r109;
	bra.uni 	$L__BB12_19;
$L__BB12_18:
	div.u64 	%rd140, %rd38, %rd36;
$L__BB12_19:
	add.s64 	%rd42, %rd140, %rd37;
	and.b64  	%rd104, %rd42, 3;
	setp.eq.s64 	%p14, %rd104, 3;
	@%p14 bra 	$L__BB12_22;
	shl.b64 	%rd105, %rd4, 2;
	shl.b64 	%rd106, %rd144, 2;
	add.s64 	%rd107, %rd105, %rd106;
	add.s64 	%rd108, %rd107, %rd35;
	add.s64 	%rd142, %rd68, %rd108;
	shl.b64 	%rd44, %rd36, 2;
	mov.u32 	%r111, _ZN3cub18CUB_300001_SM_10006detail9transform4smemE;
	add.s32 	%r112, %r2, %r111;
	add.s32 	%r113, %r112, %r5;
	shl.b32 	%r114, %r105, 2;
	add.s32 	%r174, %r113, %r114;
	mul.lo.s32 	%r115, %r8, %r7;
	mul.lo.s32 	%r116, %r115, %r6;
	shl.b32 	%r28, %r116, 2;
	add.s64 	%rd109, %rd42, 1;
	and.b64  	%rd110, %rd109, 3;
	neg.s64 	%rd141, %rd110;
$L__BB12_21:
	.pragma "nounroll";
	add.s32 	%r117, %r174, 128;
	// begin inline asm
	cp.async.ca.shared.global [%r117], [%rd142], 4, 4;
	// end inline asm
	add.s64 	%rd144, %rd144, %rd36;
	add.s64 	%rd142, %rd142, %rd44;
	add.s32 	%r174, %r174, %r28;
	add.s64 	%rd141, %rd141, 1;
	setp.ne.s64 	%p15, %rd141, 0;
	@%p15 bra 	$L__BB12_21;
$L__BB12_22:
	setp.lt.u64 	%p16, %rd42, 3;
	@%p16 bra 	$L__BB12_25;
	shl.b64 	%rd53, %rd36, 2;
	shl.b64 	%rd112, %rd4, 2;
	shl.b64 	%rd113, %rd144, 2;
	add.s64 	%rd54, %rd112, %rd113;
	add.s64 	%rd55, %rd54, %rd53;
	shl.b64 	%rd56, %rd36, 4;
	shl.b64 	%rd114, %rd36, 3;
	add.s64 	%rd57, %rd54, %rd114;
	add.s64 	%rd115, %rd144, %rd4;
	shl.b64 	%rd116, %rd115, 2;
	mad.lo.s64 	%rd58, %rd36, 12, %rd116;
	mov.u32 	%r118, _ZN3cub18CUB_300001_SM_10006detail9transform4smemE;
	add.s32 	%r119, %r2, %r118;
	mul.lo.s32 	%r120, %r8, %r7;
	mul.lo.s32 	%r121, %r120, %r6;
	shl.b32 	%r122, %r121, 2;
	cvt.u32.u64 	%r123, %rd144;
	shl.b32 	%r124, %r123, 2;
	add.s32 	%r125, %r119, %r5;
	add.s32 	%r175, %r125, %r124;
	add.s32 	%r178, %r175, %r122;
	shl.b32 	%r32, %r121, 4;
	shl.b32 	%r126, %r121, 3;
	add.s32 	%r177, %r175, %r126;
	mad.lo.s32 	%r176, %r121, 12, %r175;
	add.s64 	%rd145, %rd68, %rd35;
$L__BB12_24:
	add.s64 	%rd117, %rd145, %rd54;
	add.s32 	%r127, %r175, 128;
	// begin inline asm
	cp.async.ca.shared.global [%r127], [%rd117], 4, 4;
	// end inline asm
	add.s64 	%rd118, %rd145, %rd55;
	add.s32 	%r128, %r178, 128;
	// begin inline asm
	cp.async.ca.shared.global [%r128], [%rd118], 4, 4;
	// end inline asm
	add.s64 	%rd119, %rd145, %rd57;
	add.s32 	%r129, %r177, 128;
	// begin inline asm
	cp.async.ca.shared.global [%r129], [%rd119], 4, 4;
	// end inline asm
	add.s64 	%rd120, %rd145, %rd58;
	add.s32 	%r130, %r176, 128;
	// begin inline asm
	cp.async.ca.shared.global [%r130], [%rd120], 4, 4;
	// end inline asm
	add.s64 	%rd144, %rd144, %rd53;
	add.s64 	%rd145, %rd145, %rd56;
	add.s32 	%r178, %r178, %r32;
	add.s32 	%r177, %r177, %r32;
	add.s32 	%r176, %r176, %r32;
	add.s32 	%r175, %r175, %r32;
	setp.lt.u64 	%p17, %rd144, %rd6;
	@%p17 bra 	$L__BB12_24;
$L__BB12_25:
	// begin inline asm
	cp.async.commit_group;
	// end inline asm
	// begin inline asm
	cp.async.wait_group 0;
	// end inline asm
	barrier.sync 	0;
$L__BB12_26:
	setp.eq.s32 	%p22, %r3, %r4;
	@%p22 bra 	$L__BB12_32;
	setp.lt.s32 	%p23, %r68, 1;
	@%p23 bra 	$L__BB12_35;
	mov.u32 	%r183, %tid.x;
	neg.s32 	%r186, %r68;
	add.s32 	%r151, %r2, %r5;
	shl.b32 	%r152, %r183, 2;
	add.s32 	%r153, %r151, %r152;
	mov.u32 	%r154, _ZN3cub18CUB_300001_SM_10006detail9transform4smemE;
	add.s32 	%r155, %r153, %r154;
	add.s32 	%r185, %r155, 128;
	add.s32 	%r156, %r1, %r152;
	add.s32 	%r184, %r154, %r156;
	shl.b64 	%rd127, %rd4, 2;
	add.s64 	%rd64, %rd1, %rd127;
$L__BB12_29:
	.pragma "nounroll";
	setp.ge.s32 	%p24, %r183, %r4;
	@%p24 bra 	$L__BB12_31;
	ld.shared.u32 	%r157, [%r184];
	ld.shared.u32 	%r158, [%r185];
	mul.lo.s32 	%r159, %r158, %r157;
	mul.wide.s32 	%rd128, %r183, 4;
	add.s64 	%rd129, %rd64, %rd128;
	st.global.u32 	[%rd129], %r159;
$L__BB12_31:
	add.s32 	%r186, %r186, 1;
	setp.ne.s32 	%p25, %r186, 0;
	add.s32 	%r185, %r185, 512;
	add.s32 	%r184, %r184, 512;
	add.s32 	%r183, %r183, 128;
	@%p25 bra 	$L__BB12_29;
	bra.uni 	$L__BB12_35;
$L__BB12_32:
	setp.lt.s32 	%p26, %r68, 1;
	@%p26 bra 	$L__BB12_35;
	mov.u32 	%r179, %tid.x;
	neg.s32 	%r182, %r68;
	add.s32 	%r160, %r2, %r5;
	shl.b32 	%r161, %r179, 2;
	add.s32 	%r162, %r160, %r161;
	mov.u32 	%r163, _ZN3cub18CUB_300001_SM_10006detail9transform4smemE;
	add.s32 	%r164, %r162, %r163;
	add.s32 	%r181, %r164, 128;
	add.s32 	%r165, %r1, %r161;
	add.s32 	%r180, %r163, %r165;
	shl.b64 	%rd130, %rd4, 2;
	add.s64 	%rd65, %rd1, %rd130;
$L__BB12_34:
	.pragma "nounroll";
	mul.wide.s32 	%rd131, %r179, 4;
	add.s64 	%rd132, %rd65, %rd131;
	ld.shared.u32 	%r166, [%r180];
	ld.shared.u32 	%r167, [%r181];
	mul.lo.s32 	%r168, %r167, %r166;
	st.global.u32 	[%rd132], %r168;
	add.s32 	%r182, %r182, 1;
	setp.eq.s32 	%p27, %r182, 0;
	add.s32 	%r181, %r181, 512;
	add.s32 	%r180, %r180, 512;
	add.s32 	%r179, %r179, 128;
	@%p27 bra 	$L__BB12_35;
	bra.uni 	$L__BB12_34;
$L__BB12_35:
	ret;

}
	// .globl	_ZN3cub18CUB_300001_SM_10006detail6reduce28DeviceReduceSingleTileKernelINS2_10policy_hubIijN4cuda3std3__44plusIiEEE10Policy1000EN6thrust24THRUST_300001_SM_1000_NS6detail15normal_iteratorINSD_10device_ptrIiEEEEPijS9_iiNS7_10__identityEEEvT0_T1_T2_T3_T4_T6_
.visible .entry _ZN3cub18CUB_300001_SM_10006detail6reduce28DeviceReduceSingleTileKernelINS2_10policy_hubIijN4cuda3std3__44plusIiEEE10Policy1000EN6thrust24THRUST_300001_SM_1000_NS6detail15normal_iteratorINSD_10device_ptrIiEEEEPijS9_iiNS7_10__identityEEEvT0_T1_T2_T3_T4_T6_(
	.param .align 8 .b8 _ZN3cub18CUB_300001_SM_10006detail6reduce28DeviceReduceSingleTileKernelINS2_10policy_hubIijN4cuda3std3__44plusIiEEE10Policy1000EN6thrust24THRUST_300001_SM_1000_NS6detail15normal_iteratorINSD_10device_ptrIiEEEEPijS9_iiNS7_10__identityEEEvT0_T1_T2_T3_T4_T6__param_0[8],
	.param .u64 .ptr .align 1 _ZN3cub18CUB_300001_SM_10006detail6reduce28DeviceReduceSingleTileKernelINS2_10policy_hubIijN4cuda3std3__44plusIiEEE10Policy1000EN6thrust24THRUST_300001_SM_1000_NS6detail15normal_iteratorINSD_10device_ptrIiEEEEPijS9_iiNS7_10__identityEEEvT0_T1_T2_T3_T4_T6__param_1,
	.param .u32 _ZN3cub18CUB_300001_SM_10006detail6reduce28DeviceReduceSingleTileKernelINS2_10policy_hubIijN4cuda3std3__44plusIiEEE10Policy1000EN6thrust24THRUST_300001_SM_1000_NS6detail15normal_iteratorINSD_10device_ptrIiEEEEPijS9_iiNS7_10__identityEEEvT0_T1_T2_T3_T4_T6__param_2,
	.param .align 1 .b8 _ZN3cub18CUB_300001_SM_10006detail6reduce28DeviceReduceSingleTileKernelINS2_10policy_hubIijN4cuda3std3__44plusIiEEE10Policy1000EN6thrust24THRUST_300001_SM_1000_NS6detail15normal_iteratorINSD_10device_ptrIiEEEEPijS9_iiNS7_10__identityEEEvT0_T1_T2_T3_T4_T6__param_3[1],
	.param .u32 _ZN3cub18CUB_300001_SM_10006detail6reduce28DeviceReduceSingleTileKernelINS2_10policy_hubIijN4cuda3std3__44plusIiEEE10Policy1000EN6thrust24THRUST_300001_SM_1000_NS6detail15normal_iteratorINSD_10device_ptrIiEEEEPijS9_iiNS7_10__identityEEEvT0_T1_T2_T3_T4_T6__param_4,
	.param .align 1 .b8 _ZN3cub18CUB_300001_SM_10006detail6reduce28DeviceReduceSingleTileKernelINS2_10policy_hubIijN4cuda3std3__44plusIiEEE10Policy1000EN6thrust24THRUST_300001_SM_1000_NS6detail15normal_iteratorINSD_10device_ptrIiEEEEPijS9_iiNS7_10__identityEEEvT0_T1_T2_T3_T4_T6__param_5[1]
)
.maxntid 256
.minnctapersm 1
{
	.reg .pred 	%p<59>;
	.reg .b32 	%r<511>;
	.reg .b64 	%rd<84>;
	// demoted variable
	.shared .align 4 .b8 _ZZN3cub18CUB_300001_SM_10006detail6reduce28DeviceReduceSingleTileKernelINS2_10policy_hubIijN4cuda3std3__44plusIiEEE10Policy1000EN6thrust24THRUST_300001_SM_1000_NS6detail15normal_iteratorINSD_10device_ptrIiEEEEPijS9_iiNS7_10__identityEEEvT0_T1_T2_T3_T4_T6_E12temp_storage[44];
	ld.param.u64 	%rd9, [_ZN3cub18CUB_300001_SM_10006detail6reduce28DeviceReduceSingleTileKernelINS2_10policy_hubIijN4cuda3std3__44plusIiEEE10Policy1000EN6thrust24THRUST_300001_SM_1000_NS6detail15normal_iteratorINSD_10device_ptrIiEEEEPijS9_iiNS7_10__identityEEEvT0_T1_T2_T3_T4_T6__param_0];
	ld.param.u64 	%rd10, [_ZN3cub18CUB_300001_SM_10006detail6reduce28DeviceReduceSingleTileKernelINS2_10policy_hubIijN4cuda3std3__44plusIiEEE10Policy1000EN6thrust24THRUST_300001_SM_1000_NS6detail15normal_iteratorINSD_10device_ptrIiEEEEPijS9_iiNS7_10__identityEEEvT0_T1_T2_T3_T4_T6__param_1];
	ld.param.u32 	%r90, [_ZN3cub18CUB_300001_SM_10006detail6reduce28DeviceReduceSingleTileKernelINS2_10policy_hubIijN4cuda3std3__44plusIiEEE10Policy1000EN6thrust24THRUST_300001_SM_1000_NS6detail15normal_iteratorINSD_10device_ptrIiEEEEPijS9_iiNS7_10__identityEEEvT0_T1_T2_T3_T4_T6__param_2];
	ld.param.u32 	%r91, [_ZN3cub18CUB_300001_SM_10006detail6reduce28DeviceReduceSingleTileKernelINS2_10policy_hubIijN4cuda3std3__44plusIiEEE10Policy1000EN6thrust24THRUST_300001_SM_1000_NS6detail15normal_iteratorINSD_10device_ptrIiEEEEPijS9_iiNS7_10__identityEEEvT0_T1_T2_T3_T4_T6__param_4];
	cvta.to.global.u64 	%rd1, %rd10;
	setp.ne.s32 	%p1, %r90, 0;
	@%p1 bra 	$L__BB13_3;
	mov.u32 	%r471, %tid.x;
	setp.ne.s32 	%p58, %r471, 0;
	@%p58 bra 	$L__BB13_52;
	st.global.u32 	[%rd1], %r91;
	bra.uni 	$L__BB13_52;
$L__BB13_3:
	cvta.to.global.u64 	%rd2, %rd9;
	setp.gt.u32 	%p2, %r90, 4095;
	@%p2 bra 	$L__BB13_28;
	mov.u32 	%r1, %tid.x;
	setp.ge.u32 	%p24, %r1, %r90;
	mov.b32 	%r488, 0;
	mov.u32 	%r478, %r1;
	@%p24 bra 	$L__BB13_6;
	mul.wide.u32 	%rd73, %r1, 4;
	add.s64 	%rd74, %rd2, %rd73;
	ld.global.u32 	%r488, [%rd74];
	add.s32 	%r478, %r1, 256;
$L__BB13_6:
	setp.ge.u32 	%p25, %r478, %r90;
	@%p25 bra 	$L__BB13_19;
	not.b32 	%r298, %r478;
	add.s32 	%r299, %r90, %r298;
	shr.u32 	%r300, %r299, 8;
	add.s32 	%r6, %r300, 1;
	and.b32  	%r7, %r6, 15;
	setp.lt.u32 	%p26, %r299, 3840;
	@%p26 bra 	$L__BB13_10;
	and.b32  	%r301, %r6, 33554416;
	neg.s32 	%r474, %r301;
	mul.wide.u32 	%rd75, %r478, 4;
	add.s64 	%rd76, %rd75, %rd2;
	add.s64 	%rd82, %rd76, 8192;
$L__BB13_9:
	.pragma "nounroll";
	ld.global.u32 	%r302, [%rd82+-8192];
	add.s32 	%r303, %r302, %r488;
	ld.global.u32 	%r304, [%rd82+-7168];
	add.s32 	%r305, %r304, %r303;
	ld.global.u32 	%r306, [%rd82+-6144];
	add.s32 	%r307, %r306, %r305;
	ld.global.u32 	%r308, [%rd82+-5120];
	add.s32 	%r309, %r308, %r307;
	ld.global.u32 	%r310, [%rd82+-4096];
	add.s32 	%r311, %r310, %r309;
	ld.global.u32 	%r312, [%rd82+-3072];
	add.s32 	%r313, %r312, %r311;
	ld.global.u32 	%r314, [%rd82+-2048];
	add.s32 	%r315, %r314, %r313;
	ld.global.u32 	%r316, [%rd82+-1024];
	add.s32 	%r317, %r316, %r315;
	ld.global.u32 	%r318, [%rd82];
	add.s32 	%r319, %r318, %r317;
	ld.global.u32 	%r320, [%rd82+1024];
	add.s32 	%r321, %r320, %r319;
	ld.global.u32 	%r322, [%rd82+2048];
	add.s32 	%r323, %r322, %r321;
	ld.global.u32 	%r324, [%rd82+3072];
	add.s32 	%r325, %r324, %r323;
	ld.global.u32 	%r326, [%rd82+4096];
	add.s32 	%r327, %r326, %r325;
	ld.global.u32 	%r328, [%rd82+5120];
	add.s32 	%r329, %r328, %r327;
	ld.global.u32 	%r330, [%rd82+6144];
	add.s32 	%r331, %r330, %r329;
	ld.global.u32 	%r332, [%rd82+7168];
	add.s32 	%r488, %r332, %r331;
	add.s32 	%r478, %r478, 4096;
	add.s32 	%r474, %r474, 16;
	add.s64 	%rd82, %rd82, 16384;
	setp.ne.s32 	%p27, %r474, 0;
	@%p27 bra 	$L__BB13_9;
$L__BB13_10:
	setp.eq.s32 	%p28, %r7, 0;
	@%p28 bra 	$L__BB13_19;
	and.b32  	%r18, %r6, 7;
	setp.lt.u32 	%p29, %r7, 8;
	@%p29 bra 	$L__BB13_13;
	mul.wide.u32 	%rd77, %r478, 4;
	add.s64 	%rd78, %rd2, %rd77;
	ld.global.u32 	%r334, [%rd78];
	add.s32 	%r335, %r334, %r488;
	ld.global.u32 	%r336, [%rd78+1024];
	add.s32 	%r337, %r336, %r335;
	ld.global.u32 	%r338, [%rd78+2048];
	add.s32 	%r339, %r338, %r337;
	ld.global.u32 	%r340, [%rd78+3072];
	add.s32 	%r341, %r340, %r339;
	ld.global.u32 	%r342, [%rd78+4096];
	add.s32 	%r343, %r342, %r341;
	ld.global.u32 	%r344, [%rd78+5120];
	add.s32 	%r345, %r344, %r343;
	ld.global.u32 	%r346, [%rd78+6144];
	add.s32 	%r347, %r346, %r345;
	ld.global.u32 	%r348, [%rd78+7168];
	add.s32 	%r488, %r348, %r347;
	add.s32 	%r478, %r478, 2048;
$L__BB13_13:
	setp.eq.s32 	%p30, %r18, 0;
	@%p30 bra 	$L__BB13_19;
	and.b32  	%r24, %r6, 3;
	setp.lt.u32 	%p31, %r18, 4;
	@%p31 bra 	$L__BB13_16;
	mul.wide.u32 	%rd79, %r478, 4;
	add.s64 	%rd80, %rd2, %rd79;
	ld.global.u32 	%r350, [%rd80];
	add.s32 	%r351, %r350, %r488;
	ld.global.u32 	%r352, [%rd80+1024];
	add.s32 	%r353, %r352, %r351;
	ld.global.u32 	%r354, [%rd80+2048];
	add.s32 	%r355, %r354, %r353;
	ld.global.u32 	%r356, [%rd80+3072];
	add.s32 	%r488, %r356, %r355;
	add.s32 	%r478, %r478, 1024;
$L__BB13_16:
	setp.eq.s32 	%p32, %r24, 0;
	@%p32 bra 	$L__BB13_19;
	mul.wide.u32 	%rd81, %r478, 4;
	add.s64 	%rd83, %rd2, %rd81;
	neg.s32 	%r486, %r24;
$L__BB13_18:
	.pragma "nounroll";
	ld.global.u32 	%r357, [%rd83];
	add.s32 	%r488, %r357, %r488;
	add.s64 	%rd83, %rd83, 1024;
	add.s32 	%r486, %r486, 1;
	setp.ne.s32 	%p33, %r486, 0;
	@%p33 bra 	$L__BB13_18;
$L__BB13_19:
	setp.lt.u32 	%p34, %r90, 256;
	@%p34 bra 	$L__BB13_24;
	// begin inline asm
	mov.u32 %r421, %laneid;
	// end inline asm
	mov.b32 	%r424, 1;
	mov.b32 	%r445, 31;
	mov.b32 	%r446, -1;
	// begin inline asm
	shfl.sync.down.b32 %r422, %r488, %r424, %r445, %r446;
	// end inline asm
	setp.gt.s32 	%p50, %r421, 30;
	selp.b32 	%r447, 0, %r422, %p50;
	add.s32 	%r428, %r447, %r488;
	mov.b32 	%r429, 2;
	// begin inline asm
	shfl.sync.down.b32 %r427, %r428, %r429, %r445, %r446;
	// end inline asm
	setp.gt.s32 	%p51, %r421, 29;
	selp.b32 	%r448, 0, %r427, %p51;
	add.s32 	%r433, %r428, %r448;
	mov.b32 	%r434, 4;
	// begin inline asm
	shfl.sync.down.b32 %r432, %r433, %r434, %r445, %r446;
	// end inline asm
	setp.gt.s32 	%p52, %r421, 27;
	selp.b32 	%r449, 0, %r432, %p52;
	add.s32 	%r438, %r433, %r449;
	mov.b32 	%r439, 8;
	// begin inline asm
	shfl.sync.down.b32 %r437, %r438, %r439, %r445, %r446;
	// end inline asm
	setp.gt.s32 	%p53, %r421, 23;
	selp.b32 	%r450, 0, %r437, %p53;
	add.s32 	%r443, %r438, %r450;
	mov.b32 	%r444, 16;
	// begin inline asm
	shfl.sync.down.b32 %r442, %r443, %r444, %r445, %r446;
	// end inline asm
	setp.gt.s32 	%p54, %r421, 15;
	selp.b32 	%r451, 0, %r442, %p54;
	add.s32 	%r510, %r443, %r451;
	setp.ne.s32 	%p55, %r421, 0;
	@%p55 bra 	$L__BB13_22;
	shr.u32 	%r452, %r1, 3;
	and.b32  	%r453, %r452, 124;
	mov.u32 	%r454, _ZZN3cub18CUB_300001_SM_10006detail6reduce28DeviceReduceSingleTileKernelINS2_10policy_hubIijN4cuda3std3__44plusIiEEE10Policy1000EN6thrust24THRUST_300001_SM_1000_NS6detail15normal_iteratorINSD_10device_ptrIiEEEEPijS9_iiNS7_10__identityEEEvT0_T1_T2_T3_T4_T6_E12temp_storage;
	add.s32 	%r455, %r454, %r453;
	st.shared.u32 	[%r455+8], %r510;
$L__BB13_22:
	bar.sync 	0;
	setp.ne.s32 	%p56, %r1, 0;
	@%p56 bra 	$L__BB13_50;
	ld.shared.u32 	%r456, [_ZZN3cub18CUB_300001_SM_10006detail6reduce28DeviceReduceSingleTileKernelINS2_10policy_hubIijN4cuda3std3__44plusIiEEE10Policy1000EN6thrust24THRUST_300001_SM_1000_NS6detail15normal_iteratorINSD_10device_ptrIiEEEEPijS9_iiNS7_10__identityEEEvT0_T1_T2_T3_T4_T6_E12temp_storage+12];
	add.s32 	%r457, %r456, %r510;
	ld.shared.u32 	%r458, [_ZZN3cub18CUB_300001_SM_10006detail6reduce28DeviceReduceSingleTileKernelINS2_10policy_hubIijN4cuda3std3__44plusIiEEE10Policy1000EN6thrust24THRUST_300001_SM_1000_NS6detail15normal_iteratorINSD_10device_ptrIiEEEEPijS9_iiNS7_10__identityEEEvT0_T1_T2_T3_T4_T6_E12temp_storage+16];
	add.s32 	%r459, %r457, %r458;
	ld.shared.u32 	%r460, [_ZZN3cub18CUB_300001_SM_10006detail6reduce28DeviceReduceSingleTileKernelINS2_10policy_hubIijN4cuda3std3__44plusIiEEE10Policy1000EN6thrust24THRUST_300001_SM_1000_NS6detail15normal_iteratorINSD_10device_ptrIiEEEEPijS9_iiNS7_10__identityEEEvT0_T1_T2_T3_T4_T6_E12temp_storage+20];
	add.s32 	%r461, %r459, %r460;
	ld.shared.u32 	%r462, [_ZZN3cub18CUB_300001_SM_10006detail6reduce28DeviceReduceSingleTileKernelINS2_10policy_hubIijN4cuda3std3__44plusIiEEE10Policy1000EN6thrust24THRUST_300001_SM_1000_NS6detail15normal_iteratorINSD_10device_ptrIiEEEEPijS9_iiNS7_10__identityEEEvT0_T1_T2_T3_T4_T6_E12temp_storage+24];
	add.s32 	%r463, %r461, %r462;
	ld.shared.u32 	%r464, [_ZZN3cub18CUB_300001_SM_10006detail6reduce28DeviceReduceSingleTileKernelINS2_10policy_hubIijN4cuda3std3__44plusIiEEE10Policy1000EN6thrust24THRUST_300001_SM_1000_NS6detail15normal_iteratorINSD_10device_ptrIiEEEEPijS9_iiNS7_10__identityEEEvT0_T1_T2_T3_T4_T6_E12temp_storage+28];
	add.s32 	%r465, %r463, %r464;
	ld.shared.u32 	%r466, [_ZZN3cub18CUB_300001_SM_10006detail6reduce28DeviceReduceSingleTileKernelINS2_10policy_hubIijN4cuda3std3__44plusIiEEE10Policy1000EN6thrust24THRUST_300001_SM_1000_NS6detail15normal_iteratorINSD_10device_ptrIiEEEEPijS9_iiNS7_10__identityEEEvT0_T1_T2_T3_T4_T6_E12temp_storage+32];
	add.s32 	%r467, %r465, %r466;
	ld.shared.u32 	%r468, [_ZZN3cub18CUB_300001_SM_10006detail6reduce28DeviceReduceSingleTileKernelINS2_10policy_hubIijN4cuda3std3__44plusIiEEE10Policy1000EN6thrust24THRUST_300001_SM_1000_NS6detail15normal_iteratorINSD_10device_ptrIiEEEEPijS9_iiNS7_10__identityEEEvT0_T1_T2_T3_T4_T6_E12temp_storage+36];
	add.s32 	%r510, %r467, %r468;
	bra.uni 	$L__BB13_50;
$L__BB13_24:
	// begin inline asm
	mov.u32 %r358, %laneid;
	// end inline asm
	and.b32  	%r384, %r1, 992;
	add.s32 	%r385, %r384, 32;
	setp.gt.u32 	%p35, %r385, %r90;
	not.b32 	%r386, %r384;
	add.s32 	%r387, %r90, %r386;
	selp.b32 	%r382, %r387, 31, %p35;
	mov.b32 	%r361, 1;
	mov.b32 	%r383, -1;
	// begin inline asm
	shfl.sync.down.b32 %r359, %r488, %r361, %r382, %r383;
	// end inline asm
	setp.lt.s32 	%p36, %r358, %r382;
	selp.b32 	%r388, %r359, 0, %p36;
	add.s32 	%r365, %r388, %r488;
	mov.b32 	%r366, 2;
	// begin inline asm
	shfl.sync.down.b32 %r364, %r365, %r366, %r382, %r383;
	// end inline asm
	add.s32 	%r389, %r358, 2;
	setp.gt.s32 	%p37, %r389, %r382;
	selp.b32 	%r390, 0, %r364, %p37;
	add.s32 	%r370, %r365, %r390;
	mov.b32 	%r371, 4;
	// begin inline asm
	shfl.sync.down.b32 %r369, %r370, %r371, %r382, %r383;
	// end inline asm
	add.s32 	%r391, %r358, 4;
	setp.gt.s32 	%p38, %r391, %r382;
	selp.b32 	%r392, 0, %r369, %p38;
	add.s32 	%r375, %r370, %r392;
	mov.b32 	%r376, 8;
	// begin inline asm
	shfl.sync.down.b32 %r374, %r375, %r376, %r382, %r383;
	// end inline asm
	add.s32 	%r393, %r358, 8;
	setp.gt.s32 	%p39, %r393, %r382;
	selp.b32 	%r394, 0, %r374, %p39;
	add.s32 	%r380, %r375, %r394;
	mov.b32 	%r381, 16;
	// begin inline asm
	shfl.sync.down.b32 %r379, %r380, %r381, %r382, %r383;
	// end inline asm
	add.s32 	%r395, %r358, 16;
	setp.gt.s32 	%p40, %r395, %r382;
	selp.b32 	%r396, 0, %r379, %p40;
	add.s32 	%r510, %r380, %r396;
	setp.ne.s32 	%p41, %r358, 0;
	@%p41 bra 	$L__BB13_26;
	shr.u32 	%r397, %r1, 3;
	and.b32  	%r398, %r397, 124;
	mov.u32 	%r399, _ZZN3cub18CUB_300001_SM_10006detail6reduce28DeviceReduceSingleTileKernelINS2_10policy_hubIijN4cuda3std3__44plusIiEEE10Policy1000EN6thrust24THRUST_300001_SM_1000_NS6detail15normal_iteratorINSD_10device_ptrIiEEEEPijS9_iiNS7_10__identityEEEvT0_T1_T2_T3_T4_T6_E12temp_storage;
	add.s32 	%r400, %r399, %r398;
	st.shared.u32 	[%r400+8], %r510;
$L__BB13_26:
	bar.sync 	0;
	setp.ne.s32 	%p42, %r1, 0;
	@%p42 bra 	$L__BB13_50;
	setp.gt.u32 	%p43, %r90, 32;
	ld.shared.u32 	%r401, [_ZZN3cub18CUB_300001_SM_10006detail6reduce28DeviceReduceSingleTileKernelINS2_10policy_hubIijN4cuda3std3__44plusIiEEE10Policy1000EN6thrust24THRUST_300001_SM_1000_NS6detail15normal_iteratorINSD_10device_ptrIiEEEEPijS9_iiNS7_10__identityEEEvT0_T1_T2_T3_T4_T6_E12temp_storage+12];
	selp.b32 	%r402, %r401, 0, %p43;
	add.s32 	%r403, %r402, %r510;
	setp.gt.u32 	%p44, %r90, 64;
	ld.shared.u32 	%r404, [_ZZN3cub18CUB_300001_SM_10006detail6reduce28DeviceReduceSingleTileKernelINS2_10policy_hubIijN4cuda3std3__44plusIiEEE10Policy1000EN6thrust24THRUST_300001_SM_1000_NS6detail15normal_iteratorINSD_10device_ptrIiEEEEPijS9_iiNS7_10__identityEEEvT0_T1_T2_T3_T4_T6_E12temp_storage+16];
	selp.b32 	%r405, %r404, 0, %p44;
	add.s32 	%r406, %r403, %r405;
	setp.gt.u32 	%p45, %r90, 96;
	ld.shared.u32 	%r407, [_ZZN3cub18CUB_300001_SM_10006detail6reduce28DeviceReduceSingleTileKernelINS2_10policy_hubIijN4cuda3std3__44plusIiEEE10Policy1000EN6thrust24THRUST_300001_SM_1000_NS6detail15normal_iteratorINSD_10device_ptrIiEEEEPijS9_iiNS7_10__identityEEEvT0_T1_T2_T3_T4_T6_E12temp_storage+20];
	selp.b32 	%r408, %r407, 0, %p45;
	add.s32 	%r409, %r406, %r408;
	setp.gt.u32 	%p46, %r90, 128;
	ld.shared.u32 	%r410, [_ZZN3cub18CUB_300001_SM_10006detail6reduce28DeviceReduceSingleTileKernelINS2_10policy_hubIijN4cuda3std3__44plusIiEEE10Policy1000EN6thrust24THRUST_300001_SM_1000_NS6detail15normal_iteratorINSD_10device_ptrIiEEEEPijS9_iiNS7_10__identityEEEvT0_T1_T2_T3_T4_T6_E12temp_storage+24];
	selp.b32 	%r411, %r410, 0, %p46;
	add.s32 	%r412, %r409, %r411;
	setp.gt.u32 	%p47, %r90, 160;
	ld.shared.u32 	%r413, [_ZZN3cub18CUB_300001_SM_10006detail6reduce28DeviceReduceSingleTileKernelINS2_10policy_hubIijN4cuda3std3__44plusIiEEE10Policy1000EN6thrust24THRUST_300001_SM_1000_NS6detail15normal_iteratorINSD_10device_ptrIiEEEEPijS9_iiNS7_10__identityEEEvT0_T1_T2_T3_T4_T6_E12temp_storage+28];
	selp.b32 	%r414, %r413, 0, %p47;
	add.s32 	%r415, %r412, %r414;
	setp.gt.u32 	%p48, %r90, 192;
	ld.shared.u32 	%r416, [_ZZN3cub18CUB_300001_SM_10006detail6reduce28DeviceReduceSingleTileKernelINS2_10policy_hubIijN4cuda3std3__44plusIiEEE10Policy1000EN6thrust24THRUST_300001_SM_1000_NS6detail15normal_iteratorINSD_10device_ptrIiEEEEPijS9_iiNS7_10__identityEEEvT0_T1_T2_T3_T4_T6_E12temp_storage+32];
	selp.b32 	%r417, %r416, 0, %p48;
	add.s32 	%r418, %r415, %r417;
	setp.gt.u32 	%p49, %r90, 224;
	ld.shared.u32 	%r419, [_ZZN3cub18CUB_300001_SM_10006detail6reduce28DeviceReduceSingleTileKernelINS2_10policy_hubIijN4cuda3std3__44plusIiEEE10Policy1000EN6thrust24THRUST_300001_SM_1000_NS6detail15normal_iteratorINSD_10device_ptrIiEEEEPijS9_iiNS7_10__identityEEEvT0_T1_T2_T3_T4_T6_E12temp_storage+36];
	selp.b32 	%r420, %r419, 0, %p49;
	add.s32 	%r510, %r418, %r420;
	bra.uni 	$L__BB13_50;
$L__BB13_28:
	mov.u32 	%r40, %tid.x;
	mul.wide.u32 	%rd11, %r40, 4;
	add.s64 	%rd12, %rd2, %rd11;
	ld.global.u32 	%r93, [%rd12];
	ld.global.u32 	%r94, [%rd12+1024];
	ld.global.u32 	%r95, [%rd12+2048];
	ld.global.u32 	%r96, [%rd12+3072];
	ld.global.u32 	%r97, [%rd12+4096];
	ld.global.u32 	%r98, [%rd12+5120];
	ld.global.u32 	%r99, [%rd12+6144];
	ld.global.u32 	%r100, [%rd12+7168];
	ld.global.u32 	%r101, [%rd12+8192];
	ld.global.u32 	%r102, [%rd12+9216];
	ld.global.u32 	%r103, [%rd12+10240];
	ld.global.u32 	%r104, [%rd12+11264];
	ld.global.u32 	%r105, [%rd12+12288];
	ld.global.u32 	%r106, [%rd12+13312];
	ld.global.u32 	%r107, [%rd12+14336];
	ld.global.u32 	%r108, [%rd12+15360];
	add.s32 	%r109, %r94, %r93;
	add.s32 	%r110, %r95, %r109;
	add.s32 	%r111, %r96, %r110;
	add.s32 	%r112, %r97, %r111;
	add.s32 	%r113, %r98, %r112;
	add.s32 	%r114, %r99, %r113;
	add.s32 	%r115, %r100, %r114;
	add.s32 	%r116, %r101, %r115;
	add.s32 	%r117, %r102, %r116;
	add.s32 	%r118, %r103, %r117;
	add.s32 	%r119, %r104, %r118;
	add.s32 	%r120, %r105, %r119;
	add.s32 	%r121, %r106, %r120;
	add.s32 	%r122, %r107, %r121;
	add.s32 	%r509, %r108, %r122;
	add.s32 	%r42, %r90, -4096;
	setp.lt.u32 	%p3, %r42, 4096;
	mov.b32 	%r492, 4096;
	@%p3 bra 	$L__BB13_32;
	mov.b32 	%r492, 4096;
$L__BB13_30:
	add.s32 	%r124, %r40, %r492;
	mul.wide.u32 	%rd13, %r124, 4;
	add.s64 	%rd14, %rd2, %rd13;
	ld.global.u32 	%r125, [%rd14];
	ld.global.u32 	%r126, [%rd14+1024];
	ld.global.u32 	%r127, [%rd14+2048];
	ld.global.u32 	%r128, [%rd14+3072];
	ld.global.u32 	%r129, [%rd14+4096];
	ld.global.u32 	%r130, [%rd14+5120];
	ld.global.u32 	%r131, [%rd14+6144];
	ld.global.u32 	%r132, [%rd14+7168];
	ld.global.u32 	%r133, [%rd14+8192];
	ld.global.u32 	%r134, [%rd14+9216];
	ld.global.u32 	%r135, [%rd14+10240];
	ld.global.u32 	%r136, [%rd14+11264];
	ld.global.u32 	%r137, [%rd14+12288];
	ld.global.u32 	%r138, [%rd14+13312];
	ld.global.u32 	%r139, [%rd14+14336];
	ld.global.u32 	%r140, [%rd14+15360];
	add.s32 	%r141, %r125, %r509;
	add.s32 	%r142, %r126, %r141;
	add.s32 	%r143, %r127, %r142;
	add.s32 	%r144, %r128, %r143;
	add.s32 	%r145, %r129, %r144;
	add.s32 	%r146, %r130, %r145;
	add.s32 	%r147, %r131, %r146;
	add.s32 	%r148, %r132, %r147;
	add.s32 	%r149, %r133, %r148;
	add.s32 	%r150, %r134, %r149;
	add.s32 	%r151, %r135, %r150;
	add.s32 	%r152, %r136, %r151;
	add.s32 	%r153, %r137, %r152;
	add.s32 	%r154, %r138, %r153;
	add.s32 	%r155, %r139, %r154;
	add.s32 	%r509, %r140, %r155;
	sub.s32 	%r156, %r90, %r492;
	setp.lt.u32 	%p4, %r156, 4096;
	@%p4 bra 	$L__BB13_46;
	add.s32 	%r492, %r492, 4096;
	setp.le.u32 	%p5, %r492, %r42;
	@%p5 bra 	$L__BB13_30;
$L__BB13_32:
	setp.le.u32 	%p6, %r90, %r492;
	sub.s32 	%r157, %r90, %r492;
	setp.ge.s32 	%p7, %r40, %r157;
	or.pred  	%p8, %p6, %p7;
	@%p8 bra 	$L__BB13_46;
	not.b32 	%r160, %r40;
	add.s32 	%r161, %r90, %r160;
	sub.s32 	%r162, %r161, %r492;
	shr.u32 	%r163, %r162, 8;
	add.s32 	%r49, %r163, 1;
	and.b32  	%r50, %r49, 15;
	setp.lt.u32 	%p9, %r162, 3840;
	mov.u32 	%r501, %r40;
	@%p9 bra 	$L__BB13_37;
	or.b32  	%r495, %r40, 2048;
	add.s32 	%r494, %r40, %r492;
	and.b32  	%r164, %r49, 33554416;
	neg.s32 	%r493, %r164;
$L__BB13_35:
	.pragma "nounroll";
	mul.wide.u32 	%rd15, %r494, 4;
	add.s64 	%rd16, %rd2, %rd15;
	ld.global.u32 	%r165, [%rd16];
	add.s32 	%r166, %r165, %r509;
	add.s32 	%r167, %r494, 256;
	mul.wide.u32 	%rd17, %r167, 4;
	add.s64 	%rd18, %rd2, %rd17;
	ld.global.u32 	%r168, [%rd18];
	add.s32 	%r169, %r168, %r166;
	add.s32 	%r170, %r494, 512;
	mul.wide.u32 	%rd19, %r170, 4;
	add.s64 	%rd20, %rd2, %rd19;
	ld.global.u32 	%r171, [%rd20];
	add.s32 	%r172, %r171, %r169;
	add.s32 	%r173, %r494, 768;
	mul.wide.u32 	%rd21, %r173, 4;
	add.s64 	%rd22, %rd2, %rd21;
	ld.global.u32 	%r174, [%rd22];
	add.s32 	%r175, %r174, %r172;
	add.s32 	%r176, %r494, 1024;
	mul.wide.u32 	%rd23, %r176, 4;
	add.s64 	%rd24, %rd2, %rd23;
	ld.global.u32 	%r177, [%rd24];
	add.s32 	%r178, %r177, %r175;
	add.s32 	%r179, %r494, 1280;
	mul.wide.u32 	%rd25, %r179, 4;
	add.s64 	%rd26, %rd2, %rd25;
	ld.global.u32 	%r180, [%rd26];
	add.s32 	%r181, %r180, %r178;
	add.s32 	%r182, %r494, 1536;
	mul.wide.u32 	%rd27, %r182, 4;
	add.s64 	%rd28, %rd2, %rd27;
	ld.global.u32 	%r183, [%rd28];
	add.s32 	%r184, %r183, %r181;
	add.s32 	%r185, %r494, 1792;
	mul.wide.u32 	%rd29, %r185, 4;
	add.s64 	%rd30, %rd2, %rd29;
	ld.global.u32 	%r186, [%rd30];
	add.s32 	%r187, %r186, %r184;
	add.s32 	%r188, %r494, 2048;
	mul.wide.u32 	%rd31, %r188, 4;
	add.s64 	%rd32, %rd2, %rd31;
	ld.global.u32 	%r189, [%rd32];
	add.s32 	%r190, %r189, %r187;
	add.s32 	%r191, %r494, 2304;
	mul.wide.u32 	%rd33, %r191, 4;
	add.s64 	%rd34, %rd2, %rd33;
	ld.global.u32 	%r192, [%rd34];
	add.s32 	%r193, %r192, %r190;
	add.s32 	%r194, %r494, 2560;
	mul.wide.u32 	%rd35, %r194, 4;
	add.s64 	%rd36, %rd2, %rd35;
	ld.global.u32 	%r195, [%rd36];
	add.s32 	%r196, %r195, %r193;
	add.s32 	%r197, %r494, 2816;
	mul.wide.u32 	%rd37, %r197, 4;
	add.s64 	%rd38, %rd2, %rd37;
	ld.global.u32 	%r198, [%rd38];
	add.s32 	%r199, %r198, %r196;
	add.s32 	%r200, %r494, 3072;
	mul.wide.u32 	%rd39, %r200, 4;
	add.s64 	%rd40, %rd2, %rd39;
	ld.global.u32 	%r201, [%rd40];
	add.s32 	%r202, %r201, %r199;
	add.s32 	%r203, %r494, 3328;
	mul.wide.u32 	%rd41, %r203, 4;
	add.s64 	%rd42, %rd2, %rd41;
	ld.global.u32 	%r204, [%rd42];
	add.s32 	%r205, %r204, %r202;
	add.s32 	%r206, %r494, 3584;
	mul.wide.u32 	%rd43, %r206, 4;
	add.s64 	%rd44, %rd2, %rd43;
	ld.global.u32 	%r207, [%rd44];
	add.s32 	%r208, %r207, %r205;
	add.s32 	%r209, %r494, 3840;
	mul.wide.u32 	%rd45, %r209, 4;
	add.s64 	%rd46, %rd2, %rd45;
	ld.global.u32 	%r210, [%rd46];
	add.s32 	%r509, %r210, %r208;
	add.s32 	%r495, %r495, 4096;
	add.s32 	%r494, %r494, 4096;
	add.s32 	%r493, %r493, 16;
	setp.ne.s32 	%p10, %r493, 0;
	@%p10 bra 	$L__BB13_35;
	add.s32 	%r501, %r495, -2048;
$L__BB13_37:
	setp.eq.s32 	%p11, %r50, 0;
	@%p11 bra 	$L__BB13_46;
	and.b32  	%r66, %r49, 7;
	setp.lt.u32 	%p12, %r50, 8;
	@%p12 bra 	$L__BB13_40;
	add.s32 	%r212, %r501, %r492;
	mul.wide.u32 	%rd47, %r212, 4;
	add.s64 	%rd48, %rd2, %rd47;
	ld.global.u32 	%r213, [%rd48];
	add.s32 	%r214, %r213, %r509;
	add.s32 	%r215, %r212, 256;
	mul.wide.u32 	%rd49, %r215, 4;
	add.s64 	%rd50, %rd2, %rd49;
	ld.global.u32 	%r216, [%rd50];
	add.s32 	%r217, %r216, %r214;
	add.s32 	%r218, %r212, 512;
	mul.wide.u32 	%rd51, %r218, 4;
	add.s64 	%rd52, %rd2, %rd51;
	ld.global.u32 	%r219, [%rd52];
	add.s32 	%r220, %r219, %r217;
	add.s32 	%r221, %r212, 768;
	mul.wide.u32 	%rd53, %r221, 4;
	add.s64 	%rd54, %rd2, %rd53;
	ld.global.u32 	%r222, [%rd54];
	add.s32 	%r223, %r222, %r220;
	add.s32 	%r224, %r212, 1024;
	mul.wide.u32 	%rd55, %r224, 4;
	add.s64 	%rd56, %rd2, %rd55;
	ld.global.u32 	%r225, [%rd56];
	add.s32 	%r226, %r225, %r223;
	add.s32 	%r227, %r212, 1280;
	mul.wide.u32 	%rd57, %r227, 4;
	add.s64 	%rd58, %rd2, %rd57;
	ld.global.u32 	%r228, [%rd58];
	add.s32 	%r229, %r228, %r226;
	add.s32 	%r230, %r212, 1536;
	mul.wide.u32 	%rd59, %r230, 4;
	add.s64 	%rd60, %rd2, %rd59;
	ld.global.u32 	%r231, [%rd60];
	add.s32 	%r232, %r231, %r229;
	add.s32 	%r233, %r212, 1792;
	mul.wide.u32 	%rd61, %r233, 4;
	add.s64 	%rd62, %rd2, %rd61;
	ld.global.u32 	%r234, [%rd62];
	add.s32 	%r509, %r234, %r232;
	add.s32 	%r501, %r501, 2048;
$L__BB13_40:
	setp.eq.s32 	%p13, %r66, 0;
	@%p13 bra 	$L__BB13_46;
	and.b32  	%r72, %r49, 3;
	setp.lt.u32 	%p14, %r66, 4;
	@%p14 bra 	$L__BB13_43;
	add.s32 	%r236, %r501, %r492;
	mul.wide.u32 	%rd63, %r236, 4;
	add.s64 	%rd64, %rd2, %rd63;
	ld.global.u32 	%r237, [%rd64];
	add.s32 	%r238, %r237, %r509;
	add.s32 	%r239, %r236, 256;
	mul.wide.u32 	%rd65, %r239, 4;
	add.s64 	%rd66, %rd2, %rd65;
	ld.global.u32 	%r240, [%rd66];
	add.s32 	%r241, %r240, %r238;
	add.s32 	%r242, %r236, 512;
	mul.wide.u32 	%rd67, %r242, 4;
	add.s64 	%rd68, %rd2, %rd67;
	ld.global.u32 	%r243, [%rd68];
	add.s32 	%r244, %r243, %r241;
	add.s32 	%r245, %r236, 768;
	mul.wide.u32 	%rd69, %r245, 4;
	add.s64 	%rd70, %rd2, %rd69;
	ld.global.u32 	%r246, [%rd70];
	add.s32 	%r509, %r246, %r244;
	add.s32 	%r501, %r501, 1024;
$L__BB13_43:
	setp.eq.s32 	%p15, %r72, 0;
	@%p15 bra 	$L__BB13_46;
	add.s32 	%r507, %r501, %r492;
	neg.s32 	%r506, %r72;
$L__BB13_45:
	.pragma "nounroll";
	mul.wide.u32 	%rd71, %r507, 4;
	add.s64 	%rd72, %rd2, %rd71;
	ld.global.u32 	%r247, [%rd72];
	add.s32 	%r509, %r247, %r509;
	add.s32 	%r507, %r507, 256;
	add.s32 	%r506, %r506, 1;
	setp.ne.s32 	%p16, %r506, 0;
	@%p16 bra 	$L__BB13_45;
$L__BB13_46:
	// begin inline asm
	mov.u32 %r248, %laneid;
	// end inline asm
	mov.b32 	%r251, 1;
	mov.b32 	%r272, 31;
	mov.b32 	%r273, -1;
	// begin inline asm
	shfl.sync.down.b32 %r249, %r509, %r251, %r272, %r273;
	// end inline asm
	setp.gt.s32 	%p17, %r248, 30;
	selp.b32 	%r274, 0, %r249, %p17;
	add.s32 	%r255, %r274, %r509;
	mov.b32 	%r256, 2;
	// begin inline asm
	shfl.sync.down.b32 %r254, %r255, %r256, %r272, %r273;
	// end inline asm
	setp.gt.s32 	%p18, %r248, 29;
	selp.b32 	%r275, 0, %r254, %p18;
	add.s32 	%r260, %r255, %r275;
	mov.b32 	%r261, 4;
	// begin inline asm
	shfl.sync.down.b32 %r259, %r260, %r261, %r272, %r273;
	// end inline asm
	setp.gt.s32 	%p19, %r248, 27;
	selp.b32 	%r276, 0, %r259, %p19;
	add.s32 	%r265, %r260, %r276;
	mov.b32 	%r266, 8;
	// begin inline asm
	shfl.sync.down.b32 %r264, %r265, %r266, %r272, %r273;
	// end inline asm
	setp.gt.s32 	%p20, %r248, 23;
	selp.b32 	%r277, 0, %r264, %p20;
	add.s32 	%r270, %r265, %r277;
	mov.b32 	%r271, 16;
	// begin inline asm
	shfl.sync.down.b32 %r269, %r270, %r271, %r272, %r273;
	// end inline asm
	setp.gt.s32 	%p21, %r248, 15;
	selp.b32 	%r278, 0, %r269, %p21;
	add.s32 	%r510, %r270, %r278;
	setp.ne.s32 	%p22, %r248, 0;
	@%p22 bra 	$L__BB13_48;
	shr.u32 	%r279, %r40, 3;
	and.b32  	%r280, %r279, 124;
	mov.u32 	%r281, _ZZN3cub18CUB_300001_SM_10006detail6reduce28DeviceReduceSingleTileKernelINS2_10policy_hubIijN4cuda3std3__44plusIiEEE10Policy1000EN6thrust24THRUST_300001_SM_1000_NS6detail15normal_iteratorINSD_10device_ptrIiEEEEPijS9_iiNS7_10__identityEEEvT0_T1_T2_T3_T4_T6_E12temp_storage;
	add.s32 	%r282, %r281, %r280;
	st.shared.u32 	[%r282+8], %r510;
$L__BB13_48:
	bar.sync 	0;
	setp.ne.s32 	%p23, %r40, 0;
	@%p23 bra 	$L__BB13_50;
	ld.shared.u32 	%r283, [_ZZN3cub18CUB_300001_SM_10006detail6reduce28DeviceReduceSingleTileKernelINS2_10policy_hubIijN4cuda3std3__44plusIiEEE10Policy1000EN6thrust24THRUST_300001_SM_1000_NS6detail15normal_iteratorINSD_10device_ptrIiEEEEPijS9_iiNS7_10__identityEEEvT0_T1_T2_T3_T4_T6_E12temp_storage+12];
	add.s32 	%r284, %r283, %r510;
	ld.shared.u32 	%r285, [_ZZN3cub18CUB_300001_SM_10006detail6reduce28DeviceReduceSingleTileKernelINS2_10policy_hubIijN4cuda3std3__44plusIiEEE10Policy1000EN6thrust24THRUST_300001_SM_1000_NS6detail15normal_iteratorINSD_10device_ptrIiEEEEPijS9_iiNS7_10__identityEEEvT0_T1_T2_T3_T4_T6_E12temp_storage+16];
	add.s32 	%r286, %r284, %r285;
	ld.shared.u32 	%r287, [_ZZN3cub18CUB_300001_SM_10006detail6reduce28DeviceReduceSingleTileKernelINS2_10policy_hubIijN4cuda3std3__44plusIiEEE10Policy1000EN6thrust24THRUST_300001_SM_1000_NS6detail15normal_iteratorINSD_10device_ptrIiEEEEPijS9_iiNS7_10__identityEEEvT0_T1_T2_T3_T4_T6_E12temp_storage+20];
	add.s32 	%r288, %r286, %r287;
	ld.shared.u32 	%r289, [_ZZN3cub18CUB_300001_SM_10006detail6reduce28DeviceReduceSingleTileKernelINS2_10policy_hubIijN4cuda3std3__44plusIiEEE10Policy1000EN6thrust24THRUST_300001_SM_1000_NS6detail15normal_iteratorINSD_10device_ptrIiEEEEPijS9_iiNS7_10__identityEEEvT0_T1_T2_T3_T4_T6_E12temp_storage+24];
	add.s32 	%r290, %r288, %r289;
	ld.shared.u32 	%r291, [_ZZN3cub18CUB_300001_SM_10006detail6reduce28DeviceReduceSingleTileKernelINS2_10policy_hubIijN4cuda3std3__44plusIiEEE10Policy1000EN6thrust24THRUST_300001_SM_1000_NS6detail15normal_iteratorINSD_10device_ptrIiEEEEPijS9_iiNS7_10__identityEEEvT0_T1_T2_T3_T4_T6_E12temp_storage+28];
	add.s32 	%r292, %r290, %r291;
	ld.shared.u32 	%r293, [_ZZN3cub18CUB_300001_SM_10006detail6reduce28DeviceReduceSingleTileKernelINS2_10policy_hubIijN4cuda3std3__44plusIiEEE10Policy1000EN6thrust24THRUST_300001_SM_1000_NS6detail15normal_iteratorINSD_10device_ptrIiEEEEPijS9_iiNS7_10__identityEEEvT0_T1_T2_T3_T4_T6_E12temp_storage+32];
	add.s32 	%r294, %r292, %r293;
	ld.shared.u32 	%r295, [_ZZN3cub18CUB_300001_SM_10006detail6reduce28DeviceReduceSingleTileKernelINS2_10policy_hubIijN4cuda3std3__44plusIiEEE10Policy1000EN6thrust24THRUST_300001_SM_1000_NS6detail15normal_iteratorINSD_10device_ptrIiEEEEPijS9_iiNS7_10__identityEEEvT0_T1_T2_T3_T4_T6_E12temp_storage+36];
	add.s32 	%r510, %r294, %r295;
$L__BB13_50:
	mov.u32 	%r469, %tid.x;
	setp.ne.s32 	%p57, %r469, 0;
	@%p57 bra 	$L__BB13_52;
	add.s32 	%r470, %r510, %r91;
	st.global.u32 	[%rd1], %r470;
$L__BB13_52:
	ret;

}
	// .globl	_ZN3cub18CUB_300001_SM_10006detail6reduce18DeviceReduceKernelINS2_10policy_hubIijN4cuda3std3__44plusIiEEE10Policy1000EN6thrust24THRUST_300001_SM_1000_NS6detail15normal_iteratorINSD_10device_ptrIiEEEEjS9_iNS7_10__identityEEEvT0_PT3_T1_NS0_13GridEvenShareISN_EET2_T4_
.visible .entry _ZN3cub18CUB_300001_SM_10006detail6reduce18DeviceReduceKernelINS2_10policy_hubIijN4cuda3std3__44plusIiEEE10Policy1000EN6thrust24THRUST_300001_SM_1000_NS6detail15normal_iteratorINSD_10device_ptrIiEEEEjS9_iNS7_10__identityEEEvT0_PT3_T1_NS0_13GridEvenShareISN_EET2_T4_(
	.param .align 8 .b8 _ZN3cub18CUB_300001_SM_10006detail6reduce18DeviceReduceKernelINS2_10policy_hubIijN4cuda3std3__44plusIiEEE10Policy1000EN6thrust24THRUST_300001_SM_1000_NS6detail15normal_iteratorINSD_10device_ptrIiEEEEjS9_iNS7_10__identityEEEvT0_PT3_T1_NS0_13GridEvenShareISN_EET2_T4__param_0[8],
	.param .u64 .ptr .align 1 _ZN3cub18CUB_300001_SM_10006detail6reduce18DeviceReduceKernelINS2_10policy_hubIijN4cuda3std3__44plusIiEEE10Policy1000EN6thrust24THRUST_300001_SM_1000_NS6detail15normal_iteratorINSD_10device_ptrIiEEEEjS9_iNS7_10__identityEEEvT0_PT3_T1_NS0_13GridEvenShareISN_EET2_T4__param_1,
	.param .u32 _ZN3cub18CUB_300001_SM_10006detail6reduce18DeviceReduceKernelINS2_10policy_hubIijN4cuda3std3__44plusIiEEE10Policy1000EN6thrust24THRUST_300001_SM_1000_NS6detail15normal_iteratorINSD_10device_ptrIiEEEEjS9_iNS7_10__identityEEEvT0_PT3_T1_NS0_13GridEvenShareISN_EET2_T4__param_2,
	.param .align 4 .b8 _ZN3cub18CUB_300001_SM_10006detail6reduce18DeviceReduceKernelINS2_10policy_hubIijN4cuda3std3__44plusIiEEE10Policy1000EN6thrust24THRUST_300001_SM_1000_NS6detail15normal_iteratorINSD_10device_ptrIiEEEEjS9_iNS7_10__identityEEEvT0_PT3_T1_NS0_13GridEvenShareISN_EET2_T4__param_3[40],
	.param .align 1 .b8 _ZN3cub18CUB_300001_SM_10006detail6reduce18DeviceReduceKernelINS2_10policy_hubIijN4cuda3std3__44plusIiEEE10Policy1000EN6thrust24THRUST_300001_SM_1000_NS6detail15normal_iteratorINSD_10device_ptrIiEEEEjS9_iNS7_10__identityEEEvT0_PT3_T1_NS0_13GridEvenShareISN_EET2_T4__param_4[1],
	.param .align 1 .b8 _ZN3cub18CUB_300001_SM_10006detail6reduce18DeviceReduceKernelINS2_10policy_hubIijN4cuda3std3__44plusIiEEE10Policy1000EN6thrust24THRUST_300001_SM_1000_NS6detail15normal_iteratorINSD_10device_ptrIiEEEEjS9_iNS7_10__identityEEEvT0_PT3_T1_NS0_13GridEvenShareISN_EET2_T4__param_5[1]
)
.maxntid 256
{
	.reg .pred 	%p<57>;
	.reg .b16 	%rs<4>;
	.reg .b32 	%r<575>;
	.reg .b64 	%rd<130>;
	// demoted variable
	.shared .align 4 .b8 _ZZN3cub18CUB_300001_SM_10006detail6reduce18DeviceReduceKernelINS2_10policy_hubIijN4cuda3std3__44plusIiEEE10Policy1000EN6thrust24THRUST_300001_SM_1000_NS6detail15normal_iteratorINSD_10device_ptrIiEEEEjS9_iNS7_10__identityEEEvT0_PT3_T1_NS0_13GridEvenShareISN_EET2_T4_E12temp_storage[44];
	ld.param.u32 	%r1, [_ZN3cub18CUB_300001_SM_10006detail6reduce18DeviceReduceKernelINS2_10policy_hubIijN4cuda3std3__44plusIiEEE10Policy1000EN6thrust24THRUST_300001_SM_1000_NS6detail15normal_iteratorINSD_10device_ptrIiEEEEjS9_iNS7_10__identityEEEvT0_PT3_T1_NS0_13GridEvenShareISN_EET2_T4__param_3+20];
	ld.param.u32 	%r2, [_ZN3cub18CUB_300001_SM_10006detail6reduce18DeviceReduceKernelINS2_10policy_hubIijN4cuda3std3__44plusIiEEE10Policy1000EN6thrust24THRUST_300001_SM_1000_NS6detail15normal_iteratorINSD_10device_ptrIiEEEEjS9_iNS7_10__identityEEEvT0_PT3_T1_NS0_13GridEvenShareISN_EET2_T4__param_3+24];
	ld.param.u64 	%rd3, [_ZN3cub18CUB_300001_SM_10006detail6reduce18DeviceReduceKernelINS2_10policy_hubIijN4cuda3std3__44plusIiEEE10Policy1000EN6thrust24THRUST_300001_SM_1000_NS6detail15normal_iteratorINSD_10device_ptrIiEEEEjS9_iNS7_10__identityEEEvT0_PT3_T1_NS0_13GridEvenShareISN_EET2_T4__param_0];
	cvta.to.global.u64 	%rd1, %rd3;
	mov.u32 	%r3, %ctaid.x;
	shl.b32 	%r4, %r2, 12;
	shl.b32 	%r556, %r3, 12;
	sub.s32 	%r6, %r1, %r556;
	setp.gt.u32 	%p1, %r6, 4095;
	@%p1 bra 	$L__BB14_26;
	mov.u32 	%r7, %tid.x;
	setp.ge.u32 	%p23, %r7, %r6;
	mov.b32 	%r550, 0;
	mov.u32 	%r539, %r7;
	@%p23 bra 	$L__BB14_3;
	add.s32 	%r330, %r556, %r7;
	mul.wide.u32 	%rd66, %r330, 4;
	add.s64 	%rd67, %rd1, %rd66;
	ld.global.u32 	%r550, [%rd67];
	add.s32 	%r539, %r7, 256;
$L__BB14_3:
	setp.ge.u32 	%p24, %r539, %r6;
	@%p24 bra 	$L__BB14_17;
	not.b32 	%r332, %r539;
	add.s32 	%r333, %r1, %r332;
	sub.s32 	%r334, %r333, %r556;
	shr.u32 	%r335, %r334, 8;
	add.s32 	%r12, %r335, 1;
	and.b32  	%r13, %r12, 15;
	setp.lt.u32 	%p25, %r334, 3840;
	@%p25 bra 	$L__BB14_8;
	or.b32  	%r536, %r539, 2048;
	add.s32 	%r535, %r539, %r556;
	and.b32  	%r336, %r12, 33554416;
	neg.s32 	%r534, %r336;
$L__BB14_6:
	.pragma "nounroll";
	mul.wide.u32 	%rd68, %r535, 4;
	add.s64 	%rd69, %rd1, %rd68;
	ld.global.u32 	%r337, [%rd69];
	add.s32 	%r338, %r337, %r550;
	add.s32 	%r339, %r535, 256;
	mul.wide.u32 	%rd70, %r339, 4;
	add.s64 	%rd71, %rd1, %rd70;
	ld.global.u32 	%r340, [%rd71];
	add.s32 	%r341, %r340, %r338;
	add.s32 	%r342, %r535, 512;
	mul.wide.u32 	%rd72, %r342, 4;
	add.s64 	%rd73, %rd1, %rd72;
	ld.global.u32 	%r343, [%rd73];
	add.s32 	%r344, %r343, %r341;
	add.s32 	%r345, %r535, 768;
	mul.wide.u32 	%rd74, %r345, 4;
	add.s64 	%rd75, %rd1, %rd74;
	ld.global.u32 	%r346, [%rd75];
	add.s32 	%r347, %r346, %r344;
	add.s32 	%r348, %r535, 1024;
	mul.wide.u32 	%rd76, %r348, 4;
	add.s64 	%rd77, %rd1, %rd76;
	ld.global.u32 	%r349, [%rd77];
	add.s32 	%r350, %r349, %r347;
	add.s32 	%r351, %r535, 1280;
	mul.wide.u32 	%rd78, %r351, 4;
	add.s64 	%rd79, %rd1, %rd78;
	ld.global.u32 	%r352, [%rd79];
	add.s32 	%r353, %r352, %r350;
	add.s32 	%r354, %r535, 1536;
	mul.wide.u32 	%rd80, %r354, 4;
	add.s64 	%rd81, %rd1, %rd80;
	ld.global.u32 	%r355, [%rd81];
	add.s32 	%r356, %r355, %r353;
	add.s32 	%r357, %r535, 1792;
	mul.wide.u32 	%rd82, %r357, 4;
	add.s64 	%rd83, %rd1, %rd82;
	ld.global.u32 	%r358, [%rd83];
	add.s32 	%r359, %r358, %r356;
	add.s32 	%r360, %r535, 2048;
	mul.wide.u32 	%rd84, %r360, 4;
	add.s64 	%rd85, %rd1, %rd84;
	ld.global.u32 	%r361, [%rd85];
	add.s32 	%r362, %r361, %r359;
	add.s32 	%r363, %r535, 2304;
	mul.wide.u32 	%rd86, %r363, 4;
	add.s64 	%rd87, %rd1, %rd86;
	ld.global.u32 	%r364, [%rd87];
	add.s32 	%r365, %r364, %r362;
	add.s32 	%r366, %r535, 2560;
	mul.wide.u32 	%rd88, %r366, 4;
	add.s64 	%rd89, %rd1, %rd88;
	ld.global.u32 	%r367, [%rd89];
	add.s32 	%r368, %r367, %r365;
	add.s32 	%r369, %r535, 2816;
	mul.wide.u32 	%rd90, %r369, 4;
	add.s64 	%rd91, %rd1, %rd90;
	ld.global.u32 	%r370, [%rd91];
	add.s32 	%r371, %r370, %r368;
	add.s32 	%r372, %r535, 3072;
	mul.wide.u32 	%rd92, %r372, 4;
	add.s64 	%rd93, %rd1, %rd92;
	ld.global.u32 	%r373, [%rd93];
	add.s32 	%r374, %r373, %r371;
	add.s32 	%r375, %r535, 3328;
	mul.wide.u32 	%rd94, %r375, 4;
	add.s64 	%rd95, %rd1, %rd94;
	ld.global.u32 	%r376, [%rd95];
	add.s32 	%r377, %r376, %r374;
	add.s32 	%r378, %r535, 3584;
	mul.wide.u32 	%rd96, %r378, 4;
	add.s64 	%rd97, %rd1, %rd96;
	ld.global.u32 	%r379, [%rd97];
	add.s32 	%r380, %r379, %r377;
	add.s32 	%r381, %r535, 3840;
	mul.wide.u32 	%rd98, %r381, 4;
	add.s64 	%rd99, %rd1, %rd98;
	ld.global.u32 	%r382, [%rd99];
	add.s32 	%r550, %r382, %r380;
	add.s32 	%r536, %r536, 4096;
	add.s32 	%r535, %r535, 4096;
	add.s32 	%r534, %r534, 16;
	setp.ne.s32 	%p26, %r534, 0;
	@%p26 bra 	$L__BB14_6;
	add.s32 	%r539, %r536, -2048;
$L__BB14_8:
	setp.eq.s32 	%p27, %r13, 0;
	@%p27 bra 	$L__BB14_17;
	and.b32  	%r29, %r12, 7;
	setp.lt.u32 	%p28, %r13, 8;
	@%p28 bra 	$L__BB14_11;
	add.s32 	%r384, %r556, %r539;
	mul.wide.u32 	%rd100, %r384, 4;
	add.s64 	%rd101, %rd1, %rd100;
	ld.global.u32 	%r385, [%rd101];
	add.s32 	%r386, %r385, %r550;
	add.s32 	%r387, %r384, 256;
	mul.wide.u32 	%rd102, %r387, 4;
	add.s64 	%rd103, %rd1, %rd102;
	ld.global.u32 	%r388, [%rd103];
	add.s32 	%r389, %r388, %r386;
	add.s32 	%r390, %r384, 512;
	mul.wide.u32 	%rd104, %r390, 4;
	add.s64 	%rd105, %rd1, %rd104;
	ld.global.u32 	%r391, [%rd105];
	add.s32 	%r392, %r391, %r389;
	add.s32 	%r393, %r384, 768;
	mul.wide.u32 	%rd106, %r393, 4;
	add.s64 	%rd107, %rd1, %rd106;
	ld.global.u32 	%r394, [%rd107];
	add.s32 	%r395, %r394, %r392;
	add.s32 	%r396, %r384, 1024;
	mul.wide.u32 	%rd108, %r396, 4;
	add.s64 	%rd109, %rd1, %rd108;
	ld.global.u32 	%r397, [%rd109];
	add.s32 	%r398, %r397, %r395;
	add.s32 	%r399, %r384, 1280;
	mul.wide.u32 	%rd110, %r399, 4;
	add.s64 	%rd111, %rd1, %rd110;
	ld.global.u32 	%r400, [%rd111];
	add.s32 	%r401, %r400, %r398;
	add.s32 	%r402, %r384, 1536;
	mul.wide.u32 	%rd112, %r402, 4;
	add.s64 	%rd113, %rd1, %rd112;
	ld.global.u32 	%r403, [%rd113];
	add.s32 	%r404, %r403, %r401;
	add.s32 	%r405, %r384, 1792;
	mul.wide.u32 	%rd114, %r405, 4;
	add.s64 	%rd115, %rd1, %rd114;
	ld.global.u32 	%r406, [%rd115];
	add.s32 	%r550, %r406, %r404;
	add.s32 	%r539, %r539, 2048;
$L__BB14_11:
	setp.eq.s32 	%p29, %r29, 0;
	@%p29 bra 	$L__BB14_17;
	and.b32  	%r35, %r12, 3;
	setp.lt.u32 	%p30, %r29, 4;
	@%p30 bra 	$L__BB14_14;
	add.s32 	%r408, %r556, %r539;
	mul.wide.u32 	%rd116, %r408, 4;
	add.s64 	%rd117, %rd1, %rd116;
	ld.global.u32 	%r409, [%rd117];
	add.s32 	%r410, %r409, %r550;
	add.s32 	%r411, %r408, 256;
	mul.wide.u32 	%rd118, %r411, 4;
	add.s64 	%rd119, %rd1, %rd118;
	ld.global.u32 	%r412, [%rd119];
	add.s32 	%r413, %r412, %r410;
	add.s32 	%r414, %r408, 512;
	mul.wide.u32 	%rd120, %r414, 4;
	add.s64 	%rd121, %rd1, %rd120;
	ld.global.u32 	%r415, [%rd121];
	add.s32 	%r416, %r415, %r413;
	add.s32 	%r417, %r408, 768;
	mul.wide.u32 	%rd122, %r417, 4;
	add.s64 	%rd123, %rd1, %rd122;
	ld.global.u32 	%r418, [%rd123];
	add.s32 	%r550, %r418, %r416;
	add.s32 	%r539, %r539, 1024;
$L__BB14_14:
	setp.eq.s32 	%p31, %r35, 0;
	@%p31 bra 	$L__BB14_17;
	add.s32 	%r548, %r539, %r556;
	neg.s32 	%r547, %r35;
$L__BB14_16:
	.pragma "nounroll";
	mul.wide.u32 	%rd124, %r548, 4;
	add.s64 	%rd125, %rd1, %rd124;
	ld.global.u32 	%r419, [%rd125];
	add.s32 	%r550, %r419, %r550;
	add.s32 	%r548, %r548, 256;
	add.s32 	%r547, %r547, 1;
	setp.ne.s32 	%p32, %r547, 0;
	@%p32 bra 	$L__BB14_16;
$L__BB14_17:
	setp.lt.u32 	%p33, %r6, 256;
	@%p33 bra 	$L__BB14_22;
	// begin inline asm
	mov.u32 %r483, %laneid;
	// end inline asm
	mov.b32 	%r486, 1;
	mov.b32 	%r507, 31;
	mov.b32 	%r508, -1;
	// begin inline asm
	shfl.sync.down.b32 %r484, %r550, %r486, %r507, %r508;
	// end inline asm
	setp.gt.s32 	%p49, %r483, 30;
	selp.b32 	%r509, 0, %r484, %p49;
	add.s32 	%r490, %r509, %r550;
	mov.b32 	%r491, 2;
	// begin inline asm
	shfl.sync.down.b32 %r489, %r490, %r491, %r507, %r508;
	// end inline asm
	setp.gt.s32 	%p50, %r483, 29;
	selp.b32 	%r510, 0, %r489, %p50;
	add.s32 	%r495, %r490, %r510;
	mov.b32 	%r496, 4;
	// begin inline asm
	shfl.sync.down.b32 %r494, %r495, %r496, %r507, %r508;
	// end inline asm
	setp.gt.s32 	%p51, %r483, 27;
	selp.b32 	%r511, 0, %r494, %p51;
	add.s32 	%r500, %r495, %r511;
	mov.b32 	%r501, 8;
	// begin inline asm
	shfl.sync.down.b32 %r499, %r500, %r501, %r507, %r508;
	// end inline asm
	setp.gt.s32 	%p52, %r483, 23;
	selp.b32 	%r512, 0, %r499, %p52;
	add.s32 	%r505, %r500, %r512;
	mov.b32 	%r506, 16;
	// begin inline asm
	shfl.sync.down.b32 %r504, %r505, %r506, %r507, %r508;
	// end inline asm
	setp.gt.s32 	%p53, %r483, 15;
	selp.b32 	%r513, 0, %r504, %p53;
	add.s32 	%r574, %r505, %r513;
	setp.ne.s32 	%p54, %r483, 0;
	@%p54 bra 	$L__BB14_20;
	shr.u32 	%r514, %r7, 3;
	and.b32  	%r515, %r514, 124;
	mov.u32 	%r516, _ZZN3cub18CUB_300001_SM_10006detail6reduce18DeviceReduceKernelINS2_10policy_hubIijN4cuda3std3__44plusIiEEE10Policy1000EN6thrust24THRUST_300001_SM_1000_NS6detail15normal_iteratorINSD_10device_ptrIiEEEEjS9_iNS7_10__identityEEEvT0_PT3_T1_NS0_13GridEvenShareISN_EET2_T4_E12temp_storage;
	add.s32 	%r517, %r516, %r515;
	st.shared.u32 	[%r517+8], %r574;
$L__BB14_20:
	bar.sync 	0;
	setp.ne.s32 	%p55, %r7, 0;
	@%p55 bra 	$L__BB14_48;
	ld.shared.u32 	%r518, [_ZZN3cub18CUB_300001_SM_10006detail6reduce18DeviceReduceKernelINS2_10policy_hubIijN4cuda3std3__44plusIiEEE10Policy1000EN6thrust24THRUST_300001_SM_1000_NS6detail15normal_iteratorINSD_10device_ptrIiEEEEjS9_iNS7_10__identityEEEvT0_PT3_T1_NS0_13GridEvenShareISN_EET2_T4_E12temp_storage+12];
	add.s32 	%r519, %r518, %r574;
	ld.shared.u32 	%r520, [_ZZN3cub18CUB_300001_SM_10006detail6reduce18DeviceReduceKernelINS2_10policy_hubIijN4cuda3std3__44plusIiEEE10Policy1000EN6thrust24THRUST_300001_SM_1000_NS6detail15normal_iteratorINSD_10device_ptrIiEEEEjS9_iNS7_10__identityEEEvT0_PT3_T1_NS0_13GridEvenShareISN_EET2_T4_E12temp_storage+16];
	add.s32 	%r521, %r519, %r520;
	ld.shared.u32 	%r522, [_ZZN3cub18CUB_300001_SM_10006detail6reduce18DeviceReduceKernelINS2_10policy_hubIijN4cuda3std3__44plusIiEEE10Policy1000EN6thrust24THRUST_300001_SM_1000_NS6detail15normal_iteratorINSD_10device_ptrIiEEEEjS9_iNS7_10__identityEEEvT0_PT3_T1_NS0_13GridEvenShareISN_EET2_T4_E12temp_storage+20];
	add.s32 	%r523, %r521, %r522;
	ld.shared.u32 	%r524, [_ZZN3cub18CUB_300001_SM_10006detail6reduce18DeviceReduceKernelINS2_10policy_hubIijN4cuda3std3__44plusIiEEE10Policy1000EN6thrust24THRUST_300001_SM_1000_NS6detail15normal_iteratorINSD_10device_ptrIiEEEEjS9_iNS7_10__identityEEEvT0_PT3_T1_NS0_13GridEvenShareISN_EET2_T4_E12temp_storage+24];
	add.s32 	%r525, %r523, %r524;
	ld.shared.u32 	%r526, [_ZZN3cub18CUB_300001_SM_10006detail6reduce18DeviceReduceKernelINS2_10policy_hubIijN4cuda3std3__44plusIiEEE10Policy1000EN6thrust24THRUST_300001_SM_1000_NS6detail15normal_iteratorINSD_10device_ptrIiEEEEjS9_iNS7_10__identityEEEvT0_PT3_T1_NS0_13GridEvenShareISN_EET2_T4_E12temp_storage+28];
	add.s32 	%r527, %r525, %r526;
	ld.shared.u32 	%r528, [_ZZN3cub18CUB_300001_SM_10006detail6reduce18DeviceReduceKernelINS2_10policy_hubIijN4cuda3std3__44plusIiEEE10Policy1000EN6thrust24THRUST_300001_SM_1000_NS6detail15normal_iteratorINSD_10device_ptrIiEEEEjS9_iNS7_10__identityEEEvT0_PT3_T1_NS0_13GridEvenShareISN_EET2_T4_E12temp_storage+32];
	add.s32 	%r529, %r527, %r528;
	ld.shared.u32 	%r530, [_ZZN3cub18CUB_300001_SM_10006detail6reduce18DeviceReduceKernelINS2_10policy_hubIijN4cuda3std3__44plusIiEEE10Policy1000EN6thrust24THRUST_300001_SM_1000_NS6detail15normal_iteratorINSD_10device_ptrIiEEEEjS9_iNS7_10__identityEEEvT0_PT3_T1_NS0_13GridEvenShareISN_EET2_T4_E12temp_storage+36];
	add.s32 	%r574, %r529, %r530;
	bra.uni 	$L__BB14_48;
$L__BB14_22:
	// begin inline asm
	mov.u32 %r420, %laneid;
	// end inline asm
	and.b32  	%r446, %r7, 992;
	add.s32 	%r447, %r446, 32;
	setp.gt.u32 	%p34, %r447, %r6;
	not.b32 	%r448, %r446;
	add.s32 	%r449, %r6, %r448;
	selp.b32 	%r444, %r449, 31, %p34;
	mov.b32 	%r423, 1;
	mov.b32 	%r445, -1;
	// begin inline asm
	shfl.sync.down.b32 %r421, %r550, %r423, %r444, %r445;
	// end inline asm
	setp.lt.s32 	%p35, %r420, %r444;
	selp.b32 	%r450, %r421, 0, %p35;
	add.s32 	%r427, %r450, %r550;
	mov.b32 	%r428, 2;
	// begin inline asm
	shfl.sync.down.b32 %r426, %r427, %r428, %r444, %r445;
	// end inline asm
	add.s32 	%r451, %r420, 2;
	setp.gt.s32 	%p36, %r451, %r444;
	selp.b32 	%r452, 0, %r426, %p36;
	add.s32 	%r432, %r427, %r452;
	mov.b32 	%r433, 4;
	// begin inline asm
	shfl.sync.down.b32 %r431, %r432, %r433, %r444, %r445;
	// end inline asm
	add.s32 	%r453, %r420, 4;
	setp.gt.s32 	%p37, %r453, %r444;
	selp.b32 	%r454, 0, %r431, %p37;
	add.s32 	%r437, %r432, %r454;
	mov.b32 	%r438, 8;
	// begin inline asm
	shfl.sync.down.b32 %r436, %r437, %r438, %r444, %r445;
	// end inline asm
	add.s32 	%r455, %r420, 8;
	setp.gt.s32 	%p38, %r455, %r444;
	selp.b32 	%r456, 0, %r436, %p38;
	add.s32 	%r442, %r437, %r456;
	mov.b32 	%r443, 16;
	// begin inline asm
	shfl.sync.down.b32 %r441, %r442, %r443, %r444, %r445;
	// end inline asm
	add.s32 	%r457, %r420, 16;
	setp.gt.s32 	%p39, %r457, %r444;
	selp.b32 	%r458, 0, %r441, %p39;
	add.s32 	%r574, %r442, %r458;
	setp.ne.s32 	%p40, %r420, 0;
	@%p40 bra 	$L__BB14_24;
	shr.u32 	%r459, %r7, 3;
	and.b32  	%r460, %r459, 124;
	mov.u32 	%r461, _ZZN3cub18CUB_300001_SM_10006detail6reduce18DeviceReduceKernelINS2_10policy_hubIijN4cuda3std3__44plusIiEEE10Policy1000EN6thrust24THRUST_300001_SM_1000_NS6detail15normal_iteratorINSD_10device_ptrIiEEEEjS9_iNS7_10__identityEEEvT0_PT3_T1_NS0_13GridEvenShareISN_EET2_T4_E12temp_storage;
	add.s32 	%r462, %r461, %r460;
	st.shared.u32 	[%r462+8], %r574;
$L__BB14_24:
	bar.sync 	0;
	setp.ne.s32 	%p41, %r7, 0;
	@%p41 bra 	$L__BB14_48;
	setp.gt.u32 	%p42, %r6, 32;
	ld.shared.u32 	%r463, [_ZZN3cub18CUB_300001_SM_10006detail6reduce18DeviceReduceKernelINS2_10policy_hubIijN4cuda3std3__44plusIiEEE10Policy1000EN6thrust24THRUST_300001_SM_1000_NS6detail15normal_iteratorINSD_10device_ptrIiEEEEjS9_iNS7_10__identityEEEvT0_PT3_T1_NS0_13GridEvenShareISN_EET2_T4_E12temp_storage+12];
	selp.b32 	%r464, %r463, 0, %p42;
	add.s32 	%r465, %r464, %r574;
	setp.gt.u32 	%p43, %r6, 64;
	ld.shared.u32 	%r466, [_ZZN3cub18CUB_300001_SM_10006detail6reduce18DeviceReduceKernelINS2_10policy_hubIijN4cuda3std3__44plusIiEEE10Policy1000EN6thrust24THRUST_300001_SM_1000_NS6detail15normal_iteratorINSD_10device_ptrIiEEEEjS9_iNS7_10__identityEEEvT0_PT3_T1_NS0_13GridEvenShareISN_EET2_T4_E12temp_storage+16];
	selp.b32 	%r467, %r466, 0, %p43;
	add.s32 	%r468, %r465, %r467;
	setp.gt.u32 	%p44, %r6, 96;
	ld.shared.u32 	%r469, [_ZZN3cub18CUB_300001_SM_10006detail6reduce18DeviceReduceKernelINS2_10policy_hubIijN4cuda3std3__44plusIiEEE10Policy1000EN6thrust24THRUST_300001_SM_1000_NS6detail15normal_iteratorINSD_10device_ptrIiEEEEjS9_iNS7_10__identityEEEvT0_PT3_T1_NS0_13GridEvenShareISN_EET2_T4_E12temp_storage+20];
	selp.b32 	%r470, %r469, 0, %p44;
	add.s32 	%r471, %r468, %r470;
	setp.gt.u32 	%p45, %r6, 128;
	ld.shared.u32 	%r472, [_ZZN3cub18CUB_300001_SM_10006detail6reduce18DeviceReduceKernelINS2_10policy_hubIijN4cuda3std3__44plusIiEEE10Policy1000EN6thrust24THRUST_300001_SM_1000_NS6detail15normal_iteratorINSD_10device_ptrIiEEEEjS9_iNS7_10__identityEEEvT0_PT3_T1_NS0_13GridEvenShareISN_EET2_T4_E12temp_storage+24];
	selp.b32 	%r473, %r472, 0, %p45;
	add.s32 	%r474, %r471, %r473;
	setp.gt.u32 	%p46, %r6, 160;
	ld.shared.u32 	%r475, [_ZZN3cub18CUB_300001_SM_10006detail6reduce18DeviceReduceKernelINS2_10policy_hubIijN4cuda3std3__44plusIiEEE10Policy1000EN6thrust24THRUST_300001_SM_1000_NS6detail15normal_iteratorINSD_10device_ptrIiEEEEjS9_iNS7_10__identityEEEvT0_PT3_T1_NS0_13GridEvenShareISN_EET2_T4_E12temp_storage+28];
	selp.b32 	%r476, %r475, 0, %p46;
	add.s32 	%r477, %r474, %r476;
	setp.gt.u32 	%p47, %r6, 192;
	ld.shared.u32 	%r478, [_ZZN3cub18CUB_300001_SM_10006detail6reduce18DeviceReduceKernelINS2_10policy_hubIijN4cuda3std3__44plusIiEEE10Policy1000EN6thrust24THRUST_300001_SM_1000_NS6detail15normal_iteratorINSD_10device_ptrIiEEEEjS9_iNS7_10__identityEEEvT0_PT3_T1_NS0_13GridEvenShareISN_EET2_T4_E12temp_storage+32];
	selp.b32 	%r479, %r478, 0, %p47;
	add.s32 	%r480, %r477, %r479;
	setp.gt.u32 	%p48, %r6, 224;
	ld.shared.u32 	%r481, [_ZZN3cub18CUB_300001_SM_10006detail6reduce18DeviceReduceKernelINS2_10policy_hubIijN4cuda3std3__44plusIiEEE10Policy1000EN6thrust24THRUST_300001_SM_1000_NS6detail15normal_iteratorINSD_10device_ptrIiEEEEjS9_iNS7_10__identityEEEvT0_PT3_T1_NS0_13GridEvenShareISN_EET2_T4_E12temp_storage+36];
	selp.b32 	%r482, %r481, 0, %p48;
	add.s32 	%r574, %r480, %r482;
	bra.uni 	$L__BB14_48;
$L__BB14_26:
	mov.u32 	%r54, %tid.x;
	add.s32 	%r110, %r54, %r556;
	mul.wide.u32 	%rd4, %r110, 4;
	add.s64 	%rd5, %rd1, %rd4;
	ld.global.u32 	%r111, [%rd5];
	ld.global.u32 	%r112, [%rd5+1024];
	ld.global.u32 	%r113, [%rd5+2048];
	ld.global.u32 	%r114, [%rd5+3072];
	ld.global.u32 	%r115, [%rd5+4096];
	ld.global.u32 	%r116, [%rd5+5120];
	ld.global.u32 	%r117, [%rd5+6144];
	ld.global.u32 	%r118, [%rd5+7168];
	ld.global.u32 	%r119, [%rd5+8192];
	ld.global.u32 	%r120, [%rd5+9216];
	ld.global.u32 	%r121, [%rd5+10240];
	ld.global.u32 	%r122, [%rd5+11264];
	ld.global.u32 	%r123, [%rd5+12288];
	ld.global.u32 	%r124, [%rd5+13312];
	ld.global.u32 	%r125, [%rd5+14336];
	ld.global.u32 	%r126, [%rd5+15360];
	add.s32 	%r127, %r112, %r111;
	add.s32 	%r128, %r113, %r127;
	add.s32 	%r129, %r114, %r128;
	add.s32 	%r130, %r115, %r129;
	add.s32 	%r131, %r116, %r130;
	add.s32 	%r132, %r117, %r131;
	add.s32 	%r133, %r118, %r132;
	add.s32 	%r134, %r119, %r133;
	add.s32 	%r135, %r120, %r134;
	add.s32 	%r136, %r121, %r135;
	add.s32 	%r137, %r122, %r136;
	add.s32 	%r138, %r123, %r137;
	add.s32 	%r139, %r124, %r138;
	add.s32 	%r140, %r125, %r139;
	add.s32 	%r573, %r126, %r140;
	setp.lt.u32 	%p2, %r6, %r4;
	@%p2 bra 	$L__BB14_44;
	add.s32 	%r56, %r4, %r556;
	not.b32 	%r142, %r54;
	add.s32 	%r143, %r142, %r1;
	sub.s32 	%r144, %r143, %r4;
	sub.s32 	%r552, %r144, %r556;
	add.s32 	%r145, %r56, %r54;
	add.s32 	%r551, %r145, 2048;
	mov.b32 	%r554, 0;
	mov.u32 	%r553, %r56;
$L__BB14_28:
	add.s32 	%r556, %r556, %r4;
	add.s32 	%r147, %r1, -4096;
	setp.gt.u32 	%p3, %r556, %r147;
	@%p3 bra 	$L__BB14_30;
	add.s32 	%r148, %r54, %r556;
	mul.wide.u32 	%rd6, %r148, 4;
	add.s64 	%rd7, %rd1, %rd6;
	ld.global.u32 	%r149, [%rd7];
	ld.global.u32 	%r150, [%rd7+1024];
	ld.global.u32 	%r151, [%rd7+2048];
	ld.global.u32 	%r152, [%rd7+3072];
	ld.global.u32 	%r153, [%rd7+4096];
	ld.global.u32 	%r154, [%rd7+5120];
	ld.global.u32 	%r155, [%rd7+6144];
	ld.global.u32 	%r156, [%rd7+7168];
	ld.global.u32 	%r157, [%rd7+8192];
	ld.global.u32 	%r158, [%rd7+9216];
	ld.global.u32 	%r159, [%rd7+10240];
	ld.global.u32 	%r160, [%rd7+11264];
	ld.global.u32 	%r161, [%rd7+12288];
	ld.global.u32 	%r162, [%rd7+13312];
	ld.global.u32 	%r163, [%rd7+14336];
	ld.global.u32 	%r164, [%rd7+15360];
	add.s32 	%r165, %r149, %r573;
	add.s32 	%r166, %r150, %r165;
	add.s32 	%r167, %r151, %r166;
	add.s32 	%r168, %r152, %r167;
	add.s32 	%r169, %r153, %r168;
	add.s32 	%r170, %r154, %r169;
	add.s32 	%r171, %r155, %r170;
	add.s32 	%r172, %r156, %r171;
	add.s32 	%r173, %r157, %r172;
	add.s32 	%r174, %r158, %r173;
	add.s32 	%r175, %r159, %r174;
	add.s32 	%r176, %r160, %r175;
	add.s32 	%r177, %r161, %r176;
	add.s32 	%r178, %r162, %r177;
	add.s32 	%r179, %r163, %r178;
	add.s32 	%r573, %r164, %r179;
	sub.s32 	%r180, %r1, %r556;
	setp.lt.u32 	%p4, %r180, %r4;
	add.s32 	%r554, %r554, 1;
	add.s32 	%r553, %r553, %r4;
	sub.s32 	%r552, %r552, %r4;
	add.s32 	%r551, %r551, %r4;
	@%p4 bra 	$L__BB14_44;
	bra.uni 	$L__BB14_28;
$L__BB14_30:
	setp.le.u32 	%p5, %r1, %r556;
	sub.s32 	%r182, %r1, %r556;
	setp.ge.s32 	%p6, %r54, %r182;
	or.pred  	%p7, %p5, %p6;
	@%p7 bra 	$L__BB14_44;
	not.b32 	%r185, %r54;
	add.s32 	%r186, %r1, %r185;
	sub.s32 	%r187, %r186, %r56;
	mul.lo.s32 	%r188, %r2, %r554;
	shl.b32 	%r189, %r188, 12;
	sub.s32 	%r190, %r187, %r189;
	shr.u32 	%r191, %r190, 8;
	add.s32 	%r71, %r191, 1;
	and.b32  	%r72, %r71, 15;
	setp.lt.u32 	%p8, %r190, 3840;
	mov.u32 	%r565, %r54;
	@%p8 bra 	$L__BB14_35;
	or.b32  	%r559, %r54, 2048;
	shr.u32 	%r192, %r552, 8;
	add.s32 	%r193, %r192, 1;
	and.b32  	%r194, %r193, 33554416;
	neg.s32 	%r557, %r194;
$L__BB14_33:
	.pragma "nounroll";
	add.s32 	%r195, %r551, -2048;
	mul.wide.u32 	%rd8, %r195, 4;
	add.s64 	%rd9, %rd1, %rd8;
	ld.global.u32 	%r196, [%rd9];
	add.s32 	%r197, %r196, %r573;
	add.s32 	%r198, %r551, -1792;
	mul.wide.u32 	%rd10, %r198, 4;
	add.s64 	%rd11, %rd1, %rd10;
	ld.global.u32 	%r199, [%rd11];
	add.s32 	%r200, %r199, %r197;
	add.s32 	%r201, %r551, -1536;
	mul.wide.u32 	%rd12, %r201, 4;
	add.s64 	%rd13, %rd1, %rd12;
	ld.global.u32 	%r202, [%rd13];
	add.s32 	%r203, %r202, %r200;
	add.s32 	%r204, %r551, -1280;
	mul.wide.u32 	%rd14, %r204, 4;
	add.s64 	%rd15, %rd1, %rd14;
	ld.global.u32 	%r205, [%rd15];
	add.s32 	%r206, %r205, %r203;
	add.s32 	%r207, %r551, -1024;
	mul.wide.u32 	%rd16, %r207, 4;
	add.s64 	%rd17, %rd1, %rd16;
	ld.global.u32 	%r208, [%rd17];
	add.s32 	%r209, %r208, %r206;
	add.s32 	%r210, %r551, -768;
	mul.wide.u32 	%rd18, %r210, 4;
	add.s64 	%rd19, %rd1, %rd18;
	ld.global.u32 	%r211, [%rd19];
	add.s32 	%r212, %r211, %r209;
	add.s32 	%r213, %r551, -512;
	mul.wide.u32 	%rd20, %r213, 4;
	add.s64 	%rd21, %rd1, %rd20;
	ld.global.u32 	%r214, [%rd21];
	add.s32 	%r215, %r214, %r212;
	add.s32 	%r216, %r551, 1792;
	add.s32 	%r217, %r551, -256;
	mul.wide.u32 	%rd22, %r217, 4;
	add.s64 	%rd23, %rd1, %rd22;
	ld.global.u32 	%r218, [%rd23];
	add.s32 	%r219, %r218, %r215;
	mul.wide.u32 	%rd24, %r551, 4;
	add.s64 	%rd25, %rd1, %rd24;
	ld.global.u32 	%r220, [%rd25];
	add.s32 	%r221, %r220, %r219;
	add.s32 	%r222, %r551, 256;
	mul.wide.u32 	%rd26, %r222, 4;
	add.s64 	%rd27, %rd1, %rd26;
	ld.global.u32 	%r223, [%rd27];
	add.s32 	%r224, %r223, %r221;
	add.s32 	%r225, %r551, 512;
	mul.wide.u32 	%rd28, %r225, 4;
	add.s64 	%rd29, %rd1, %rd28;
	ld.global.u32 	%r226, [%rd29];
	add.s32 	%r227, %r226, %r224;
	add.s32 	%r228, %r551, 768;
	mul.wide.u32 	%rd30, %r228, 4;
	add.s64 	%rd31, %rd1, %rd30;
	ld.global.u32 	%r229, [%rd31];
	add.s32 	%r230, %r229, %r227;
	add.s32 	%r231, %r551, 1024;
	mul.wide.u32 	%rd32, %r231, 4;
	add.s64 	%rd33, %rd1, %rd32;
	ld.global.u32 	%r232, [%rd33];
	add.s32 	%r233, %r232, %r230;
	add.s32 	%r234, %r551, 1280;
	mul.wide.u32 	%rd34, %r234, 4;
	add.s64 	%rd35, %rd1, %rd34;
	ld.global.u32 	%r235, [%rd35];
	add.s32 	%r236, %r235, %r233;
	add.s32 	%r237, %r551, 1536;
	mul.wide.u32 	%rd36, %r237, 4;
	add.s64 	%rd37, %rd1, %rd36;
	ld.global.u32 	%r238, [%rd37];
	add.s32 	%r239, %r238, %r236;
	mul.wide.u32 	%rd38, %r216, 4;
	add.s64 	%rd39, %rd1, %rd38;
	ld.global.u32 	%r240, [%rd39];
	add.s32 	%r573, %r240, %r239;
	add.s32 	%r559, %r559, 4096;
	add.s32 	%r551, %r551, 4096;
	add.s32 	%r557, %r557, 16;
	setp.ne.s32 	%p9, %r557, 0;
	@%p9 bra 	$L__BB14_33;
	add.s32 	%r565, %r559, -2048;
$L__BB14_35:
	setp.eq.s32 	%p10, %r72, 0;
	@%p10 bra 	$L__BB14_44;
	and.b32  	%r87, %r71, 7;
	setp.lt.u32 	%p11, %r72, 8;
	@%p11 bra 	$L__BB14_38;
	add.s32 	%r242, %r565, %r556;
	mul.wide.u32 	%rd40, %r242, 4;
	add.s64 	%rd41, %rd1, %rd40;
	ld.global.u32 	%r243, [%rd41];
	add.s32 	%r244, %r243, %r573;
	add.s32 	%r245, %r242, 256;
	mul.wide.u32 	%rd42, %r245, 4;
	add.s64 	%rd43, %rd1, %rd42;
	ld.global.u32 	%r246, [%rd43];
	add.s32 	%r247, %r246, %r244;
	add.s32 	%r248, %r242, 512;
	mul.wide.u32 	%rd44, %r248, 4;
	add.s64 	%rd45, %rd1, %rd44;
	ld.global.u32 	%r249, [%rd45];
	add.s32 	%r250, %r249, %r247;
	add.s32 	%r251, %r242, 768;
	mul.wide.u32 	%rd46, %r251, 4;
	add.s64 	%rd47, %rd1, %rd46;
	ld.global.u32 	%r252, [%rd47];
	add.s32 	%r253, %r252, %r250;
	add.s32 	%r254, %r242, 1024;
	mul.wide.u32 	%rd48, %r254, 4;
	add.s64 	%rd49, %rd1, %rd48;
	ld.global.u32 	%r255, [%rd49];
	add.s32 	%r256, %r255, %r253;
	add.s32 	%r257, %r242, 1280;
	mul.wide.u32 	%rd50, %r257, 4;
	add.s64 	%rd51, %rd1, %rd50;
	ld.global.u32 	%r258, [%rd51];
	add.s32 	%r259, %r258, %r256;
	add.s32 	%r260, %r242, 1536;
	mul.wide.u32 	%rd52, %r260, 4;
	add.s64 	%rd53, %rd1, %rd52;
	ld.global.u32 	%r261, [%rd53];
	add.s32 	%r262, %r261, %r259;
	add.s32 	%r263, %r242, 1792;
	mul.wide.u32 	%rd54, %r263, 4;
	add.s64 	%rd55, %rd1, %rd54;
	ld.global.u32 	%r264, [%rd55];
	add.s32 	%r573, %r264, %r262;
	add.s32 	%r565, %r565, 2048;
$L__BB14_38:
	setp.eq.s32 	%p12, %r87, 0;
	@%p12 bra 	$L__BB14_44;
	setp.lt.u32 	%p13, %r87, 4;
	@%p13 bra 	$L__BB14_41;
	add.s32 	%r266, %r565, %r556;
	mul.wide.u32 	%rd56, %r266, 4;
	add.s64 	%rd57, %rd1, %rd56;
	ld.global.u32 	%r267, [%rd57];
	add.s32 	%r268, %r267, %r573;
	add.s32 	%r269, %r266, 256;
	mul.wide.u32 	%rd58, %r269, 4;
	add.s64 	%rd59, %rd1, %rd58;
	ld.global.u32 	%r270, [%rd59];
	add.s32 	%r271, %r270, %r268;
	add.s32 	%r272, %r266, 512;
	mul.wide.u32 	%rd60, %r272, 4;
	add.s64 	%rd61, %rd1, %rd60;
	ld.global.u32 	%r273, [%rd61];
	add.s32 	%r274, %r273, %r271;
	add.s32 	%r275, %r266, 768;
	mul.wide.u32 	%rd62, %r275, 4;
	add.s64 	%rd63, %rd1, %rd62;
	ld.global.u32 	%r276, [%rd63];
	add.s32 	%r573, %r276, %r274;
	add.s32 	%r565, %r565, 1024;
$L__BB14_41:
	and.b32  	%r277, %r71, 3;
	setp.eq.s32 	%p14, %r277, 0;
	@%p14 bra 	$L__BB14_44;
	add.s32 	%r571, %r565, %r553;
	cvt.u16.u32 	%rs1, %r552;
	shr.u16 	%rs2, %rs1, 8;
	add.s16 	%rs3, %rs2, 1;
	cvt.u32.u16 	%r278, %rs3;
	and.b32  	%r279, %r278, 3;
	neg.s32 	%r570, %r279;
$L__BB14_43:
	.pragma "nounroll";
	mul.wide.u32 	%rd64, %r571, 4;
	add.s64 	%rd65, %rd1, %rd64;
	ld.global.u32 	%r280, [%rd65];
	add.s32 	%r573, %r280, %r573;
	add.s32 	%r571, %r571, 256;
	add.s32 	%r570, %r570, 1;
	setp.ne.s32 	%p15, %r570, 0;
	@%p15 bra 	$L__BB14_43;
$L__BB14_44:
	// begin inline asm
	mov.u32 %r281, %laneid;
	// end inline asm
	mov.b32 	%r284, 1;
	mov.b32 	%r305, 31;
	mov.b32 	%r306, -1;
	// begin inline asm
	shfl.sync.down.b32 %r282, %r573, %r284, %r305, %r306;
	// end inline asm
	setp.gt.s32 	%p16, %r281, 30;
	selp.b32 	%r307, 0, %r282, %p16;
	add.s32 	%r288, %r307, %r573;
	mov.b32 	%r289, 2;
	// begin inline asm
	shfl.sync.down.b32 %r287, %r288, %r289, %r305, %r306;
	// end inline asm
	setp.gt.s32 	%p17, %r281, 29;
	selp.b32 	%r308, 0, %r287, %p17;
	add.s32 	%r293, %r288, %r308;
	mov.b32 	%r294, 4;
	// begin inline asm
	shfl.sync.down.b32 %r292, %r293, %r294, %r305, %r306;
	// end inline asm
	setp.gt.s32 	%p18, %r281, 27;
	selp.b32 	%r309, 0, %r292, %p18;
	add.s32 	%r298, %r293, %r309;
	mov.b32 	%r299, 8;
	// begin inline asm
	shfl.sync.down.b32 %r297, %r298, %r299, %r305, %r306;
	// end inline asm
	setp.gt.s32 	%p19, %r281, 23;
	selp.b32 	%r310, 0, %r297, %p19;
	add.s32 	%r303, %r298, %r310;
	mov.b32 	%r304, 16;
	// begin inline asm
	shfl.sync.down.b32 %r302, %r303, %r304, %r305, %r306;
	// end inline asm
	setp.gt.s32 	%p20, %r281, 15;
	selp.b32 	%r311, 0, %r302, %p20;
	add.s32 	%r574, %r303, %r311;
	setp.ne.s32 	%p21, %r281, 0;
	@%p21 bra 	$L__BB14_46;
	shr.u32 	%r312, %r54, 3;
	and.b32  	%r313, %r312, 124;
	mov.u32 	%r314, _ZZN3cub18CUB_300001_SM_10006detail6reduce18DeviceReduceKernelINS2_10policy_hubIijN4cuda3std3__44plusIiEEE10Policy1000EN6thrust24THRUST_300001_SM_1000_NS6detail15normal_iteratorINSD_10device_ptrIiEEEEjS9_iNS7_10__identityEEEvT0_PT3_T1_NS0_13GridEvenShareISN_EET2_T4_E12temp_storage;
	add.s32 	%r315, %r314, %r313;
	st.shared.u32 	[%r315+8], %r574;
$L__BB14_46:
	bar.sync 	0;
	setp.ne.s32 	%p22, %r54, 0;
	@%p22 bra 	$L__BB14_48;
	ld.shared.u32 	%r316, [_ZZN3cub18CUB_300001_SM_10006detail6reduce18DeviceReduceKernelINS2_10policy_hubIijN4cuda3std3__44plusIiEEE10Policy1000EN6thrust24THRUST_300001_SM_1000_NS6detail15normal_iteratorINSD_10device_ptrIiEEEEjS9_iNS7_10__identityEEEvT0_PT3_T1_NS0_13GridEvenShareISN_EET2_T4_E12temp_storage+12];
	add.s32 	%r317, %r316, %r574;
	ld.shared.u32 	%r318, [_ZZN3cub18CUB_300001_SM_10006detail6reduce18DeviceReduceKernelINS2_10policy_hubIijN4cuda3std3__44plusIiEEE10Policy1000EN6thrust24THRUST_300001_SM_1000_NS6detail15normal_iteratorINSD_10device_ptrIiEEEEjS9_iNS7_10__identityEEEvT0_PT3_T1_NS0_13GridEvenShareISN_EET2_T4_E12temp_storage+16];
	add.s32 	%r319, %r317, %r318;
	ld.shared.u32 	%r320, [_ZZN3cub18CUB_300001_SM_10006detail6reduce18DeviceReduceKernelINS2_10policy_hubIijN4cuda3std3__44plusIiEEE10Policy1000EN6thrust24THRUST_300001_SM_1000_NS6detail15normal_iteratorINSD_10device_ptrIiEEEEjS9_iNS7_10__identityEEEvT0_PT3_T1_NS0_13GridEvenShareISN_EET2_T4_E12temp_storage+20];
	add.s32 	%r321, %r319, %r320;
	ld.shared.u32 	%r322, [_ZZN3cub18CUB_300001_SM_10006detail6reduce18DeviceReduceKernelINS2_10policy_hubIijN4cuda3std3__44plusIiEEE10Policy1000EN6thrust24THRUST_300001_SM_1000_NS6detail15normal_iteratorINSD_10device_ptrIiEEEEjS9_iNS7_10__identityEEEvT0_PT3_T1_NS0_13GridEvenShareISN_EET2_T4_E12temp_storage+24];
	add.s32 	%r323, %r321, %r322;
	ld.shared.u32 	%r324, [_ZZN3cub18CUB_300001_SM_10006detail6reduce18DeviceReduceKernelINS2_10policy_hubIijN4cuda3std3__44plusIiEEE10Policy1000EN6thrust24THRUST_300001_SM_1000_NS6detail15normal_iteratorINSD_10device_ptrIiEEEEjS9_iNS7_10__identityEEEvT0_PT3_T1_NS0_13GridEvenShareISN_EET2_T4_E12temp_storage+28];
	add.s32 	%r325, %r323, %r324;
	ld.shared.u32 	%r326, [_ZZN3cub18CUB_300001_SM_10006detail6reduce18DeviceReduceKernelINS2_10policy_hubIijN4cuda3std3__44plusIiEEE10Policy1000EN6thrust24THRUST_300001_SM_1000_NS6detail15normal_iteratorINSD_10device_ptrIiEEEEjS9_iNS7_10__identityEEEvT0_PT3_T1_NS0_13GridEvenShareISN_EET2_T4_E12temp_storage+32];
	add.s32 	%r327, %r325, %r326;
	ld.shared.u32 	%r328, [_ZZN3cub18CUB_300001_SM_10006detail6reduce18DeviceReduceKernelINS2_10policy_hubIijN4cuda3std3__44plusIiEEE10Policy1000EN6thrust24THRUST_300001_SM_1000_NS6detail15normal_iteratorINSD_10device_ptrIiEEEEjS9_iNS7_10__identityEEEvT0_PT3_T1_NS0_13GridEvenShareISN_EET2_T4_E12temp_storage+36];
	add.s32 	%r574, %r327, %r328;
$L__BB14_48:
	mov.u32 	%r531, %tid.x;
	setp.ne.s32 	%p56, %r531, 0;
	@%p56 bra 	$L__BB14_50;
	ld.param.u64 	%rd129, [_ZN3cub18CUB_300001_SM_10006detail6reduce18DeviceReduceKernelINS2_10policy_hubIijN4cuda3std3__44plusIiEEE10Policy1000EN6thrust24THRUST_300001_SM_1000_NS6detail15normal_iteratorINSD_10device_ptrIiEEEEjS9_iNS7_10__identityEEEvT0_PT3_T1_NS0_13GridEvenShareISN_EET2_T4__param_1];
	cvta.to.global.u64 	%rd126, %rd129;
	mul.wide.u32 	%rd127, %r3, 4;
	add.s64 	%rd128, %rd126, %rd127;
	st.global.u32 	[%rd128], %r574;
$L__BB14_50:
	ret;

}
	// .globl	_ZN3cub18CUB_300001_SM_10006detail6reduce28DeviceReduceSingleTileKernelINS2_10policy_hubIijN4cuda3std3__44plusIiEEE10Policy1000EPiSC_iS9_iiNS7_10__identityEEEvT0_T1_T2_T3_T4_T6_
.visible .entry _ZN3cub18CUB_300001_SM_10006detail6reduce28DeviceReduceSingleTileKernelINS2_10policy_hubIijN4cuda3std3__44plusIiEEE10Policy1000EPiSC_iS9_iiNS7_10__identityEEEvT0_T1_T2_T3_T4_T6_(
	.param .u64 .ptr .align 1 _ZN3cub18CUB_300001_SM_10006detail6reduce28DeviceReduceSingleTileKernelINS2_10policy_hubIijN4cuda3std3__44plusIiEEE10Policy1000EPiSC_iS9_iiNS7_10__identityEEEvT0_T1_T2_T3_T4_T6__param_0,
	.param .u64 .ptr .align 1 _ZN3cub18CUB_300001_SM_10006detail6reduce28DeviceReduceSingleTileKernelINS2_10policy_hubIijN4cuda3std3__44plusIiEEE10Policy1000EPiSC_iS9_iiNS7_10__identityEEEvT0_T1_T2_T3_T4_T6__param_1,
	.param .u32 _ZN3cub18CUB_300001_SM_10006detail6reduce28DeviceReduceSingleTileKernelINS2_10policy_hubIijN4cuda3std3__44plusIiEEE10Policy1000EPiSC_iS9_iiNS7_10__identityEEEvT0_T1_T2_T3_T4_T6__param_2,
	.param .align 1 .b8 _ZN3cub18CUB_300001_SM_10006detail6reduce28DeviceReduceSingleTileKernelINS2_10policy_hubIijN4cuda3std3__44plusIiEEE10Policy1000EPiSC_iS9_iiNS7_10__identityEEEvT0_T1_T2_T3_T4_T6__param_3[1],
	.param .u32 _ZN3cub18CUB_300001_SM_10006detail6reduce28DeviceReduceSingleTileKernelINS2_10policy_hubIijN4cuda3std3__44plusIiEEE10Policy1000EPiSC_iS9_iiNS7_10__identityEEEvT0_T1_T2_T3_T4_T6__param_4,
	.param .align 1 .b8 _ZN3cub18CUB_300001_SM_10006detail6reduce28DeviceReduceSingleTileKernelINS2_10policy_hubIijN4cuda3std3__44plusIiEEE10Policy1000EPiSC_iS9_iiNS7_10__identityEEEvT0_T1_T2_T3_T4_T6__param_5[1]
)
.maxntid 256
.minnctapersm 1
{
	.reg .pred 	%p<97>;
	.reg .b32 	%r<687>;
	.reg .b64 	%rd<125>;
	// demoted variable
	.shared .align 4 .b8 _ZZN3cub18CUB_300001_SM_10006detail6reduce28DeviceReduceSingleTileKernelINS2_10policy_hubIijN4cuda3std3__44plusIiEEE10Policy1000EPiSC_iS9_iiNS7_10__identityEEEvT0_T1_T2_T3_T4_T6_E12temp_storage[44];
	ld.param.u64 	%rd16, [_ZN3cub18CUB_300001_SM_10006detail6reduce28DeviceReduceSingleTileKernelINS2_10policy_hubIijN4cuda3std3__44plusIiEEE10Policy1000EPiSC_iS9_iiNS7_10__identityEEEvT0_T1_T2_T3_T4_T6__param_0];
	ld.param.u64 	%rd17, [_ZN3cub18CUB_300001_SM_10006detail6reduce28DeviceReduceSingleTileKernelINS2_10policy_hubIijN4cuda3std3__44plusIiEEE10Policy1000EPiSC_iS9_iiNS7_10__identityEEEvT0_T1_T2_T3_T4_T6__param_1];
	ld.param.u32 	%r120, [_ZN3cub18CUB_300001_SM_10006detail6reduce28DeviceReduceSingleTileKernelINS2_10policy_hubIijN4cuda3std3__44plusIiEEE10Policy1000EPiSC_iS9_iiNS7_10__identityEEEvT0_T1_T2_T3_T4_T6__param_2];
	ld.param.u32 	%r121, [_ZN3cub18CUB_300001_SM_10006detail6reduce28DeviceReduceSingleTileKernelINS2_10policy_hubIijN4cuda3std3__44plusIiEEE10Policy1000EPiSC_iS9_iiNS7_10__identityEEEvT0_T1_T2_T3_T4_T6__param_4];
	cvta.to.global.u64 	%rd1, %rd17;
	setp.ne.s32 	%p1, %r120, 0;
	@%p1 bra 	$L__BB15_3;
	mov.u32 	%r633, %tid.x;
	setp.ne.s32 	%p96, %r633, 0;
	@%p96 bra 	$L__BB15_74;
	st.global.u32 	[%rd1], %r121;
	bra.uni 	$L__BB15_74;
$L__BB15_3:
	and.b64  	%rd18, %rd16, 15;
	setp.ne.s64 	%p2, %rd18, 0;
	@%p2 bra 	$L__BB15_38;
	setp.gt.s32 	%p49, %r120, 4095;
	@%p49 bra 	$L__BB15_22;
	mov.u32 	%r1, %tid.x;
	setp.ge.s32 	%p66, %r1, %r120;
	mov.b32 	%r644, 0;
	mov.u32 	%r639, %r1;
	@%p66 bra 	$L__BB15_7;
	mul.wide.u32 	%rd113, %r1, 4;
	add.s64 	%rd112, %rd16, %rd113;
	// begin inline asm
	ld.global.nc.u32 %r644, [%rd112];
	// end inline asm
	add.s32 	%r639, %r1, 256;
$L__BB15_7:
	setp.ge.s32 	%p67, %r639, %r120;
	@%p67 bra 	$L__BB15_13;
	not.b32 	%r507, %r639;
	add.s32 	%r6, %r120, %r507;
	and.b32  	%r508, %r6, 768;
	setp.eq.s32 	%p68, %r508, 768;
	@%p68 bra 	$L__BB15_11;
	mul.wide.u32 	%rd114, %r639, 4;
	add.s64 	%rd121, %rd16, %rd114;
	shr.u32 	%r509, %r6, 8;
	add.s32 	%r510, %r509, 1;
	and.b32  	%r511, %r510, 3;
	neg.s32 	%r636, %r511;
$L__BB15_10:
	.pragma "nounroll";
	// begin inline asm
	ld.global.nc.u32 %r512, [%rd121];
	// end inline asm
	add.s32 	%r644, %r512, %r644;
	add.s32 	%r639, %r639, 256;
	add.s64 	%rd121, %rd121, 1024;
	add.s32 	%r636, %r636, 1;
	setp.ne.s32 	%p69, %r636, 0;
	@%p69 bra 	$L__BB15_10;
$L__BB15_11:
	setp.lt.u32 	%p70, %r6, 768;
	@%p70 bra 	$L__BB15_13;
$L__BB15_12:
	mul.wide.s32 	%rd120, %r639, 4;
	add.s64 	%rd116, %rd16, %rd120;
	// begin inline asm
	ld.global.nc.u32 %r513, [%rd116];
	// end inline asm
	add.s32 	%r517, %r513, %r644;
	add.s64 	%rd117, %rd116, 1024;
	// begin inline asm
	ld.global.nc.u32 %r514, [%rd117];
	// end inline asm
	add.s32 	%r518, %r514, %r517;
	add.s64 	%rd118, %rd116, 2048;
	// begin inline asm
	ld.global.nc.u32 %r515, [%rd118];
	// end inline asm
	add.s32 	%r519, %r515, %r518;
	add.s64 	%rd119, %rd116, 3072;
	// begin inline asm
	ld.global.nc.u32 %r516, [%rd119];
	// end inline asm
	add.s32 	%r644, %r516, %r519;
	add.s32 	%r639, %r639, 1024;
	setp.lt.s32 	%p71, %r639, %r120;
	@%p71 bra 	$L__BB15_12;
$L__BB15_13:
	setp.lt.s32 	%p72, %r120, 256;
	@%p72 bra 	$L__BB15_18;
	// begin inline asm
	mov.u32 %r583, %laneid;
	// end inline asm
	mov.b32 	%r586, 1;
	mov.b32 	%r607, 31;
	mov.b32 	%r608, -1;
	// begin inline asm
	shfl.sync.down.b32 %r584, %r644, %r586, %r607, %r608;
	// end inline asm
	setp.gt.s32 	%p88, %r583, 30;
	selp.b32 	%r609, 0, %r584, %p88;
	add.s32 	%r590, %r609, %r644;
	mov.b32 	%r591, 2;
	// begin inline asm
	shfl.sync.down.b32 %r589, %r590, %r591, %r607, %r608;
	// end inline asm
	setp.gt.s32 	%p89, %r583, 29;
	selp.b32 	%r610, 0, %r589, %p89;
	add.s32 	%r595, %r590, %r610;
	mov.b32 	%r596, 4;
	// begin inline asm
	shfl.sync.down.b32 %r594, %r595, %r596, %r607, %r608;
	// end inline asm
	setp.gt.s32 	%p90, %r583, 27;
	selp.b32 	%r611, 0, %r594, %p90;
	add.s32 	%r600, %r595, %r611;
	mov.b32 	%r601, 8;
	// begin inline asm
	shfl.sync.down.b32 %r599, %r600, %r601, %r607, %r608;
	// end inline asm
	setp.gt.s32 	%p91, %r583, 23;
	selp.b32 	%r612, 0, %r599, %p91;
	add.s32 	%r605, %r600, %r612;
	mov.b32 	%r606, 16;
	// begin inline asm
	shfl.sync.down.b32 %r604, %r605, %r606, %r607, %r608;
	// end inline asm
	setp.gt.s32 	%p92, %r583, 15;
	selp.b32 	%r613, 0, %r604, %p92;
	add.s32 	%r686, %r605, %r613;
	setp.ne.s32 	%p93, %r583, 0;
	@%p93 bra 	$L__BB15_16;
	shr.u32 	%r614, %r1, 3;
	and.b32  	%r615, %r614, 124;
	mov.u32 	%r616, _ZZN3cub18CUB_300001_SM_10006detail6reduce28DeviceReduceSingleTileKernelINS2_10policy_hubIijN4cuda3std3__44plusIiEEE10Policy1000EPiSC_iS9_iiNS7_10__identityEEEvT0_T1_T2_T3_T4_T6_E12temp_storage;
	add.s32 	%r617, %r616, %r615;
	st.shared.u32 	[%r617+8], %r686;
$L__BB15_16:
	bar.sync 	0;
	setp.ne.s32 	%p94, %r1, 0;
	@%p94 bra 	$L__BB15_72;
	ld.shared.u32 	%r618, [_ZZN3cub18CUB_300001_SM_10006detail6reduce28DeviceReduceSingleTileKernelINS2_10policy_hubIijN4cuda3std3__44plusIiEEE10Policy1000EPiSC_iS9_iiNS7_10__identityEEEvT0_T1_T2_T3_T4_T6_E12temp_storage+12];
	add.s32 	%r619, %r618, %r686;
	ld.shared.u32 	%r620, [_ZZN3cub18CUB_300001_SM_10006detail6reduce28DeviceReduceSingleTileKernelINS2_10policy_hubIijN4cuda3std3__44plusIiEEE10Policy1000EPiSC_iS9_iiNS7_10__identityEEEvT0_T1_T2_T3_T4_T6_E12temp_storage+16];
	add.s32 	%r621, %r619, %r620;
	ld.shared.u32 	%r622, [_ZZN3cub18CUB_300001_SM_10006detail6reduce28DeviceReduceSingleTileKernelINS2_10policy_hubIijN4cuda3std3__44plusIiEEE10Policy1000EPiSC_iS9_iiNS7_10__identityEEEvT0_T1_T2_T3_T4_T6_E12temp_storage+20];
	add.s32 	%r623, %r621, %r622;
	ld.shared.u32 	%r624, [_ZZN3cub18CUB_300001_SM_10006detail6reduce28DeviceReduceSingleTileKernelINS2_10policy_hubIijN4cuda3std3__44plusIiEEE10Policy1000EPiSC_iS9_iiNS7_10__identityEEEvT0_T1_T2_T3_T4_T6_E12temp_storage+24];
	add.s32 	%r625, %r623, %r624;
	ld.shared.u32 	%r626, [_ZZN3cub18CUB_300001_SM_10006detail6reduce28DeviceReduceSingleTileKernelINS2_10policy_hubIijN4cuda3std3__44plusIiEEE10Policy1000EPiSC_iS9_iiNS7_10__identityEEEvT0_T1_T2_T3_T4_T6_E12temp_storage+28];
	add.s32 	%r627, %r625, %r626;
	ld.shared.u32 	%r628, [_ZZN3cub18CUB_300001_SM_10006detail6reduce28DeviceReduceSingleTileKernelINS2_10policy_hubIijN4cuda3std3__44plusIiEEE10Policy1000EPiSC_iS9_iiNS7_10__identityEEEvT0_T1_T2_T3_T4_T6_E12temp_storage+32];
	add.s32 	%r629, %r627, %r628;
	ld.shared.u32 	%r630, [_ZZN3cub18CUB_300001_SM_10006detail6reduce28DeviceReduceSingleTileKernelINS2_10policy_hubIijN4cuda3std3__44plusIiEEE10Policy1000EPiSC_iS9_iiNS7_10__identityEEEvT0_T1_T2_T3_T4_T6_E12temp_storage+36];
	add.s32 	%r686, %r629, %r630;
	bra.uni 	$L__BB15_72;
$L__BB15_18:
	// begin inline asm
	mov.u32 %r520, %laneid;
	// end inline asm
	and.b32  	%r546, %r1, 992;
	add.s32 	%r547, %r546, 32;
	setp.gt.s32 	%p73, %r547, %r120;
	not.b32 	%r548, %r546;
	add.s32 	%r549, %r120, %r548;
	selp.b32 	%r544, %r549, 31, %p73;
	mov.b32 	%r523, 1;
	mov.b32 	%r545, -1;
	// begin inline asm
	shfl.sync.down.b32 %r521, %r644, %r523, %r544, %r545;
	// end inline asm
	setp.lt.s32 	%p74, %r520, %r544;
	selp.b32 	%r550, %r521, 0, %p74;
	add.s32 	%r527, %r550, %r644;
	mov.b32 	%r528, 2;
	// begin inline asm
	shfl.sync.down.b32 %r526, %r527, %r528, %r544, %r545;
	// end inline asm
	add.s32 	%r551, %r520, 2;
	setp.gt.s32 	%p75, %r551, %r544;
	selp.b32 	%r552, 0, %r526, %p75;
	add.s32 	%r532, %r527, %r552;
	mov.b32 	%r533, 4;
	// begin inline asm
	shfl.sync.down.b32 %r531, %r532, %r533, %r544, %r545;
	// end inline asm
	add.s32 	%r553, %r520, 4;
	setp.gt.s32 	%p76, %r553, %r544;
	selp.b32 	%r554, 0, %r531, %p76;
	add.s32 	%r537, %r532, %r554;
	mov.b32 	%r538, 8;
	// begin inline asm
	shfl.sync.down.b32 %r536, %r537, %r538, %r544, %r545;
	// end inline asm
	add.s32 	%r555, %r520, 8;
	setp.gt.s32 	%p77, %r555, %r544;
	selp.b32 	%r556, 0, %r536, %p77;
	add.s32 	%r542, %r537, %r556;
	mov.b32 	%r543, 16;
	// begin inline asm
	shfl.sync.down.b32 %r541, %r542, %r543, %r544, %r545;
	// end inline asm
	add.s32 	%r557, %r520, 16;
	setp.gt.s32 	%p78, %r557, %r544;
	selp.b32 	%r558, 0, %r541, %p78;
	add.s32 	%r686, %r542, %r558;
	setp.ne.s32 	%p79, %r520, 0;
	@%p79 bra 	$L__BB15_20;
	shr.u32 	%r559, %r1, 3;
	and.b32  	%r560, %r559, 124;
	mov.u32 	%r561, _ZZN3cub18CUB_300001_SM_10006detail6reduce28DeviceReduceSingleTileKernelINS2_10policy_hubIijN4cuda3std3__44plusIiEEE10Policy1000EPiSC_iS9_iiNS7_10__identityEEEvT0_T1_T2_T3_T4_T6_E12temp_storage;
	add.s32 	%r562, %r561, %r560;
	st.shared.u32 	[%r562+8], %r686;
$L__BB15_20:
	bar.sync 	0;
	setp.ne.s32 	%p80, %r1, 0;
	@%p80 bra 	$L__BB15_72;
	setp.gt.s32 	%p81, %r120, 32;
	ld.shared.u32 	%r563, [_ZZN3cub18CUB_300001_SM_10006detail6reduce28DeviceReduceSingleTileKernelINS2_10policy_hubIijN4cuda3std3__44plusIiEEE10Policy1000EPiSC_iS9_iiNS7_10__identityEEEvT0_T1_T2_T3_T4_T6_E12temp_storage+12];
	selp.b32 	%r564, %r563, 0, %p81;
	add.s32 	%r565, %r564, %r686;
	setp.gt.s32 	%p82, %r120, 64;
	ld.shared.u32 	%r566, [_ZZN3cub18CUB_300001_SM_10006detail6reduce28DeviceReduceSingleTileKernelINS2_10policy_hubIijN4cuda3std3__44plusIiEEE10Policy1000EPiSC_iS9_iiNS7_10__identityEEEvT0_T1_T2_T3_T4_T6_E12temp_storage+16];
	selp.b32 	%r567, %r566, 0, %p82;
	add.s32 	%r568, %r565, %r567;
	setp.gt.s32 	%p83, %r120, 96;
	ld.shared.u32 	%r569, [_ZZN3cub18CUB_300001_SM_10006detail6reduce28DeviceReduceSingleTileKernelINS2_10policy_hubIijN4cuda3std3__44plusIiEEE10Policy1000EPiSC_iS9_iiNS7_10__identityEEEvT0_T1_T2_T3_T4_T6_E12temp_storage+20];
	selp.b32 	%r570, %r569, 0, %p83;
	add.s32 	%r571, %r568, %r570;
	setp.gt.s32 	%p84, %r120, 128;
	ld.shared.u32 	%r572, [_ZZN3cub18CUB_300001_SM_10006detail6reduce28DeviceReduceSingleTileKernelINS2_10policy_hubIijN4cuda3std3__44plusIiEEE10Policy1000EPiSC_iS9_iiNS7_10__identityEEEvT0_T1_T2_T3_T4_T6_E12temp_storage+24];
	selp.b32 	%r573, %r572, 0, %p84;
	add.s32 	%r574, %r571, %r573;
	setp.gt.s32 	%p85, %r120, 160;
	ld.shared.u32 	%r575, [_ZZN3cub18CUB_300001_SM_10006detail6reduce28DeviceReduceSingleTileKernelINS2_10policy_hubIijN4cuda3std3__44plusIiEEE10Policy1000EPiSC_iS9_iiNS7_10__identityEEEvT0_T1_T2_T3_T4_T6_E12temp_storage+28];
	selp.b32 	%r576, %r575, 0, %p85;
	add.s32 	%r577, %r574, %r576;
	setp.gt.s32 	%p86, %r120, 192;
	ld.shared.u32 	%r578, [_ZZN3cub18CUB_300001_SM_10006detail6reduce28DeviceReduceSingleTileKernelINS2_10policy_hubIijN4cuda3std3__44plusIiEEE10Policy1000EPiSC_iS9_iiNS7_10__identityEEEvT0_T1_T2_T3_T4_T6_E12temp_storage+32];
	selp.b32 	%r579, %r578, 0, %p86;
	add.s32 	%r580, %r577, %r579;
	setp.gt.s32 	%p87, %r120, 224;
	ld.shared.u32 	%r581, [_ZZN3cub18CUB_300001_SM_10006detail6reduce28DeviceReduceSingleTileKernelINS2_10policy_hubIijN4cuda3std3__44plusIiEEE10Policy1000EPiSC_iS9_iiNS7_10__identityEEEvT0_T1_T2_T3_T4_T6_E12temp_storage+36];
	selp.b32 	%r582, %r581, 0, %p87;
	add.s32 	%r686, %r580, %r582;
	bra.uni 	$L__BB15_72;
$L__BB15_22:
	mov.u32 	%r26, %tid.x;
	shl.b32 	%r377, %r26, 2;
	mul.wide.u32 	%rd86, %r377, 4;
	add.s64 	%rd76, %rd16, %rd86;
	// begin inline asm
	ld.global.nc.v2.u64 {%rd74, %rd75}, [%rd76];
	// end inline asm
	mov.b64 	{%r378, %r379}, %rd75;
	mov.b64 	{%r380, %r381}, %rd74;
	add.s64 	%rd79, %rd76, 4096;
	// begin inline asm
	ld.global.nc.v2.u64 {%rd77, %rd78}, [%rd79];
	// end inline asm
	mov.b64 	{%r382, %r383}, %rd78;
	mov.b64 	{%r384, %r385}, %rd77;
	add.s64 	%rd82, %rd76, 8192;
	// begin inline asm
	ld.global.nc.v2.u64 {%rd80, %rd81}, [%rd82];
	// end inline asm
	mov.b64 	{%r386, %r387}, %rd81;
	mov.b64 	{%r388, %r389}, %rd80;
	add.s64 	%rd85, %rd76, 12288;
	// begin inline asm
	ld.global.nc.v2.u64 {%rd83, %rd84}, [%rd85];
	// end inline asm
	mov.b64 	{%r390, %r391}, %rd84;
	mov.b64 	{%r392, %r393}, %rd83;
	add.s32 	%r394, %r381, %r380;
	add.s32 	%r395, %r378, %r394;
	add.s32 	%r396, %r379, %r395;
	add.s32 	%r397, %r384, %r396;
	add.s32 	%r398, %r385, %r397;
	add.s32 	%r399, %r382, %r398;
	add.s32 	%r400, %r383, %r399;
	add.s32 	%r401, %r388, %r400;
	add.s32 	%r402, %r389, %r401;
	add.s32 	%r403, %r386, %r402;
	add.s32 	%r404, %r387, %r403;
	add.s32 	%r405, %r392, %r404;
	add.s32 	%r406, %r393, %r405;
	add.s32 	%r407, %r390, %r406;
	add.s32 	%r659, %r391, %r407;
	setp.lt.u32 	%p50, %r120, 8192;
	mov.b32 	%r648, 4096;
	@%p50 bra 	$L__BB15_26;
	add.s32 	%r28, %r120, -4096;
	mov.b32 	%r648, 4096;
$L__BB15_24:
	mul.wide.s32 	%rd99, %r648, 4;
	add.s64 	%rd89, %rd76, %rd99;
	// begin inline asm
	ld.global.nc.v2.u64 {%rd87, %rd88}, [%rd89];
	// end inline asm
	mov.b64 	{%r409, %r410}, %rd88;
	mov.b64 	{%r411, %r412}, %rd87;
	add.s64 	%rd92, %rd89, 4096;
	// begin inline asm
	ld.global.nc.v2.u64 {%rd90, %rd91}, [%rd92];
	// end inline asm
	mov.b64 	{%r413, %r414}, %rd91;
	mov.b64 	{%r415, %r416}, %rd90;
	add.s64 	%rd95, %rd89, 8192;
	// begin inline asm
	ld.global.nc.v2.u64 {%rd93, %rd94}, [%rd95];
	// end inline asm
	mov.b64 	{%r417, %r418}, %rd94;
	mov.b64 	{%r419, %r420}, %rd93;
	add.s64 	%rd98, %rd89, 12288;
	// begin inline asm
	ld.global.nc.v2.u64 {%rd96, %rd97}, [%rd98];
	// end inline asm
	mov.b64 	{%r421, %r422}, %rd97;
	mov.b64 	{%r423, %r424}, %rd96;
	add.s32 	%r425, %r411, %r659;
	add.s32 	%r426, %r412, %r425;
	add.s32 	%r427, %r409, %r426;
	add.s32 	%r428, %r410, %r427;
	add.s32 	%r429, %r415, %r428;
	add.s32 	%r430, %r416, %r429;
	add.s32 	%r431, %r413, %r430;
	add.s32 	%r432, %r414, %r431;
	add.s32 	%r433, %r419, %r432;
	add.s32 	%r434, %r420, %r433;
	add.s32 	%r435, %r417, %r434;
	add.s32 	%r436, %r418, %r435;
	add.s32 	%r437, %r423, %r436;
	add.s32 	%r438, %r424, %r437;
	add.s32 	%r439, %r421, %r438;
	add.s32 	%r659, %r422, %r439;
	sub.s32 	%r440, %r120, %r648;
	setp.lt.s32 	%p51, %r440, 4096;
	@%p51 bra 	$L__BB15_34;
	add.s32 	%r648, %r648, 4096;
	setp.le.s32 	%p52, %r648, %r28;
	@%p52 bra 	$L__BB15_24;
$L__BB15_26:
	setp.le.s32 	%p53, %r120, %r648;
	@%p53 bra 	$L__BB15_34;
	sub.s32 	%r35, %r120, %r648;
	setp.ge.s32 	%p54, %r26, %r35;
	@%p54 bra 	$L__BB15_34;
	not.b32 	%r442, %r26;
	add.s32 	%r443, %r120, %r442;
	sub.s32 	%r36, %r443, %r648;
	and.b32  	%r444, %r36, 768;
	setp.eq.s32 	%p55, %r444, 768;
	mov.u32 	%r653, %r26;
	@%p55 bra 	$L__BB15_31;
	add.s32 	%r650, %r26, %r648;
	shr.u32 	%r445, %r36, 8;
	add.s32 	%r446, %r445, 1;
	and.b32  	%r447, %r446, 3;
	neg.s32 	%r649, %r447;
	mov.u32 	%r653, %r26;
$L__BB15_30:
	.pragma "nounroll";
	mul.wide.u32 	%rd101, %r650, 4;
	add.s64 	%rd100, %rd16, %rd101;
	// begin inline asm
	ld.global.nc.u32 %r448, [%rd100];
	// end inline asm
	add.s32 	%r659, %r448, %r659;
	add.s32 	%r653, %r653, 256;
	add.s32 	%r650, %r650, 256;
	add.s32 	%r649, %r649, 1;
	setp.ne.s32 	%p56, %r649, 0;
	@%p56 bra 	$L__BB15_30;
$L__BB15_31:
	setp.lt.u32 	%p57, %r36, 768;
	@%p57 bra 	$L__BB15_34;
	cvt.u64.u32 	%rd102, %r653;
	cvt.u64.u32 	%rd103, %r648;
	add.s64 	%rd104, %rd102, %rd103;
	shl.b64 	%rd105, %rd104, 2;
	add.s64 	%rd106, %rd105, %rd16;
	add.s64 	%rd122, %rd106, 2048;
	add.s32 	%r656, %r653, %r648;
$L__BB15_33:
	mul.wide.u32 	%rd111, %r656, 4;
	add.s64 	%rd107, %rd16, %rd111;
	// begin inline asm
	ld.global.nc.u32 %r449, [%rd107];
	// end inline asm
	add.s32 	%r453, %r449, %r659;
	add.s64 	%rd108, %rd122, -1024;
	// begin inline asm
	ld.global.nc.u32 %r450, [%rd108];
	// end inline asm
	add.s32 	%r454, %r450, %r453;
	// begin inline asm
	ld.global.nc.u32 %r451, [%rd122];
	// end inline asm
	add.s32 	%r455, %r451, %r454;
	add.s64 	%rd110, %rd122, 1024;
	// begin inline asm
	ld.global.nc.u32 %r452, [%rd110];
	// end inline asm
	add.s32 	%r659, %r452, %r455;
	add.s32 	%r653, %r653, 1024;
	add.s64 	%rd122, %rd122, 4096;
	add.s32 	%r656, %r656, 1024;
	setp.lt.s32 	%p58, %r653, %r35;
	@%p58 bra 	$L__BB15_33;
$L__BB15_34:
	// begin inline asm
	mov.u32 %r456, %laneid;
	// end inline asm
	mov.b32 	%r459, 1;
	mov.b32 	%r480, 31;
	mov.b32 	%r481, -1;
	// begin inline asm
	shfl.sync.down.b32 %r457, %r659, %r459, %r480, %r481;
	// end inline asm
	setp.gt.s32 	%p59, %r456, 30;
	selp.b32 	%r482, 0, %r457, %p59;
	add.s32 	%r463, %r482, %r659;
	mov.b32 	%r464, 2;
	// begin inline asm
	shfl.sync.down.b32 %r462, %r463, %r464, %r480, %r481;
	// end inline asm
	setp.gt.s32 	%p60, %r456, 29;
	selp.b32 	%r483, 0, %r462, %p60;
	add.s32 	%r468, %r463, %r483;
	mov.b32 	%r469, 4;
	// begin inline asm
	shfl.sync.down.b32 %r467, %r468, %r469, %r480, %r481;
	// end inline asm
	setp.gt.s32 	%p61, %r456, 27;
	selp.b32 	%r484, 0, %r467, %p61;
	add.s32 	%r473, %r468, %r484;
	mov.b32 	%r474, 8;
	// begin inline asm
	shfl.sync.down.b32 %r472, %r473, %r474, %r480, %r481;
	// end inline asm
	setp.gt.s32 	%p62, %r456, 23;
	selp.b32 	%r485, 0, %r472, %p62;
	add.s32 	%r478, %r473, %r485;
	mov.b32 	%r479, 16;
	// begin inline asm
	shfl.sync.down.b32 %r477, %r478, %r479, %r480, %r481;
	// end inline asm
	setp.gt.s32 	%p63, %r456, 15;
	selp.b32 	%r486, 0, %r477, %p63;
	add.s32 	%r686, %r478, %r486;
	setp.ne.s32 	%p64, %r456, 0;
	@%p64 bra 	$L__BB15_36;
	shr.u32 	%r487, %r26, 3;
	and.b32  	%r488, %r487, 124;
	mov.u32 	%r489, _ZZN3cub18CUB_300001_SM_10006detail6reduce28DeviceReduceSingleTileKernelINS2_10policy_hubIijN4cuda3std3__44plusIiEEE10Policy1000EPiSC_iS9_iiNS7_10__identityEEEvT0_T1_T2_T3_T4_T6_E12temp_storage;
	add.s32 	%r490, %r489, %r488;
	st.shared.u32 	[%r490+8], %r686;
$L__BB15_36:
	bar.sync 	0;
	setp.ne.s32 	%p65, %r26, 0;
	@%p65 bra 	$L__BB15_72;
	ld.shared.u32 	%r491, [_ZZN3cub18CUB_300001_SM_10006detail6reduce28DeviceReduceSingleTileKernelINS2_10policy_hubIijN4cuda3std3__44plusIiEEE10Policy1000EPiSC_iS9_iiNS7_10__identityEEEvT0_T1_T2_T3_T4_T6_E12temp_storage+12];
	add.s32 	%r492, %r491, %r686;
	ld.shared.u32 	%r493, [_ZZN3cub18CUB_300001_SM_10006detail6reduce28DeviceReduceSingleTileKernelINS2_10policy_hubIijN4cuda3std3__44plusIiEEE10Policy1000EPiSC_iS9_iiNS7_10__identityEEEvT0_T1_T2_T3_T4_T6_E12temp_storage+16];
	add.s32 	%r494, %r492, %r493;
	ld.shared.u32 	%r495, [_ZZN3cub18CUB_300001_SM_10006detail6reduce28DeviceReduceSingleTileKernelINS2_10policy_hubIijN4cuda3std3__44plusIiEEE10Policy1000EPiSC_iS9_iiNS7_10__identityEEEvT0_T1_T2_T3_T4_T6_E12temp_storage+20];
	add.s32 	%r496, %r494, %r495;
	ld.shared.u32 	%r497, [_ZZN3cub18CUB_300001_SM_10006detail6reduce28DeviceReduceSingleTileKernelINS2_10policy_hubIijN4cuda3std3__44plusIiEEE10Policy1000EPiSC_iS9_iiNS7_10__identityEEEvT0_T1_T2_T3_T4_T6_E12temp_storage+24];
	add.s32 	%r498, %r496, %r497;
	ld.shared.u32 	%r499, [_ZZN3cub18CUB_300001_SM_10006detail6reduce28DeviceReduceSingleTileKernelINS2_10policy_hubIijN4cuda3std3__44plusIiEEE10Policy1000EPiSC_iS9_iiNS7_10__identityEEEvT0_T1_T2_T3_T4_T6_E12temp_storage+28];
	add.s32 	%r500, %r498, %r499;
	ld.shared.u32 	%r501, [_ZZN3cub18CUB_300001_SM_10006detail6reduce28DeviceReduceSingleTileKernelINS2_10policy_hubIijN4cuda3std3__44plusIiEEE10Policy1000EPiSC_iS9_iiNS7_10__identityEEEvT0_T1_T2_T3_T4_T6_E12temp_storage+32];
	add.s32 	%r502, %r500, %r501;
	ld.shared.u32 	%r503, [_ZZN3cub18CUB_300001_SM_10006detail6reduce28DeviceReduceSingleTileKernelINS2_10policy_hubIijN4cuda3std3__44plusIiEEE10Policy1000EPiSC_iS9_iiNS7_10__identityEEEvT0_T1_T2_T3_T4_T6_E12temp_storage+36];
	add.s32 	%r686, %r502, %r503;
	bra.uni 	$L__BB15_72;
$L__BB15_38:
	setp.gt.s32 	%p3, %r120, 4095;
	@%p3 bra 	$L__BB15_56;
	mov.u32 	%r60, %tid.x;
	setp.ge.s32 	%p20, %r60, %r120;
	mov.b32 	%r670, 0;
	mov.u32 	%r665, %r60;
	@%p20 bra 	$L__BB15_41;
	mul.wide.u32 	%rd66, %r60, 4;
	add.s64 	%rd65, %rd16, %rd66;
	// begin inline asm
	ld.global.nc.u32 %r670, [%rd65];
	// end inline asm
	add.s32 	%r665, %r60, 256;
$L__BB15_41:
	setp.ge.s32 	%p21, %r665, %r120;
	@%p21 bra 	$L__BB15_47;
	not.b32 	%r252, %r665;
	add.s32 	%r65, %r120, %r252;
	and.b32  	%r253, %r65, 768;
	setp.eq.s32 	%p22, %r253, 768;
	@%p22 bra 	$L__BB15_45;
	mul.wide.u32 	%rd67, %r665, 4;
	add.s64 	%rd123, %rd16, %rd67;
	shr.u32 	%r254, %r65, 8;
	add.s32 	%r255, %r254, 1;
	and.b32  	%r256, %r255, 3;
	neg.s32 	%r662, %r256;
$L__BB15_44:
	.pragma "nounroll";
	// begin inline asm
	ld.global.nc.u32 %r257, [%rd123];
	// end inline asm
	add.s32 	%r670, %r257, %r670;
	add.s32 	%r665, %r665, 256;
	add.s64 	%rd123, %rd123, 1024;
	add.s32 	%r662, %r662, 1;
	setp.ne.s32 	%p23, %r662, 0;
	@%p23 bra 	$L__BB15_44;
$L__BB15_45:
	setp.lt.u32 	%p24, %r65, 768;
	@%p24 bra 	$L__BB15_47;
$L__BB15_46:
	mul.wide.s32 	%rd73, %r665, 4;
	add.s64 	%rd69, %rd16, %rd73;
	// begin inline asm
	ld.global.nc.u32 %r258, [%rd69];
	// end inline asm
	add.s32 	%r262, %r258, %r670;
	add.s64 	%rd70, %rd69, 1024;
	// begin inline asm
	ld.global.nc.u32 %r259, [%rd70];
	// end inline asm
	add.s32 	%r263, %r259, %r262;
	add.s64 	%rd71, %rd69, 2048;
	// begin inline asm
	ld.global.nc.u32 %r260, [%rd71];
	// end inline asm
	add.s32 	%r264, %r260, %r263;
	add.s64 	%rd72, %rd69, 3072;
	// begin inline asm
	ld.global.nc.u32 %r261, [%rd72];
	// end inline asm
	add.s32 	%r670, %r261, %r264;
	add.s32 	%r665, %r665, 1024;
	setp.lt.s32 	%p25, %r665, %r120;
	@%p25 bra 	$L__BB15_46;
$L__BB15_47:
	setp.lt.s32 	%p26, %r120, 256;
	@%p26 bra 	$L__BB15_52;
	// begin inline asm
	mov.u32 %r328, %laneid;
	// end inline asm
	mov.b32 	%r331, 1;
	mov.b32 	%r352, 31;
	mov.b32 	%r353, -1;
	// begin inline asm
	shfl.sync.down.b32 %r329, %r670, %r331, %r352, %r353;
	// end inline asm
	setp.gt.s32 	%p42, %r328, 30;
	selp.b32 	%r354, 0, %r329, %p42;
	add.s32 	%r335, %r354, %r670;
	mov.b32 	%r336, 2;
	// begin inline asm
	shfl.sync.down.b32 %r334, %r335, %r336, %r352, %r353;
	// end inline asm
	setp.gt.s32 	%p43, %r328, 29;
	selp.b32 	%r355, 0, %r334, %p43;
	add.s32 	%r340, %r335, %r355;
	mov.b32 	%r341, 4;
	// begin inline asm
	shfl.sync.down.b32 %r339, %r340, %r341, %r352, %r353;
	// end inline asm
	setp.gt.s32 	%p44, %r328, 27;
	selp.b32 	%r356, 0, %r339, %p44;
	add.s32 	%r345, %r340, %r356;
	mov.b32 	%r346, 8;
	// begin inline asm
	shfl.sync.down.b32 %r344, %r345, %r346, %r352, %r353;
	// end inline asm
	setp.gt.s32 	%p45, %r328, 23;
	selp.b32 	%r357, 0, %r344, %p45;
	add.s32 	%r350, %r345, %r357;
	mov.b32 	%r351, 16;
	// begin inline asm
	shfl.sync.down.b32 %r349, %r350, %r351, %r352, %r353;
	// end inline asm
	setp.gt.s32 	%p46, %r328, 15;
	selp.b32 	%r358, 0, %r349, %p46;
	add.s32 	%r686, %r350, %r358;
	setp.ne.s32 	%p47, %r328, 0;
	@%p47 bra 	$L__BB15_50;
	shr.u32 	%r359, %r60, 3;
	and.b32  	%r360, %r359, 124;
	mov.u32 	%r361, _ZZN3cub18CUB_300001_SM_10006detail6reduce28DeviceReduceSingleTileKernelINS2_10policy_hubIijN4cuda3std3__44plusIiEEE10Policy1000EPiSC_iS9_iiNS7_10__identityEEEvT0_T1_T2_T3_T4_T6_E12temp_storage;
	add.s32 	%r362, %r361, %r360;
	st.shared.u32 	[%r362+8], %r686;
$L__BB15_50:
	bar.sync 	0;
	setp.ne.s32 	%p48, %r60, 0;
	@%p48 bra 	$L__BB15_72;
	ld.shared.u32 	%r363, [_ZZN3cub18CUB_300001_SM_10006detail6reduce28DeviceReduceSingleTileKernelINS2_10policy_hubIijN4cuda3std3__44plusIiEEE10Policy1000EPiSC_iS9_iiNS7_10__identityEEEvT0_T1_T2_T3_T4_T6_E12temp_storage+12];
	add.s32 	%r364, %r363, %r686;
	ld.shared.u32 	%r365, [_ZZN3cub18CUB_300001_SM_10006detail6reduce28DeviceReduceSingleTileKernelINS2_10policy_hubIijN4cuda3std3__44plusIiEEE10Policy1000EPiSC_iS9_iiNS7_10__identityEEEvT0_T1_T2_T3_T4_T6_E12temp_storage+16];
	add.s32 	%r366, %r364, %r365;
	ld.shared.u32 	%r367, [_ZZN3cub18CUB_300001_SM_10006detail6reduce28DeviceReduceSingleTileKernelINS2_10policy_hubIijN4cuda3std3__44plusIiEEE10Policy1000EPiSC_iS9_iiNS7_10__identityEEEvT0_T1_T2_T3_T4_T6_E12temp_storage+20];
	add.s32 	%r368, %r366, %r367;
	ld.shared.u32 	%r369, [_ZZN3cub18CUB_300001_SM_10006detail6reduce28DeviceReduceSingleTileKernelINS2_10policy_hubIijN4cuda3std3__44plusIiEEE10Policy1000EPiSC_iS9_iiNS7_10__identityEEEvT0_T1_T2_T3_T4_T6_E12temp_storage+24];
	add.s32 	%r370, %r368, %r369;
	ld.shared.u32 	%r371, [_ZZN3cub18CUB_300001_SM_10006detail6reduce28DeviceReduceSingleTileKernelINS2_10policy_hubIijN4cuda3std3__44plusIiEEE10Policy1000EPiSC_iS9_iiNS7_10__identityEEEvT0_T1_T2_T3_T4_T6_E12temp_storage+28];
	add.s32 	%r372, %r370, %r371;
	ld.shared.u32 	%r373, [_ZZN3cub18CUB_300001_SM_10006detail6reduce28DeviceReduceSingleTileKernelINS2_10policy_hubIijN4cuda3std3__44plusIiEEE10Policy1000EPiSC_iS9_iiNS7_10__identityEEEvT0_T1_T2_T3_T4_T6_E12temp_storage+32];
	add.s32 	%r374, %r372, %r373;
	ld.shared.u32 	%r375, [_ZZN3cub18CUB_300001_SM_10006detail6reduce28DeviceReduceSingleTileKernelINS2_10policy_hubIijN4cuda3std3__44plusIiEEE10Policy1000EPiSC_iS9_iiNS7_10__identityEEEvT0_T1_T2_T3_T4_T6_E12temp_storage+36];
	add.s32 	%r686, %r374, %r375;
	bra.uni 	$L__BB15_72;
$L__BB15_52:
	// begin inline asm
	mov.u32 %r265, %laneid;
	// end inline asm
	and.b32  	%r291, %r60, 992;
	add.s32 	%r292, %r291, 32;
	setp.gt.s32 	%p27, %r292, %r120;
	not.b32 	%r293, %r291;
	add.s32 	%r294, %r120, %r293;
	selp.b32 	%r289, %r294, 31, %p27;
	mov.b32 	%r268, 1;
	mov.b32 	%r290, -1;
	// begin inline asm
	shfl.sync.down.b32 %r266, %r670, %r268, %r289, %r290;
	// end inline asm
	setp.lt.s32 	%p28, %r265, %r289;
	selp.b32 	%r295, %r266, 0, %p28;
	add.s32 	%r272, %r295, %r670;
	mov.b32 	%r273, 2;
	// begin inline asm
	shfl.sync.down.b32 %r271, %r272, %r273, %r289, %r290;
	// end inline asm
	add.s32 	%r296, %r265, 2;
	setp.gt.s32 	%p29, %r296, %r289;
	selp.b32 	%r297, 0, %r271, %p29;
	add.s32 	%r277, %r272, %r297;
	mov.b32 	%r278, 4;
	// begin inline asm
	shfl.sync.down.b32 %r276, %r277, %r278, %r289, %r290;
	// end inline asm
	add.s32 	%r298, %r265, 4;
	setp.gt.s32 	%p30, %r298, %r289;
	selp.b32 	%r299, 0, %r276, %p30;
	add.s32 	%r282, %r277, %r299;
	mov.b32 	%r283, 8;
	// begin inline asm
	shfl.sync.down.b32 %r281, %r282, %r283, %r289, %r290;
	// end inline asm
	add.s32 	%r300, %r265, 8;
	setp.gt.s32 	%p31, %r300, %r289;
	selp.b32 	%r301, 0, %r281, %p31;
	add.s32 	%r287, %r282, %r301;
	mov.b32 	%r288, 16;
	// begin inline asm
	shfl.sync.down.b32 %r286, %r287, %r288, %r289, %r290;
	// end inline asm
	add.s32 	%r302, %r265, 16;
	setp.gt.s32 	%p32, %r302, %r289;
	selp.b32 	%r303, 0, %r286, %p32;
	add.s32 	%r686, %r287, %r303;
	setp.ne.s32 	%p33, %r265, 0;
	@%p33 bra 	$L__BB15_54;
	shr.u32 	%r304, %r60, 3;
	and.b32  	%r305, %r304, 124;
	mov.u32 	%r306, _ZZN3cub18CUB_300001_SM_10006detail6reduce28DeviceReduceSingleTileKernelINS2_10policy_hubIijN4cuda3std3__44plusIiEEE10Policy1000EPiSC_iS9_iiNS7_10__identityEEEvT0_T1_T2_T3_T4_T6_E12temp_storage;
	add.s32 	%r307, %r306, %r305;
	st.shared.u32 	[%r307+8], %r686;
$L__BB15_54:
	bar.sync 	0;
	setp.ne.s32 	%p34, %r60, 0;
	@%p34 bra 	$L__BB15_72;
	setp.gt.s32 	%p35, %r120, 32;
	ld.shared.u32 	%r308, [_ZZN3cub18CUB_300001_SM_10006detail6reduce28DeviceReduceSingleTileKernelINS2_10policy_hubIijN4cuda3std3__44plusIiEEE10Policy1000EPiSC_iS9_iiNS7_10__identityEEEvT0_T1_T2_T3_T4_T6_E12temp_storage+12];
	selp.b32 	%r309, %r308, 0, %p35;
	add.s32 	%r310, %r309, %r686;
	setp.gt.s32 	%p36, %r120, 64;
	ld.shared.u32 	%r311, [_ZZN3cub18CUB_300001_SM_10006detail6reduce28DeviceReduceSingleTileKernelINS2_10policy_hubIijN4cuda3std3__44plusIiEEE10Policy1000EPiSC_iS9_iiNS7_10__identityEEEvT0_T1_T2_T3_T4_T6_E12temp_storage+16];
	selp.b32 	%r312, %r311, 0, %p36;
	add.s32 	%r313, %r310, %r312;
	setp.gt.s32 	%p37, %r120, 96;
	ld.shared.u32 	%r314, [_ZZN3cub18CUB_300001_SM_10006detail6reduce28DeviceReduceSingleTileKernelINS2_10policy_hubIijN4cuda3std3__44plusIiEEE10Policy1000EPiSC_iS9_iiNS7_10__identityEEEvT0_T1_T2_T3_T4_T6_E12temp_storage+20];
	selp.b32 	%r315, %r314, 0, %p37;
	add.s32 	%r316, %r313, %r315;
	setp.gt.s32 	%p38, %r120, 128;
	ld.shared.u32 	%r317, [_ZZN3cub18CUB_300001_SM_10006detail6reduce28DeviceReduceSingleTileKernelINS2_10policy_hubIijN4cuda3std3__44plusIiEEE10Policy1000EPiSC_iS9_iiNS7_10__identityEEEvT0_T1_T2_T3_T4_T6_E12temp_storage+24];
	selp.b32 	%r318, %r317, 0, %p38;
	add.s32 	%r319, %r316, %r318;
	setp.gt.s32 	%p39, %r120, 160;
	ld.shared.u32 	%r320, [_ZZN3cub18CUB_300001_SM_10006detail6reduce28DeviceReduceSingleTileKernelINS2_10policy_hubIijN4cuda3std3__44plusIiEEE10Policy1000EPiSC_iS9_iiNS7_10__identityEEEvT0_T1_T2_T3_T4_T6_E12temp_storage+28];
	selp.b32 	%r321, %r320, 0, %p39;
	add.s32 	%r322, %r319, %r321;
	setp.gt.s32 	%p40, %r120, 192;
	ld.shared.u32 	%r323, [_ZZN3cub18CUB_300001_SM_10006detail6reduce28DeviceReduceSingleTileKernelINS2_10policy_hubIijN4cuda3std3__44plusIiEEE10Policy1000EPiSC_iS9_iiNS7_10__identityEEEvT0_T1_T2_T3_T4_T6_E12temp_storage+32];
	selp.b32 	%r324, %r323, 0, %p40;
	add.s32 	%r325, %r322, %r324;
	setp.gt.s32 	%p41, %r120, 224;
	ld.shared.u32 	%r326, [_ZZN3cub18CUB_300001_SM_10006detail6reduce28DeviceReduceSingleTileKernelINS2_10policy_hubIijN4cuda3std3__44plusIiEEE10Policy1000EPiSC_iS9_iiNS7_10__identityEEEvT0_T1_T2_T3_T4_T6_E12temp_storage+36];
	selp.b32 	%r327, %r326, 0, %p41;
	add.s32 	%r686, %r325, %r327;
	bra.uni 	$L__BB15_72;
$L__BB15_56:
	mov.u32 	%r85, %tid.x;
	mul.wide.u32 	%rd35, %r85, 4;
	add.s64 	%rd19, %rd16, %rd35;
	// begin inline asm
	ld.global.nc.u32 %r122, [%rd19];
	// end inline asm
	add.s64 	%rd20, %rd19, 1024;
	// begin inline asm
	ld.global.nc.u32 %r123, [%rd20];
	// end inline asm
	add.s64 	%rd21, %rd19, 2048;
	// begin inline asm
	ld.global.nc.u32 %r124, [%rd21];
	// end inline asm
	add.s64 	%rd22, %rd19, 3072;
	// begin inline asm
	ld.global.nc.u32 %r125, [%rd22];
	// end inline asm
	add.s64 	%rd23, %rd19, 4096;
	// begin inline asm
	ld.global.nc.u32 %r126, [%rd23];
	// end inline asm
	add.s64 	%rd24, %rd19, 5120;
	// begin inline asm
	ld.global.nc.u32 %r127, [%rd24];
	// end inline asm
	add.s64 	%rd25, %rd19, 6144;
	// begin inline asm
	ld.global.nc.u32 %r128, [%rd25];
	// end inline asm
	add.s64 	%rd26, %rd19, 7168;
	// begin inline asm
	ld.global.nc.u32 %r129, [%rd26];
	// end inline asm
	add.s64 	%rd27, %rd19, 8192;
	// begin inline asm
	ld.global.nc.u32 %r130, [%rd27];
	// end inline asm
	add.s64 	%rd28, %rd19, 9216;
	// begin inline asm
	ld.global.nc.u32 %r131, [%rd28];
	// end inline asm
	add.s64 	%rd29, %rd19, 10240;
	// begin inline asm
	ld.global.nc.u32 %r132, [%rd29];
	// end inline asm
	add.s64 	%rd30, %rd19, 11264;
	// begin inline asm
	ld.global.nc.u32 %r133, [%rd30];
	// end inline asm
	add.s64 	%rd31, %rd19, 12288;
	// begin inline asm
	ld.global.nc.u32 %r134, [%rd31];
	// end inline asm
	add.s64 	%rd32, %rd19, 13312;
	// begin inline asm
	ld.global.nc.u32 %r135, [%rd32];
	// end inline asm
	add.s64 	%rd33, %rd19, 14336;
	// begin inline asm
	ld.global.nc.u32 %r136, [%rd33];
	// end inline asm
	add.s64 	%rd34, %rd19, 15360;
	// begin inline asm
	ld.global.nc.u32 %r137, [%rd34];
	// end inline asm
	add.s32 	%r139, %r123, %r122;
	add.s32 	%r140, %r124, %r139;
	add.s32 	%r141, %r125, %r140;
	add.s32 	%r142, %r126, %r141;
	add.s32 	%r143, %r127, %r142;
	add.s32 	%r144, %r128, %r143;
	add.s32 	%r145, %r129, %r144;
	add.s32 	%r146, %r130, %r145;
	add.s32 	%r147, %r131, %r146;
	add.s32 	%r148, %r132, %r147;
	add.s32 	%r149, %r133, %r148;
	add.s32 	%r150, %r134, %r149;
	add.s32 	%r151, %r135, %r150;
	add.s32 	%r152, %r136, %r151;
	add.s32 	%r685, %r137, %r152;
	setp.lt.u32 	%p4, %r120, 8192;
	mov.b32 	%r674, 4096;
	@%p4 bra 	$L__BB15_60;
	add.s32 	%r87, %r120, -4096;
	mov.b32 	%r674, 4096;
$L__BB15_58:
	mul.wide.s32 	%rd52, %r674, 4;
	add.s64 	%rd36, %rd19, %rd52;
	// begin inline asm
	ld.global.nc.u32 %r154, [%rd36];
	// end inline asm
	add.s64 	%rd37, %rd36, 1024;
	// begin inline asm
	ld.global.nc.u32 %r155, [%rd37];
	// end inline asm
	add.s64 	%rd38, %rd36, 2048;
	// begin inline asm
	ld.global.nc.u32 %r156, [%rd38];
	// end inline asm
	add.s64 	%rd39, %rd36, 3072;
	// begin inline asm
	ld.global.nc.u32 %r157, [%rd39];
	// end inline asm
	add.s64 	%rd40, %rd36, 4096;
	// begin inline asm
	ld.global.nc.u32 %r158, [%rd40];
	// end inline asm
	add.s64 	%rd41, %rd36, 5120;
	// begin inline asm
	ld.global.nc.u32 %r159, [%rd41];
	// end inline asm
	add.s64 	%rd42, %rd36, 6144;
	// begin inline asm
	ld.global.nc.u32 %r160, [%rd42];
	// end inline asm
	add.s64 	%rd43, %rd36, 7168;
	// begin inline asm
	ld.global.nc.u32 %r161, [%rd43];
	// end inline asm
	add.s64 	%rd44, %rd36, 8192;
	// begin inline asm
	ld.global.nc.u32 %r162, [%rd44];
	// end inline asm
	add.s64 	%rd45, %rd36, 9216;
	// begin inline asm
	ld.global.nc.u32 %r163, [%rd45];
	// end inline asm
	add.s64 	%rd46, %rd36, 10240;
	// begin inline asm
	ld.global.nc.u32 %r164, [%rd46];
	// end inline asm
	add.s64 	%rd47, %rd36, 11264;
	// begin inline asm
	ld.global.nc.u32 %r165, [%rd47];
	// end inline asm
	add.s64 	%rd48, %rd36, 12288;
	// begin inline asm
	ld.global.nc.u32 %r166, [%rd48];
	// end inline asm
	add.s64 	%rd49, %rd36, 13312;
	// begin inline asm
	ld.global.nc.u32 %r167, [%rd49];
	// end inline asm
	add.s64 	%rd50, %rd36, 14336;
	// begin inline asm
	ld.global.nc.u32 %r168, [%rd50];
	// end inline asm
	add.s64 	%rd51, %rd36, 15360;
	// begin inline asm
	ld.global.nc.u32 %r169, [%rd51];
	// end inline asm
	add.s32 	%r170, %r154, %r685;
	add.s32 	%r171, %r155, %r170;
	add.s32 	%r172, %r156, %r171;
	add.s32 	%r173, %r157, %r172;
	add.s32 	%r174, %r158, %r173;
	add.s32 	%r175, %r159, %r174;
	add.s32 	%r176, %r160, %r175;
	add.s32 	%r177, %r161, %r176;
	add.s32 	%r178, %r162, %r177;
	add.s32 	%r179, %r163, %r178;
	add.s32 	%r180, %r164, %r179;
	add.s32 	%r181, %r165, %r180;
	add.s32 	%r182, %r166, %r181;
	add.s32 	%r183, %r167, %r182;
	add.s32 	%r184, %r168, %r183;
	add.s32 	%r685, %r169, %r184;
	sub.s32 	%r185, %r120, %r674;
	setp.lt.s32 	%p5, %r185, 4096;
	@%p5 bra 	$L__BB15_68;
	add.s32 	%r674, %r674, 4096;
	setp.le.s32 	%p6, %r674, %r87;
	@%p6 bra 	$L__BB15_58;
$L__BB15_60:
	setp.le.s32 	%p7, %r120, %r674;
	@%p7 bra 	$L__BB15_68;
	sub.s32 	%r94, %r120, %r674;
	setp.ge.s32 	%p8, %r85, %r94;
	@%p8 bra 	$L__BB15_68;
	not.b32 	%r187, %r85;
	add.s32 	%r188, %r120, %r187;
	sub.s32 	%r95, %r188, %r674;
	and.b32  	%r189, %r95, 768;
	setp.eq.s32 	%p9, %r189, 768;
	mov.u32 	%r679, %r85;
	@%p9 bra 	$L__BB15_65;
	add.s32 	%r676, %r85, %r674;
	shr.u32 	%r190, %r95, 8;
	add.s32 	%r191, %r190, 1;
	and.b32  	%r192, %r191, 3;
	neg.s32 	%r675, %r192;
	mov.u32 	%r679, %r85;
$L__BB15_64:
	.pragma "nounroll";
	mul.wide.u32 	%rd54, %r676, 4;
	add.s64 	%rd53, %rd16, %rd54;
	// begin inline asm
	ld.global.nc.u32 %r193, [%rd53];
	// end inline asm
	add.s32 	%r685, %r193, %r685;
	add.s32 	%r679, %r679, 256;
	add.s32 	%r676, %r676, 256;
	add.s32 	%r675, %r675, 1;
	setp.ne.s32 	%p10, %r675, 0;
	@%p10 bra 	$L__BB15_64;
$L__BB15_65:
	setp.lt.u32 	%p11, %r95, 768;
	@%p11 bra 	$L__BB15_68;
	cvt.u64.u32 	%rd55, %r679;
	cvt.u64.u32 	%rd56, %r674;
	add.s64 	%rd57, %rd55, %rd56;
	shl.b64 	%rd58, %rd57, 2;
	add.s64 	%rd59, %rd58, %rd16;
	add.s64 	%rd124, %rd59, 2048;
	add.s32 	%r682, %r679, %r674;
$L__BB15_67:
	mul.wide.u32 	%rd64, %r682, 4;
	add.s64 	%rd60, %rd16, %rd64;
	// begin inline asm
	ld.global.nc.u32 %r194, [%rd60];
	// end inline asm
	add.s32 	%r198, %r194, %r685;
	add.s64 	%rd61, %rd124, -1024;
	// begin inline asm
	ld.global.nc.u32 %r195, [%rd61];
	// end inline asm
	add.s32 	%r199, %r195, %r198;
	// begin inline asm
	ld.global.nc.u32 %r196, [%rd124];
	// end inline asm
	add.s32 	%r200, %r196, %r199;
	add.s64 	%rd63, %rd124, 1024;
	// begin inline asm
	ld.global.nc.u32 %r197, [%rd63];
	// end inline asm
	add.s32 	%r685, %r197, %r200;
	add.s32 	%r679, %r679, 1024;
	add.s64 	%rd124, %rd124, 4096;
	add.s32 	%r682, %r682, 1024;
	setp.lt.s32 	%p12, %r679, %r94;
	@%p12 bra 	$L__BB15_67;
$L__BB15_68:
	// begin inline asm
	mov.u32 %r201, %laneid;
	// end inline asm
	mov.b32 	%r204, 1;
	mov.b32 	%r225, 31;
	mov.b32 	%r226, -1;
	// begin inline asm
	shfl.sync.down.b32 %r202, %r685, %r204, %r225, %r226;
	// end inline asm
	setp.gt.s32 	%p13, %r201, 30;
	selp.b32 	%r227, 0, %r202, %p13;
	add.s32 	%r208, %r227, %r685;
	mov.b32 	%r209, 2;
	// begin inline asm
	shfl.sync.down.b32 %r207, %r208, %r209, %r225, %r226;
	// end inline asm
	setp.gt.s32 	%p14, %r201, 29;
	selp.b32 	%r228, 0, %r207, %p14;
	add.s32 	%r213, %r208, %r228;
	mov.b32 	%r214, 4;
	// begin inline asm
	shfl.sync.down.b32 %r212, %r213, %r214, %r225, %r226;
	// end inline asm
	setp.gt.s32 	%p15, %r201, 27;
	selp.b32 	%r229, 0, %r212, %p15;
	add.s32 	%r218, %r213, %r229;
	mov.b32 	%r219, 8;
	// begin inline asm
	shfl.sync.down.b32 %r217, %r218, %r219, %r225, %r226;
	// end inline asm
	setp.gt.s32 	%p16, %r201, 23;
	selp.b32 	%r230, 0, %r217, %p16;
	add.s32 	%r223, %r218, %r230;
	mov.b32 	%r224, 16;
	// begin inline asm
	shfl.sync.down.b32 %r222, %r223, %r224, %r225, %r226;
	// end inline asm
	setp.gt.s32 	%p17, %r201, 15;
	selp.b32 	%r231, 0, %r222, %p17;
	add.s32 	%r686, %r223, %r231;
	setp.ne.s32 	%p18, %r201, 0;
	@%p18 bra 	$L__BB15_70;
	shr.u32 	%r232, %r85, 3;
	and.b32  	%r233, %r232, 124;
	mov.u32 	%r234, _ZZN3cub18CUB_300001_SM_10006detail6reduce28DeviceReduceSingleTileKernelINS2_10policy_hubIijN4cuda3std3__44plusIiEEE10Policy1000EPiSC_iS9_iiNS7_10__identityEEEvT0_T1_T2_T3_T4_T6_E12temp_storage;
	add.s32 	%r235, %r234, %r233;
	st.shared.u32 	[%r235+8], %r686;
$L__BB15_70:
	bar.sync 	0;
	setp.ne.s32 	%p19, %r85, 0;
	@%p19 bra 	$L__BB15_72;
	ld.shared.u32 	%r236, [_ZZN3cub18CUB_300001_SM_10006detail6reduce28DeviceReduceSingleTileKernelINS2_10policy_hubIijN4cuda3std3__44plusIiEEE10Policy1000EPiSC_iS9_iiNS7_10__identityEEEvT0_T1_T2_T3_T4_T6_E12temp_storage+12];
	add.s32 	%r237, %r236, %r686;
	ld.shared.u32 	%r238, [_ZZN3cub18CUB_300001_SM_10006detail6reduce28DeviceReduceSingleTileKernelINS2_10policy_hubIijN4cuda3std3__44plusIiEEE10Policy1000EPiSC_iS9_iiNS7_10__identityEEEvT0_T1_T2_T3_T4_T6_E12temp_storage+16];
	add.s32 	%r239, %r237, %r238;
	ld.shared.u32 	%r240, [_ZZN3cub18CUB_300001_SM_10006detail6reduce28DeviceReduceSingleTileKernelINS2_10policy_hubIijN4cuda3std3__44plusIiEEE10Policy1000EPiSC_iS9_iiNS7_10__identityEEEvT0_T1_T2_T3_T4_T6_E12temp_storage+20];
	add.s32 	%r241, %r239, %r240;
	ld.shared.u32 	%r242, [_ZZN3cub18CUB_300001_SM_10006detail6reduce28DeviceReduceSingleTileKernelINS2_10policy_hubIijN4cuda3std3__44plusIiEEE10Policy1000EPiSC_iS9_iiNS7_10__identityEEEvT0_T1_T2_T3_T4_T6_E12temp_storage+24];
	add.s32 	%r243, %r241, %r242;
	ld.shared.u32 	%r244, [_ZZN3cub18CUB_300001_SM_10006detail6reduce28DeviceReduceSingleTileKernelINS2_10policy_hubIijN4cuda3std3__44plusIiEEE10Policy1000EPiSC_iS9_iiNS7_10__identityEEEvT0_T1_T2_T3_T4_T6_E12temp_storage+28];
	add.s32 	%r245, %r243, %r244;
	ld.shared.u32 	%r246, [_ZZN3cub18CUB_300001_SM_10006detail6reduce28DeviceReduceSingleTileKernelINS2_10policy_hubIijN4cuda3std3__44plusIiEEE10Policy1000EPiSC_iS9_iiNS7_10__identityEEEvT0_T1_T2_T3_T4_T6_E12temp_storage+32];
	add.s32 	%r247, %r245, %r246;
	ld.shared.u32 	%r248, [_ZZN3cub18CUB_300001_SM_10006detail6reduce28DeviceReduceSingleTileKernelINS2_10policy_hubIijN4cuda3std3__44plusIiEEE10Policy1000EPiSC_iS9_iiNS7_10__identityEEEvT0_T1_T2_T3_T4_T6_E12temp_storage+36];
	add.s32 	%r686, %r247, %r248;
$L__BB15_72:
	mov.u32 	%r631, %tid.x;
	setp.ne.s32 	%p95, %r631, 0;
	@%p95 bra 	$L__BB15_74;
	add.s32 	%r632, %r686, %r121;
	st.global.u32 	[%rd1], %r632;
$L__BB15_74:
	ret;

}
	// .globl	_ZN3cub18CUB_300001_SM_10006detail6reduce28DeviceReduceSingleTileKernelINS2_10policy_hubIiyN4cuda3std3__44plusIiEEE10Policy1000EN6thrust24THRUST_300001_SM_1000_NS6detail15normal_iteratorINSD_10device_ptrIiEEEEPiyS9_iiNS7_10__identityEEEvT0_T1_T2_T3_T4_T6_
.visible .entry _ZN3cub18CUB_300001_SM_10006detail6reduce28DeviceReduceSingleTileKernelINS2_10policy_hubIiyN4cuda3std3__44plusIiEEE10Policy1000EN6thrust24THRUST_300001_SM_1000_NS6detail15normal_iteratorINSD_10device_ptrIiEEEEPiyS9_iiNS7_10__identityEEEvT0_T1_T2_T3_T4_T6_(
	.param .align 8 .b8 _ZN3cub18CUB_300001_SM_10006detail6reduce28DeviceReduceSingleTileKernelINS2_10policy_hubIiyN4cuda3std3__44plusIiEEE10Policy1000EN6thrust24THRUST_300001_SM_1000_NS6detail15normal_iteratorINSD_10device_ptrIiEEEEPiyS9_iiNS7_10__identityEEEvT0_T1_T2_T3_T4_T6__param_0[8],
	.param .u64 .ptr .align 1 _ZN3cub18CUB_300001_SM_10006detail6reduce28DeviceReduceSingleTileKernelINS2_10policy_hubIiyN4cuda3std3__44plusIiEEE10Policy1000EN6thrust24THRUST_300001_SM_1000_NS6detail15normal_iteratorINSD_10device_ptrIiEEEEPiyS9_iiNS7_10__identityEEEvT0_T1_T2_T3_T4_T6__param_1,
	.param .u64 _ZN3cub18CUB_300001_SM_10006detail6reduce28DeviceReduceSingleTileKernelINS2_10policy_hubIiyN4cuda3std3__44plusIiEEE10Policy1000EN6thrust24THRUST_300001_SM_1000_NS6detail15normal_iteratorINSD_10device_ptrIiEEEEPiyS9_iiNS7_10__identityEEEvT0_T1_T2_T3_T4_T6__param_2,
	.param .align 1 .b8 _ZN3cub18CUB_300001_SM_10006detail6reduce28DeviceReduceSingleTileKernelINS2_10policy_hubIiyN4cuda3std3__44plusIiEEE10Policy1000EN6thrust24THRUST_300001_SM_1000_NS6detail15normal_iteratorINSD_10device_ptrIiEEEEPiyS9_iiNS7_10__identityEEEvT0_T1_T2_T3_T4_T6__param_3[1],
	.param .u32 _ZN3cub18CUB_300001_SM_10006detail6reduce28DeviceReduceSingleTileKernelINS2_10policy_hubIiyN4cuda3std3__44plusIiEEE10Policy1000EN6thrust24THRUST_300001_SM_1000_NS6detail15normal_iteratorINSD_10device_ptrIiEEEEPiyS9_iiNS7_10__identityEEEvT0_T1_T2_T3_T4_T6__param_4,
	.param .align 1 .b8 _ZN3cub18CUB_300001_SM_10006detail6reduce28DeviceReduceSingleTileKernelINS2_10policy_hubIiyN4cuda3std3__44plusIiEEE10Policy1000EN6thrust24THRUST_300001_SM_1000_NS6detail15normal_iteratorINSD_10device_ptrIiEEEEPiyS9_iiNS7_10__identityEEEvT0_T1_T2_T3_T4_T6__param_5[1]
)
.maxntid 256
.minnctapersm 1
{
	.reg .pred 	%p<59>;
	.reg .b32 	%r<471>;
	.reg .b64 	%rd<56>;
	// demoted variable
	.shared .align 4 .b8 _ZZN3cub18CUB_300001_SM_10006detail6reduce28DeviceReduceSingleTileKernelINS2_10policy_hubIiyN4cuda3std3__44plusIiEEE10Policy1000EN6thrust24THRUST_300001_SM_1000_NS6detail15normal_iteratorINSD_10device_ptrIiEEEEPiyS9_iiNS7_10__identityEEEvT0_T1_T2_T3_T4_T6_E12temp_storage[44];
	ld.param.u64 	%rd18, [_ZN3cub18CUB_300001_SM_10006detail6reduce28DeviceReduceSingleTileKernelINS2_10policy_hubIiyN4cuda3std3__44plusIiEEE10Policy1000EN6thrust24THRUST_300001_SM_1000_NS6detail15normal_iteratorINSD_10device_ptrIiEEEEPiyS9_iiNS7_10__identityEEEvT0_T1_T2_T3_T4_T6__param_0];
	ld.param.u64 	%rd20, [_ZN3cub18CUB_300001_SM_10006detail6reduce28DeviceReduceSingleTileKernelINS2_10policy_hubIiyN4cuda3std3__44plusIiEEE10Policy1000EN6thrust24THRUST_300001_SM_1000_NS6detail15normal_iteratorINSD_10device_ptrIiEEEEPiyS9_iiNS7_10__identityEEEvT0_T1_T2_T3_T4_T6__param_1];
	ld.param.u64 	%rd19, [_ZN3cub18CUB_300001_SM_10006detail6reduce28DeviceReduceSingleTileKernelINS2_10policy_hubIiyN4cuda3std3__44plusIiEEE10Policy1000EN6thrust24THRUST_300001_SM_1000_NS6detail15normal_iteratorINSD_10device_ptrIiEEEEPiyS9_iiNS7_10__identityEEEvT0_T1_T2_T3_T4_T6__param_2];
	ld.param.u32 	%r81, [_ZN3cub18CUB_300001_SM_10006detail6reduce28DeviceReduceSingleTileKernelINS2_10policy_hubIiyN4cuda3std3__44plusIiEEE10Policy1000EN6thrust24THRUST_300001_SM_1000_NS6detail15normal_iteratorINSD_10device_ptrIiEEEEPiyS9_iiNS7_10__identityEEEvT0_T1_T2_T3_T4_T6__param_4];
	cvta.to.global.u64 	%rd1, %rd20;
	setp.ne.s64 	%p1, %rd19, 0;
	@%p1 bra 	$L__BB16_3;
	mov.u32 	%r434, %tid.x;
	setp.ne.s32 	%p58, %r434, 0;
	@%p58 bra 	$L__BB16_51;
	st.global.u32 	[%rd1], %r81;
	bra.uni 	$L__BB16_51;
$L__BB16_3:
	cvta.to.global.u64 	%rd2, %rd18;
	setp.gt.u64 	%p2, %rd19, 4095;
	@%p2 bra 	$L__BB16_28;
	cvt.u32.u64 	%r1, %rd19;
	mov.u32 	%r2, %tid.x;
	setp.ge.u32 	%p24, %r2, %r1;
	mov.b32 	%r452, 0;
	mov.u32 	%r441, %r2;
	@%p24 bra 	$L__BB16_6;
	mul.wide.u32 	%rd41, %r2, 4;
	add.s64 	%rd42, %rd2, %rd41;
	ld.global.u32 	%r452, [%rd42];
	add.s32 	%r441, %r2, 256;
$L__BB16_6:
	setp.ge.u32 	%p25, %r441, %r1;
	@%p25 bra 	$L__BB16_19;
	not.b32 	%r261, %r441;
	add.s32 	%r262, %r261, %r1;
	shr.u32 	%r263, %r262, 8;
	add.s32 	%r7, %r263, 1;
	and.b32  	%r8, %r7, 15;
	setp.lt.u32 	%p26, %r262, 3840;
	@%p26 bra 	$L__BB16_10;
	and.b32  	%r264, %r7, 33554416;
	neg.s32 	%r437, %r264;
	mul.wide.u32 	%rd43, %r441, 4;
	add.s64 	%rd44, %rd43, %rd2;
	add.s64 	%rd51, %rd44, 8192;
$L__BB16_9:
	.pragma "nounroll";
	ld.global.u32 	%r265, [%rd51+-8192];
	add.s32 	%r266, %r265, %r452;
	ld.global.u32 	%r267, [%rd51+-7168];
	add.s32 	%r268, %r267, %r266;
	ld.global.u32 	%r269, [%rd51+-6144];
	add.s32 	%r270, %r269, %r268;
	ld.global.u32 	%r271, [%rd51+-5120];
	add.s32 	%r272, %r271, %r270;
	ld.global.u32 	%r273, [%rd51+-4096];
	add.s32 	%r274, %r273, %r272;
	ld.global.u32 	%r275, [%rd51+-3072];
	add.s32 	%r276, %r275, %r274;
	ld.global.u32 	%r277, [%rd51+-2048];
	add.s32 	%r278, %r277, %r276;
	ld.global.u32 	%r279, [%rd51+-1024];
	add.s32 	%r280, %r279, %r278;
	ld.global.u32 	%r281, [%rd51];
	add.s32 	%r282, %r281, %r280;
	ld.global.u32 	%r283, [%rd51+1024];
	add.s32 	%r284, %r283, %r282;
	ld.global.u32 	%r285, [%rd51+2048];
	add.s32 	%r286, %r285, %r284;
	ld.global.u32 	%r287, [%rd51+3072];
	add.s32 	%r288, %r287, %r286;
	ld.global.u32 	%r289, [%rd51+4096];
	add.s32 	%r290, %r289, %r288;
	ld.global.u32 	%r291, [%rd51+5120];
	add.s32 	%r292, %r291, %r290;
	ld.global.u32 	%r293, [%rd51+6144];
	add.s32 	%r294, %r293, %r292;
	ld.global.u32 	%r295, [%rd51+7168];
	add.s32 	%r452, %r295, %r294;
	add.s32 	%r441, %r441, 4096;
	add.s32 	%r437, %r437, 16;
	add.s64 	%rd51, %rd51, 16384;
	setp.ne.s32 	%p27, %r437, 0;
	@%p27 bra 	$L__BB16_9;
$L__BB16_10:
	setp.eq.s32 	%p28, %r8, 0;
	@%p28 bra 	$L__BB16_19;
	and.b32  	%r19, %r7, 7;
	setp.lt.u32 	%p29, %r8, 8;
	@%p29 bra 	$L__BB16_13;
	mul.wide.s32 	%rd45, %r441, 4;
	add.s64 	%rd46, %rd2, %rd45;
	ld.global.u32 	%r297, [%rd46];
	add.s32 	%r298, %r297, %r452;
	ld.global.u32 	%r299, [%rd46+1024];
	add.s32 	%r300, %r299, %r298;
	ld.global.u32 	%r301, [%rd46+2048];
	add.s32 	%r302, %r301, %r300;
	ld.global.u32 	%r303, [%rd46+3072];
	add.s32 	%r304, %r303, %r302;
	ld.global.u32 	%r305, [%rd46+4096];
	add.s32 	%r306, %r305, %r304;
	ld.global.u32 	%r307, [%rd46+5120];
	add.s32 	%r308, %r307, %r306;
	ld.global.u32 	%r309, [%rd46+6144];
	add.s32 	%r310, %r309, %r308;
	ld.global.u32 	%r311, [%rd46+7168];
	add.s32 	%r452, %r311, %r310;
	add.s32 	%r441, %r441, 2048;
$L__BB16_13:
	setp.eq.s32 	%p30, %r19, 0;
	@%p30 bra 	$L__BB16_19;
	and.b32  	%r25, %r7, 3;
	setp.lt.u32 	%p31, %r19, 4;
	@%p31 bra 	$L__BB16_16;
	mul.wide.s32 	%rd47, %r441, 4;
	add.s64 	%rd48, %rd2, %rd47;
	ld.global.u32 	%r313, [%rd48];
	add.s32 	%r314, %r313, %r452;
	ld.global.u32 	%r315, [%rd48+1024];
	add.s32 	%r316, %r315, %r314;
	ld.global.u32 	%r317, [%rd48+2048];
	add.s32 	%r318, %r317, %r316;
	ld.global.u32 	%r319, [%rd48+3072];
	add.s32 	%r452, %r319, %r318;
	add.s32 	%r441, %r441, 1024;
$L__BB16_16:
	setp.eq.s32 	%p32, %r25, 0;
	@%p32 bra 	$L__BB16_19;
	neg.s32 	%r449, %r25;
$L__BB16_18:
	.pragma "nounroll";
	mul.wide.s32 	%rd49, %r441, 4;
	add.s64 	%rd50, %rd2, %rd49;
	ld.global.u32 	%r320, [%rd50];
	add.s32 	%r452, %r320, %r452;
	add.s32 	%r441, %r441, 256;
	add.s32 	%r449, %r449, 1;
	setp.ne.s32 	%p33, %r449, 0;
	@%p33 bra 	$L__BB16_18;
$L__BB16_19:
	setp.lt.u64 	%p34, %rd19, 256;
	@%p34 bra 	$L__BB16_24;
	// begin inline asm
	mov.u32 %r384, %laneid;
	// end inline asm
	mov.b32 	%r387, 1;
	mov.b32 	%r408, 31;
	mov.b32 	%r409, -1;
	// begin inline asm
	shfl.sync.down.b32 %r385, %r452, %r387, %r408, %r409;
	// end inline asm
	setp.gt.s32 	%p50, %r384, 30;
	selp.b32 	%r410, 0, %r385, %p50;
	add.s32 	%r391, %r410, %r452;
	mov.b32 	%r392, 2;
	// begin inline asm
	shfl.sync.down.b32 %r390, %r391, %r392, %r408, %r409;
	// end inline asm
	setp.gt.s32 	%p51, %r384, 29;
	selp.b32 	%r411, 0, %r390, %p51;
	add.s32 	%r396, %r391, %r411;
	mov.b32 	%r397, 4;
	// begin inline asm
	shfl.sync.down.b32 %r395, %r396, %r397, %r408, %r409;
	// end inline asm
	setp.gt.s32 	%p52, %r384, 27;
	selp.b32 	%r412, 0, %r395, %p52;
	add.s32 	%r401, %r396, %r412;
	mov.b32 	%r402, 8;
	// begin inline asm
	shfl.sync.down.b32 %r400, %r401, %r402, %r408, %r409;
	// end inline asm
	setp.gt.s32 	%p53, %r384, 23;
	selp.b32 	%r413, 0, %r400, %p53;
	add.s32 	%r406, %r401, %r413;
	mov.b32 	%r407, 16;
	// begin inline asm
	shfl.sync.down.b32 %r405, %r406, %r407, %r408, %r409;
	// end inline asm
	setp.gt.s32 	%p54, %r384, 15;
	selp.b32 	%r414, 0, %r405, %p54;
	add.s32 	%r470, %r406, %r414;
	setp.ne.s32 	%p55, %r384, 0;
	@%p55 bra 	$L__BB16_22;
	shr.u32 	%r415, %r2, 3;
	and.b32  	%r416, %r415, 124;
	mov.u32 	%r417, _ZZN3cub18CUB_300001_SM_10006detail6reduce28DeviceReduceSingleTileKernelINS2_10policy_hubIiyN4cuda3std3__44plusIiEEE10Policy1000EN6thrust24THRUST_300001_SM_1000_NS6detail15normal_iteratorINSD_10device_ptrIiEEEEPiyS9_iiNS7_10__identityEEEvT0_T1_T2_T3_T4_T6_E12temp_storage;
	add.s32 	%r418, %r417, %r416;
	st.shared.u32 	[%r418+8], %r470;
$L__BB16_22:
	bar.sync 	0;
	setp.ne.s32 	%p56, %r2, 0;
	@%p56 bra 	$L__BB16_49;
	ld.shared.u32 	%r419, [_ZZN3cub18CUB_300001_SM_10006detail6reduce28DeviceReduceSingleTileKernelINS2_10policy_hubIiyN4cuda3std3__44plusIiEEE10Policy1000EN6thrust24THRUST_300001_SM_1000_NS6detail15normal_iteratorINSD_10device_ptrIiEEEEPiyS9_iiNS7_10__identityEEEvT0_T1_T2_T3_T4_T6_E12temp_storage+12];
	add.s32 	%r420, %r419, %r470;
	ld.shared.u32 	%r421, [_ZZN3cub18CUB_300001_SM_10006detail6reduce28DeviceReduceSingleTileKernelINS2_10policy_hubIiyN4cuda3std3__44plusIiEEE10Policy1000EN6thrust24THRUST_300001_SM_1000_NS6detail15normal_iteratorINSD_10device_ptrIiEEEEPiyS9_iiNS7_10__identityEEEvT0_T1_T2_T3_T4_T6_E12temp_storage+16];
	add.s32 	%r422, %r420, %r421;
	ld.shared.u32 	%r423, [_ZZN3cub18CUB_300001_SM_10006detail6reduce28DeviceReduceSingleTileKernelINS2_10policy_hubIiyN4cuda3std3__44plusIiEEE10Policy1000EN6thrust24THRUST_300001_SM_1000_NS6detail15normal_iteratorINSD_10device_ptrIiEEEEPiyS9_iiNS7_10__identityEEEvT0_T1_T2_T3_T4_T6_E12temp_storage+20];
	add.s32 	%r424, %r422, %r423;
	ld.shared.u32 	%r425, [_ZZN3cub18CUB_300001_SM_10006detail6reduce28DeviceReduceSingleTileKernelINS2_10policy_hubIiyN4cuda3std3__44plusIiEEE10Policy1000EN6thrust24THRUST_300001_SM_1000_NS6detail15normal_iteratorINSD_10device_ptrIiEEEEPiyS9_iiNS7_10__identityEEEvT0_T1_T2_T3_T4_T6_E12temp_storage+24];
	add.s32 	%r426, %r424, %r425;
	ld.shared.u32 	%r427, [_ZZN3cub18CUB_300001_SM_10006detail6reduce28DeviceReduceSingleTileKernelINS2_10policy_hubIiyN4cuda3std3__44plusIiEEE10Policy1000EN6thrust24THRUST_300001_SM_1000_NS6detail15normal_iteratorINSD_10device_ptrIiEEEEPiyS9_iiNS7_10__identityEEEvT0_T1_T2_T3_T4_T6_E12temp_storage+28];
	add.s32 	%r428, %r426, %r427;
	ld.shared.u32 	%r429, [_ZZN3cub18CUB_300001_SM_10006detail6reduce28DeviceReduceSingleTileKernelINS2_10policy_hubIiyN4cuda3std3__44plusIiEEE10Policy1000EN6thrust24THRUST_300001_SM_1000_NS6detail15normal_iteratorINSD_10device_ptrIiEEEEPiyS9_iiNS7_10__identityEEEvT0_T1_T2_T3_T4_T6_E12temp_storage+32];
	add.s32 	%r430, %r428, %r429;
	ld.shared.u32 	%r431, [_ZZN3cub18CUB_300001_SM_10006detail6reduce28DeviceReduceSingleTileKernelINS2_10policy_hubIiyN4cuda3std3__44plusIiEEE10Policy1000EN6thrust24THRUST_300001_SM_1000_NS6detail15normal_iteratorINSD_10device_ptrIiEEEEPiyS9_iiNS7_10__identityEEEvT0_T1_T2_T3_T4_T6_E12temp_storage+36];
	add.s32 	%r470, %r430, %r431;
	bra.uni 	$L__BB16_49;
$L__BB16_24:
	// begin inline asm
	mov.u32 %r321, %laneid;
	// end inline asm
	and.b32  	%r347, %r2, 992;
	add.s32 	%r348, %r347, 32;
	setp.gt.u32 	%p35, %r348, %r1;
	not.b32 	%r349, %r347;
	add.s32 	%r350, %r1, %r349;
	selp.b32 	%r345, %r350, 31, %p35;
	mov.b32 	%r324, 1;
	mov.b32 	%r346, -1;
	// begin inline asm
	shfl.sync.down.b32 %r322, %r452, %r324, %r345, %r346;
	// end inline asm
	setp.lt.s32 	%p36, %r321, %r345;
	selp.b32 	%r351, %r322, 0, %p36;
	add.s32 	%r328, %r351, %r452;
	mov.b32 	%r329, 2;
	// begin inline asm
	shfl.sync.down.b32 %r327, %r328, %r329, %r345, %r346;
	// end inline asm
	add.s32 	%r352, %r321, 2;
	setp.gt.s32 	%p37, %r352, %r345;
	selp.b32 	%r353, 0, %r327, %p37;
	add.s32 	%r333, %r328, %r353;
	mov.b32 	%r334, 4;
	// begin inline asm
	shfl.sync.down.b32 %r332, %r333, %r334, %r345, %r346;
	// end inline asm
	add.s32 	%r354, %r321, 4;
	setp.gt.s32 	%p38, %r354, %r345;
	selp.b32 	%r355, 0, %r332, %p38;
	add.s32 	%r338, %r333, %r355;
	mov.b32 	%r339, 8;
	// begin inline asm
	shfl.sync.down.b32 %r337, %r338, %r339, %r345, %r346;
	// end inline asm
	add.s32 	%r356, %r321, 8;
	setp.gt.s32 	%p39, %r356, %r345;
	selp.b32 	%r357, 0, %r337, %p39;
	add.s32 	%r343, %r338, %r357;
	mov.b32 	%r344, 16;
	// begin inline asm
	shfl.sync.down.b32 %r342, %r343, %r344, %r345, %r346;
	// end inline asm
	add.s32 	%r358, %r321, 16;
	setp.gt.s32 	%p40, %r358, %r345;
	selp.b32 	%r359, 0, %r342, %p40;
	add.s32 	%r470, %r343, %r359;
	setp.ne.s32 	%p41, %r321, 0;
	@%p41 bra 	$L__BB16_26;
	shr.u32 	%r360, %r2, 3;
	and.b32  	%r361, %r360, 124;
	mov.u32 	%r362, _ZZN3cub18CUB_300001_SM_10006detail6reduce28DeviceReduceSingleTileKernelINS2_10policy_hubIiyN4cuda3std3__44plusIiEEE10Policy1000EN6thrust24THRUST_300001_SM_1000_NS6detail15normal_iteratorINSD_10device_ptrIiEEEEPiyS9_iiNS7_10__identityEEEvT0_T1_T2_T3_T4_T6_E12temp_storage;
	add.s32 	%r363, %r362, %r361;
	st.shared.u32 	[%r363+8], %r470;
$L__BB16_26:
	bar.sync 	0;
	setp.ne.s32 	%p42, %r2, 0;
	@%p42 bra 	$L__BB16_49;
	setp.gt.u64 	%p43, %rd19, 32;
	ld.shared.u32 	%r364, [_ZZN3cub18CUB_300001_SM_10006detail6reduce28DeviceReduceSingleTileKernelINS2_10policy_hubIiyN4cuda3std3__44plusIiEEE10Policy1000EN6thrust24THRUST_300001_SM_1000_NS6detail15normal_iteratorINSD_10device_ptrIiEEEEPiyS9_iiNS7_10__identityEEEvT0_T1_T2_T3_T4_T6_E12temp_storage+12];
	selp.b32 	%r365, %r364, 0, %p43;
	add.s32 	%r366, %r365, %r470;
	setp.gt.u64 	%p44, %rd19, 64;
	ld.shared.u32 	%r367, [_ZZN3cub18CUB_300001_SM_10006detail6reduce28DeviceReduceSingleTileKernelINS2_10policy_hubIiyN4cuda3std3__44plusIiEEE10Policy1000EN6thrust24THRUST_300001_SM_1000_NS6detail15normal_iteratorINSD_10device_ptrIiEEEEPiyS9_iiNS7_10__identityEEEvT0_T1_T2_T3_T4_T6_E12temp_storage+16];
	selp.b32 	%r368, %r367, 0, %p44;
	add.s32 	%r369, %r366, %r368;
	setp.gt.u64 	%p45, %rd19, 96;
	ld.shared.u32 	%r370, [_ZZN3cub18CUB_300001_SM_10006detail6reduce28DeviceReduceSingleTileKernelINS2_10policy_hubIiyN4cuda3std3__44plusIiEEE10Policy1000EN6thrust24THRUST_300001_SM_1000_NS6detail15normal_iteratorINSD_10device_ptrIiEEEEPiyS9_iiNS7_10__identityEEEvT0_T1_T2_T3_T4_T6_E12temp_storage+20];
	selp.b32 	%r371, %r370, 0, %p45;
	add.s32 	%r372, %r369, %r371;
	setp.gt.u64 	%p46, %rd19, 128;
	ld.shared.u32 	%r373, [_ZZN3cub18CUB_300001_SM_10006detail6reduce28DeviceReduceSingleTileKernelINS2_10policy_hubIiyN4cuda3std3__44plusIiEEE10Policy1000EN6thrust24THRUST_300001_SM_1000_NS6detail15normal_iteratorINSD_10device_ptrIiEEEEPiyS9_iiNS7_10__identityEEEvT0_T1_T2_T3_T4_T6_E12temp_storage+24];
	selp.b32 	%r374, %r373, 0, %p46;
	add.s32 	%r375, %r372, %r374;
	setp.gt.u64 	%p47, %rd19, 160;
	ld.shared.u32 	%r376, [_ZZN3cub18CUB_300001_SM_10006detail6reduce28DeviceReduceSingleTileKernelINS2_10policy_hubIiyN4cuda3std3__44plusIiEEE10Policy1000EN6thrust24THRUST_300001_SM_1000_NS6detail15normal_iteratorINSD_10device_ptrIiEEEEPiyS9_iiNS7_10__identityEEEvT0_T1_T2_T3_T4_T6_E12temp_storage+28];
	selp.b32 	%r377, %r376, 0, %p47;
	add.s32 	%r378, %r375, %r377;
	setp.gt.u64 	%p48, %rd19, 192;
	ld.shared.u32 	%r379, [_ZZN3cub18CUB_300001_SM_10006detail6reduce28DeviceReduceSingleTileKernelINS2_10policy_hubIiyN4cuda3std3__44plusIiEEE10Policy1000EN6thrust24THRUST_300001_SM_1000_NS6detail15normal_iteratorINSD_10device_ptrIiEEEEPiyS9_iiNS7_10__identityEEEvT0_T1_T2_T3_T4_T6_E12temp_storage+32];
	selp.b32 	%r380, %r379, 0, %p48;
	add.s32 	%r381, %r378, %r380;
	setp.gt.u64 	%p49, %rd19, 224;
	ld.shared.u32 	%r382, [_ZZN3cub18CUB_300001_SM_10006detail6reduce28DeviceReduceSingleTileKernelINS2_10policy_hubIiyN4cuda3std3__44plusIiEEE10Policy1000EN6thrust24THRUST_300001_SM_1000_NS6detail15normal_iteratorINSD_10device_ptrIiEEEEPiyS9_iiNS7_10__identityEEEvT0_T1_T2_T3_T4_T6_E12temp_storage+36];
	selp.b32 	%r383, %r382, 0, %p49;
	add.s32 	%r470, %r381, %r383;
	bra.uni 	$L__BB16_49;
$L__BB16_28:
	mov.u32 	%r43, %tid.x;
	cvt.u64.u32 	%rd6, %r43;
	mul.wide.u32 	%rd22, %r43, 4;
	add.s64 	%rd7, %rd2, %rd22;
	ld.global.u32 	%r82, [%rd7];
	ld.global.u32 	%r83, [%rd7+1024];
	ld.global.u32 	%r84, [%rd7+2048];
	ld.global.u32 	%r85, [%rd7+3072];
	ld.global.u32 	%r86, [%rd7+4096];
	ld.global.u32 	%r87, [%rd7+5120];
	ld.global.u32 	%r88, [%rd7+6144];
	ld.global.u32 	%r89, [%rd7+7168];
	ld.global.u32 	%r90, [%rd7+8192];
	ld.global.u32 	%r91, [%rd7+9216];
	ld.global.u32 	%r92, [%rd7+10240];
	ld.global.u32 	%r93, [%rd7+11264];
	ld.global.u32 	%r94, [%rd7+12288];
	ld.global.u32 	%r95, [%rd7+13312];
	ld.global.u32 	%r96, [%rd7+14336];
	ld.global.u32 	%r97, [%rd7+15360];
	add.s32 	%r98, %r83, %r82;
	add.s32 	%r99, %r84, %r98;
	add.s32 	%r100, %r85, %r99;
	add.s32 	%r101, %r86, %r100;
	add.s32 	%r102, %r87, %r101;
	add.s32 	%r103, %r88, %r102;
	add.s32 	%r104, %r89, %r103;
	add.s32 	%r105, %r90, %r104;
	add.s32 	%r106, %r91, %r105;
	add.s32 	%r107, %r92, %r106;
	add.s32 	%r108, %r93, %r107;
	add.s32 	%r109, %r94, %r108;
	add.s32 	%r110, %r95, %r109;
	add.s32 	%r111, %r96, %r110;
	add.s32 	%r469, %r97, %r111;
	add.s64 	%rd8, %rd19, -4096;
	setp.lt.u64 	%p3, %rd8, 4096;
	mov.b64 	%rd53, 4096;
	@%p3 bra 	$L__BB16_32;
	mov.b64 	%rd53, 4096;
$L__BB16_30:
	shl.b64 	%rd24, %rd53, 2;
	add.s64 	%rd25, %rd7, %rd24;
	ld.global.u32 	%r112, [%rd25];
	ld.global.u32 	%r113, [%rd25+1024];
	ld.global.u32 	%r114, [%rd25+2048];
	ld.global.u32 	%r115, [%rd25+3072];
	ld.global.u32 	%r116, [%rd25+4096];
	ld.global.u32 	%r117, [%rd25+5120];
	ld.global.u32 	%r118, [%rd25+6144];
	ld.global.u32 	%r119, [%rd25+7168];
	ld.global.u32 	%r120, [%rd25+8192];
	ld.global.u32 	%r121, [%rd25+9216];
	ld.global.u32 	%r122, [%rd25+10240];
	ld.global.u32 	%r123, [%rd25+11264];
	ld.global.u32 	%r124, [%rd25+12288];
	ld.global.u32 	%r125, [%rd25+13312];
	ld.global.u32 	%r126, [%rd25+14336];
	ld.global.u32 	%r127, [%rd25+15360];
	add.s32 	%r128, %r112, %r469;
	add.s32 	%r129, %r113, %r128;
	add.s32 	%r130, %r114, %r129;
	add.s32 	%r131, %r115, %r130;
	add.s32 	%r132, %r116, %r131;
	add.s32 	%r133, %r117, %r132;
	add.s32 	%r134, %r118, %r133;
	add.s32 	%r135, %r119, %r134;
	add.s32 	%r136, %r120, %r135;
	add.s32 	%r137, %r121, %r136;
	add.s32 	%r138, %r122, %r137;
	add.s32 	%r139, %r123, %r138;
	add.s32 	%r140, %r124, %r139;
	add.s32 	%r141, %r125, %r140;
	add.s32 	%r142, %r126, %r141;
	add.s32 	%r469, %r127, %r142;
	sub.s64 	%rd26, %rd19, %rd53;
	setp.lt.u64 	%p4, %rd26, 4096;
	@%p4 bra 	$L__BB16_45;
	add.s64 	%rd53, %rd53, 4096;
	setp.le.u64 	%p5, %rd53, %rd8;
	@%p5 bra 	$L__BB16_30;
$L__BB16_32:
	setp.le.u64 	%p6, %rd19, %rd53;
	cvt.u32.u64 	%r143, %rd53;
	cvt.u32.u64 	%r144, %rd19;
	sub.s32 	%r145, %r144, %r143;
	setp.ge.s32 	%p7, %r43, %r145;
	or.pred  	%p8, %p6, %p7;
	@%p8 bra 	$L__BB16_45;
	not.b32 	%r149, %r43;
	add.s32 	%r150, %r149, %r144;
	sub.s32 	%r152, %r150, %r143;
	shr.u32 	%r153, %r152, 8;
	add.s32 	%r48, %r153, 1;
	and.b32  	%r49, %r48, 15;
	setp.lt.u32 	%p9, %r152, 3840;
	mov.u32 	%r459, %r43;
	@%p9 bra 	$L__BB16_36;
	and.b32  	%r154, %r48, 33554416;
	neg.s32 	%r455, %r154;
	add.s64 	%rd27, %rd53, %rd6;
	shl.b64 	%rd28, %rd27, 2;
	add.s64 	%rd29, %rd28, %rd2;
	add.s64 	%rd54, %rd29, 8192;
	mov.u32 	%r459, %r43;
$L__BB16_35:
	.pragma "nounroll";
	ld.global.u32 	%r155, [%rd54+-8192];
	add.s32 	%r156, %r155, %r469;
	ld.global.u32 	%r157, [%rd54+-7168];
	add.s32 	%r158, %r157, %r156;
	ld.global.u32 	%r159, [%rd54+-6144];
	add.s32 	%r160, %r159, %r158;
	ld.global.u32 	%r161, [%rd54+-5120];
	add.s32 	%r162, %r161, %r160;
	ld.global.u32 	%r163, [%rd54+-4096];
	add.s32 	%r164, %r163, %r162;
	ld.global.u32 	%r165, [%rd54+-3072];
	add.s32 	%r166, %r165, %r164;
	ld.global.u32 	%r167, [%rd54+-2048];
	add.s32 	%r168, %r167, %r166;
	ld.global.u32 	%r169, [%rd54+-1024];
	add.s32 	%r170, %r169, %r168;
	ld.global.u32 	%r171, [%rd54];
	add.s32 	%r172, %r171, %r170;
	ld.global.u32 	%r173, [%rd54+1024];
	add.s32 	%r174, %r173, %r172;
	ld.global.u32 	%r175, [%rd54+2048];
	add.s32 	%r176, %r175, %r174;
	ld.global.u32 	%r177, [%rd54+3072];
	add.s32 	%r178, %r177, %r176;
	ld.global.u32 	%r179, [%rd54+4096];
	add.s32 	%r180, %r179, %r178;
	ld.global.u32 	%r181, [%rd54+5120];
	add.s32 	%r182, %r181, %r180;
	ld.global.u32 	%r183, [%rd54+6144];
	add.s32 	%r184, %r183, %r182;
	ld.global.u32 	%r185, [%rd54+7168];
	add.s32 	%r469, %r185, %r184;
	add.s32 	%r459, %r459, 4096;
	add.s32 	%r455, %r455, 16;
	add.s64 	%rd54, %rd54, 16384;
	setp.ne.s32 	%p10, %r455, 0;
	@%p10 bra 	$L__BB16_35;
$L__BB16_36:
	setp.eq.s32 	%p11, %r49, 0;
	@%p11 bra 	$L__BB16_45;
	and.b32  	%r60, %r48, 7;
	setp.lt.u32 	%p12, %r49, 8;
	@%p12 bra 	$L__BB16_39;
	cvt.u64.u32 	%rd30, %r459;
	add.s64 	%rd31, %rd53, %rd30;
	shl.b64 	%rd32, %rd31, 2;
	add.s64 	%rd33, %rd2, %rd32;
	ld.global.u32 	%r187, [%rd33];
	add.s32 	%r188, %r187, %r469;
	ld.global.u32 	%r189, [%rd33+1024];
	add.s32 	%r190, %r189, %r188;
	ld.global.u32 	%r191, [%rd33+2048];
	add.s32 	%r192, %r191, %r190;
	ld.global.u32 	%r193, [%rd33+3072];
	add.s32 	%r194, %r193, %r192;
	ld.global.u32 	%r195, [%rd33+4096];
	add.s32 	%r196, %r195, %r194;
	ld.global.u32 	%r197, [%rd33+5120];
	add.s32 	%r198, %r197, %r196;
	ld.global.u32 	%r199, [%rd33+6144];
	add.s32 	%r200, %r199, %r198;
	ld.global.u32 	%r201, [%rd33+7168];
	add.s32 	%r469, %r201, %r200;
	add.s32 	%r459, %r459, 2048;
$L__BB16_39:
	setp.eq.s32 	%p13, %r60, 0;
	@%p13 bra 	$L__BB16_45;
	and.b32  	%r66, %r48, 3;
	setp.lt.u32 	%p14, %r60, 4;
	@%p14 bra 	$L__BB16_42;
	cvt.u64.u32 	%rd34, %r459;
	add.s64 	%rd35, %rd53, %rd34;
	shl.b64 	%rd36, %rd35, 2;
	add.s64 	%rd37, %rd2, %rd36;
	ld.global.u32 	%r203, [%rd37];
	add.s32 	%r204, %r203, %r469;
	ld.global.u32 	%r205, [%rd37+1024];
	add.s32 	%r206, %r205, %r204;
	ld.global.u32 	%r207, [%rd37+2048];
	add.s32 	%r208, %r207, %r206;
	ld.global.u32 	%r209, [%rd37+3072];
	add.s32 	%r469, %r209, %r208;
	add.s32 	%r459, %r459, 1024;
$L__BB16_42:
	setp.eq.s32 	%p15, %r66, 0;
	@%p15 bra 	$L__BB16_45;
	cvt.u64.u32 	%rd38, %r459;
	add.s64 	%rd39, %rd53, %rd38;
	shl.b64 	%rd40, %rd39, 2;
	add.s64 	%rd55, %rd2, %rd40;
	neg.s32 	%r467, %r66;
$L__BB16_44:
	.pragma "nounroll";
	ld.global.u32 	%r210, [%rd55];
	add.s32 	%r469, %r210, %r469;
	add.s64 	%rd55, %rd55, 1024;
	add.s32 	%r467, %r467, 1;
	setp.ne.s32 	%p16, %r467, 0;
	@%p16 bra 	$L__BB16_44;
$L__BB16_45:
	// begin inline asm
	mov.u32 %r211, %laneid;
	// end inline asm
	mov.b32 	%r214, 1;
	mov.b32 	%r235, 31;
	mov.b32 	%r236, -1;
	// begin inline asm
	shfl.sync.down.b32 %r212, %r469, %r214, %r235, %r236;
	// end inline asm
	setp.gt.s32 	%p17, %r211, 30;
	selp.b32 	%r237, 0, %r212, %p17;
	add.s32 	%r218, %r237, %r469;
	mov.b32 	%r219, 2;
	// begin inline asm
	shfl.sync.down.b32 %r217, %r218, %r219, %r235, %r236;
	// end inline asm
	setp.gt.s32 	%p18, %r211, 29;
	selp.b32 	%r238, 0, %r217, %p18;
	add.s32 	%r223, %r218, %r238;
	mov.b32 	%r224, 4;
	// begin inline asm
	shfl.sync.down.b32 %r222, %r223, %r224, %r235, %r236;
	// end inline asm
	setp.gt.s32 	%p19, %r211, 27;
	selp.b32 	%r239, 0, %r222, %p19;
	add.s32 	%r228, %r223, %r239;
	mov.b32 	%r229, 8;
	// begin inline asm
	shfl.sync.down.b32 %r227, %r228, %r229, %r235, %r236;
	// end inline asm
	setp.gt.s32 	%p20, %r211, 23;
	selp.b32 	%r240, 0, %r227, %p20;
	add.s32 	%r233, %r228, %r240;
	mov.b32 	%r234, 16;
	// begin inline asm
	shfl.sync.down.b32 %r232, %r233, %r234, %r235, %r236;
	// end inline asm
	setp.gt.s32 	%p21, %r211, 15;
	selp.b32 	%r241, 0, %r232, %p21;
	add.s32 	%r470, %r233, %r241;
	setp.ne.s32 	%p22, %r211, 0;
	@%p22 bra 	$L__BB16_47;
	shr.u32 	%r242, %r43, 3;
	and.b32  	%r243, %r242, 124;
	mov.u32 	%r244, _ZZN3cub18CUB_300001_SM_10006detail6reduce28DeviceReduceSingleTileKernelINS2_10policy_hubIiyN4cuda3std3__44plusIiEEE10Policy1000EN6thrust24THRUST_300001_SM_1000_NS6detail15normal_iteratorINSD_10device_ptrIiEEEEPiyS9_iiNS7_10__identityEEEvT0_T1_T2_T3_T4_T6_E12temp_storage;
	add.s32 	%r245, %r244, %r243;
	st.shared.u32 	[%r245+8], %r470;
$L__BB16_47:
	bar.sync 	0;
	setp.ne.s32 	%p23, %r43, 0;
	@%p23 bra 	$L__BB16_49;
	ld.shared.u32 	%r246, [_ZZN3cub18CUB_300001_SM_10006detail6reduce28DeviceReduceSingleTileKernelINS2_10policy_hubIiyN4cuda3std3__44plusIiEEE10Policy1000EN6thrust24THRUST_300001_SM_1000_NS6detail15normal_iteratorINSD_10device_ptrIiEEEEPiyS9_iiNS7_10__identityEEEvT0_T1_T2_T3_T4_T6_E12temp_storage+12];
	add.s32 	%r247, %r246, %r470;
	ld.shared.u32 	%r248, [_ZZN3cub18CUB_300001_SM_10006detail6reduce28DeviceReduceSingleTileKernelINS2_10policy_hubIiyN4cuda3std3__44plusIiEEE10Policy1000EN6thrust24THRUST_300001_SM_1000_NS6detail15normal_iteratorINSD_10device_ptrIiEEEEPiyS9_iiNS7_10__identityEEEvT0_T1_T2_T3_T4_T6_E12temp_storage+16];
	add.s32 	%r249, %r247, %r248;
	ld.shared.u32 	%r250, [_ZZN3cub18CUB_300001_SM_10006detail6reduce28DeviceReduceSingleTileKernelINS2_10policy_hubIiyN4cuda3std3__44plusIiEEE10Policy1000EN6thrust24THRUST_300001_SM_1000_NS6detail15normal_iteratorINSD_10device_ptrIiEEEEPiyS9_iiNS7_10__identityEEEvT0_T1_T2_T3_T4_T6_E12temp_storage+20];
	add.s32 	%r251, %r249, %r250;
	ld.shared.u32 	%r252, [_ZZN3cub18CUB_300001_SM_10006detail6reduce28DeviceReduceSingleTileKernelINS2_10policy_hubIiyN4cuda3std3__44plusIiEEE10Policy1000EN6thrust24THRUST_300001_SM_1000_NS6detail15normal_iteratorINSD_10device_ptrIiEEEEPiyS9_iiNS7_10__identityEEEvT0_T1_T2_T3_T4_T6_E12temp_storage+24];
	add.s32 	%r253, %r251, %r252;
	ld.shared.u32 	%r254, [_ZZN3cub18CUB_300001_SM_10006detail6reduce28DeviceReduceSingleTileKernelINS2_10policy_hubIiyN4cuda3std3__44plusIiEEE10Policy1000EN6thrust24THRUST_300001_SM_1000_NS6detail15normal_iteratorINSD_10device_ptrIiEEEEPiyS9_iiNS7_10__identityEEEvT0_T1_T2_T3_T4_T6_E12temp_storage+28];
	add.s32 	%r255, %r253, %r254;
	ld.shared.u32 	%r256, [_ZZN3cub18CUB_300001_SM_10006detail6reduce28DeviceReduceSingleTileKernelINS2_10policy_hubIiyN4cuda3std3__44plusIiEEE10Policy1000EN6thrust24THRUST_300001_SM_1000_NS6detail15normal_iteratorINSD_10device_ptrIiEEEEPiyS9_iiNS7_10__identityEEEvT0_T1_T2_T3_T4_T6_E12temp_storage+32];
	add.s32 	%r257, %r255, %r256;
	ld.shared.u32 	%r258, [_ZZN3cub18CUB_300001_SM_10006detail6reduce28DeviceReduceSingleTileKernelINS2_10policy_hubIiyN4cuda3std3__44plusIiEEE10Policy1000EN6thrust24THRUST_300001_SM_1000_NS6detail15normal_iteratorINSD_10device_ptrIiEEEEPiyS9_iiNS7_10__identityEEEvT0_T1_T2_T3_T4_T6_E12temp_storage+36];
	add.s32 	%r470, %r257, %r258;
$L__BB16_49:
	mov.u32 	%r432, %tid.x;
	setp.ne.s32 	%p57, %r432, 0;
	@%p57 bra 	$L__BB16_51;
	add.s32 	%r433, %r470, %r81;
	st.global.u32 	[%rd1], %r433;
$L__BB16_51:
	ret;

}
	// .globl	_ZN3cub18CUB_300001_SM_10006detail6reduce18DeviceReduceKernelINS2_10policy_hubIiyN4cuda3std3__44plusIiEEE10Policy1000EN6thrust24THRUST_300001_SM_1000_NS6detail15normal_iteratorINSD_10device_ptrIiEEEEyS9_iNS7_10__identityEEEvT0_PT3_T1_NS0_13GridEvenShareISN_EET2_T4_
.visible .entry _ZN3cub18CUB_300001_SM_10006detail6reduce18DeviceReduceKernelINS2_10policy_hubIiyN4cuda3std3__44plusIiEEE10Policy1000EN6thrust24THRUST_300001_SM_1000_NS6detail15normal_iteratorINSD_10device_ptrIiEEEEyS9_iNS7_10__identityEEEvT0_PT3_T1_NS0_13GridEvenShareISN_EET2_T4_(
	.param .align 8 .b8 _ZN3cub18CUB_300001_SM_10006detail6reduce18DeviceReduceKernelINS2_10policy_hubIiyN4cuda3std3__44plusIiEEE10Policy1000EN6thrust24THRUST_300001_SM_1000_NS6detail15normal_iteratorINSD_10device_ptrIiEEEEyS9_iNS7_10__identityEEEvT0_PT3_T1_NS0_13GridEvenShareISN_EET2_T4__param_0[8],
	.param .u64 .ptr .align 1 _ZN3cub18CUB_300001_SM_10006detail6reduce18DeviceReduceKernelINS2_10policy_hubIiyN4cuda3std3__44plusIiEEE10Policy1000EN6thrust24THRUST_300001_SM_1000_NS6detail15normal_iteratorINSD_10device_ptrIiEEEEyS9_iNS7_10__identityEEEvT0_PT3_T1_NS0_13GridEvenShareISN_EET2_T4__param_1,
	.param .u64 _ZN3cub18CUB_300001_SM_10006detail6reduce18DeviceReduceKernelINS2_10policy_hubIiyN4cuda3std3__44plusIiEEE10Policy1000EN6thrust24THRUST_300001_SM_1000_NS6detail15normal_iteratorINSD_10device_ptrIiEEEEyS9_iNS7_10__identityEEEvT0_PT3_T1_NS0_13GridEvenShareISN_EET2_T4__param_2,
	.param .align 8 .b8 _ZN3cub18CUB_300001_SM_10006detail6reduce18DeviceReduceKernelINS2_10policy_hubIiyN4cuda3std3__44plusIiEEE10Policy1000EN6thrust24THRUST_300001_SM_1000_NS6detail15normal_iteratorINSD_10device_ptrIiEEEEyS9_iNS7_10__identityEEEvT0_PT3_T1_NS0_13GridEvenShareISN_EET2_T4__param_3[72],
	.param .align 1 .b8 _ZN3cub18CUB_300001_SM_10006detail6reduce18DeviceReduceKernelINS2_10policy_hubIiyN4cuda3std3__44plusIiEEE10Policy1000EN6thrust24THRUST_300001_SM_1000_NS6detail15normal_iteratorINSD_10device_ptrIiEEEEyS9_iNS7_10__identityEEEvT0_PT3_T1_NS0_13GridEvenShareISN_EET2_T4__param_4[1],
	.param .align 1 .b8 _ZN3cub18CUB_300001_SM_10006detail6reduce18DeviceReduceKernelINS2_10policy_hubIiyN4cuda3std3__44plusIiEEE10Policy1000EN6thrust24THRUST_300001_SM_1000_NS6detail15normal_iteratorINSD_10device_ptrIiEEEEyS9_iNS7_10__identityEEEvT0_PT3_T1_NS0_13GridEvenShareISN_EET2_T4__param_5[1]
)
.maxntid 256
{
	.reg .pred 	%p<57>;
	.reg .b16 	%rs<4>;
	.reg .b32 	%r<502>;
	.reg .b64 	%rd<78>;
	// demoted variable
	.shared .align 4 .b8 _ZZN3cub18CUB_300001_SM_10006detail6reduce18DeviceReduceKernelINS2_10policy_hubIiyN4cuda3std3__44plusIiEEE10Policy1000EN6thrust24THRUST_300001_SM_1000_NS6detail15normal_iteratorINSD_10device_ptrIiEEEEyS9_iNS7_10__identityEEEvT0_PT3_T1_NS0_13GridEvenShareISN_EET2_T4_E12temp_storage[44];
	ld.param.u64 	%rd1, [_ZN3cub18CUB_300001_SM_10006detail6reduce18DeviceReduceKernelINS2_10policy_hubIiyN4cuda3std3__44plusIiEEE10Policy1000EN6thrust24THRUST_300001_SM_1000_NS6detail15normal_iteratorINSD_10device_ptrIiEEEEyS9_iNS7_10__identityEEEvT0_PT3_T1_NS0_13GridEvenShareISN_EET2_T4__param_3+32];
	ld.param.u32 	%r1, [_ZN3cub18CUB_300001_SM_10006detail6reduce18DeviceReduceKernelINS2_10policy_hubIiyN4cuda3std3__44plusIiEEE10Policy1000EN6thrust24THRUST_300001_SM_1000_NS6detail15normal_iteratorINSD_10device_ptrIiEEEEyS9_iNS7_10__identityEEEvT0_PT3_T1_NS0_13GridEvenShareISN_EET2_T4__param_3+40];
	ld.param.u64 	%rd25, [_ZN3cub18CUB_300001_SM_10006detail6reduce18DeviceReduceKernelINS2_10policy_hubIiyN4cuda3std3__44plusIiEEE10Policy1000EN6thrust24THRUST_300001_SM_1000_NS6detail15normal_iteratorINSD_10device_ptrIiEEEEyS9_iNS7_10__identityEEEvT0_PT3_T1_NS0_13GridEvenShareISN_EET2_T4__param_0];
	cvta.to.global.u64 	%rd2, %rd25;
	mov.u32 	%r2, %ctaid.x;
	shl.b32 	%r88, %r1, 12;
	cvt.s64.s32 	%rd3, %r88;
	shl.b32 	%r89, %r2, 12;
	cvt.u64.u32 	%rd4, %r89;
	sub.s64 	%rd5, %rd1, %rd4;
	setp.gt.u64 	%p1, %rd5, 4095;
	@%p1 bra 	$L__BB17_25;
	cvt.u32.u64 	%r287, %rd4;
	cvt.u32.u64 	%r3, %rd1;
	sub.s32 	%r4, %r3, %r287;
	mov.u32 	%r5, %tid.x;
	setp.ge.s32 	%p23, %r5, %r4;
	mov.b32 	%r482, 0;
	mov.u32 	%r471, %r5;
	@%p23 bra 	$L__BB17_3;
	add.s32 	%r289, %r287, %r5;
	mul.wide.u32 	%rd51, %r289, 4;
	add.s64 	%rd52, %rd2, %rd51;
	ld.global.u32 	%r482, [%rd52];
	add.s32 	%r471, %r5, 256;
$L__BB17_3:
	setp.ge.s32 	%p24, %r471, %r4;
	@%p24 bra 	$L__BB17_16;
	not.b32 	%r292, %r471;
	add.s32 	%r293, %r292, %r3;
	sub.s32 	%r294, %r293, %r287;
	shr.u32 	%r295, %r294, 8;
	add.s32 	%r10, %r295, 1;
	and.b32  	%r11, %r10, 15;
	setp.lt.u32 	%p25, %r294, 3840;
	@%p25 bra 	$L__BB17_7;
	and.b32  	%r296, %r10, 33554416;
	neg.s32 	%r467, %r296;
	mul.wide.u32 	%rd53, %r2, 16384;
	mul.wide.u32 	%rd54, %r471, 4;
	or.b64  	%rd55, %rd53, %rd54;
	add.s64 	%rd56, %rd55, %rd2;
	add.s64 	%rd72, %rd56, 8192;
$L__BB17_6:
	.pragma "nounroll";
	ld.global.u32 	%r297, [%rd72+-8192];
	add.s32 	%r298, %r297, %r482;
	ld.global.u32 	%r299, [%rd72+-7168];
	add.s32 	%r300, %r299, %r298;
	ld.global.u32 	%r301, [%rd72+-6144];
	add.s32 	%r302, %r301, %r300;
	ld.global.u32 	%r303, [%rd72+-5120];
	add.s32 	%r304, %r303, %r302;
	ld.global.u32 	%r305, [%rd72+-4096];
	add.s32 	%r306, %r305, %r304;
	ld.global.u32 	%r307, [%rd72+-3072];
	add.s32 	%r308, %r307, %r306;
	ld.global.u32 	%r309, [%rd72+-2048];
	add.s32 	%r310, %r309, %r308;
	ld.global.u32 	%r311, [%rd72+-1024];
	add.s32 	%r312, %r311, %r310;
	ld.global.u32 	%r313, [%rd72];
	add.s32 	%r314, %r313, %r312;
	ld.global.u32 	%r315, [%rd72+1024];
	add.s32 	%r316, %r315, %r314;
	ld.global.u32 	%r317, [%rd72+2048];
	add.s32 	%r318, %r317, %r316;
	ld.global.u32 	%r319, [%rd72+3072];
	add.s32 	%r320, %r319, %r318;
	ld.global.u32 	%r321, [%rd72+4096];
	add.s32 	%r322, %r321, %r320;
	ld.global.u32 	%r323, [%rd72+5120];
	add.s32 	%r324, %r323, %r322;
	ld.global.u32 	%r325, [%rd72+6144];
	add.s32 	%r326, %r325, %r324;
	ld.global.u32 	%r327, [%rd72+7168];
	add.s32 	%r482, %r327, %r326;
	add.s32 	%r471, %r471, 4096;
	add.s32 	%r467, %r467, 16;
	add.s64 	%rd72, %rd72, 16384;
	setp.ne.s32 	%p26, %r467, 0;
	@%p26 bra 	$L__BB17_6;
$L__BB17_7:
	setp.eq.s32 	%p27, %r11, 0;
	@%p27 bra 	$L__BB17_16;
	and.b32  	%r22, %r10, 7;
	setp.lt.u32 	%p28, %r11, 8;
	@%p28 bra 	$L__BB17_10;
	cvt.s64.s32 	%rd57, %r471;
	add.s64 	%rd58, %rd57, %rd4;
	shl.b64 	%rd59, %rd58, 2;
	add.s64 	%rd60, %rd2, %rd59;
	ld.global.u32 	%r329, [%rd60];
	add.s32 	%r330, %r329, %r482;
	ld.global.u32 	%r331, [%rd60+1024];
	add.s32 	%r332, %r331, %r330;
	ld.global.u32 	%r333, [%rd60+2048];
	add.s32 	%r334, %r333, %r332;
	ld.global.u32 	%r335, [%rd60+3072];
	add.s32 	%r336, %r335, %r334;
	ld.global.u32 	%r337, [%rd60+4096];
	add.s32 	%r338, %r337, %r336;
	ld.global.u32 	%r339, [%rd60+5120];
	add.s32 	%r340, %r339, %r338;
	ld.global.u32 	%r341, [%rd60+6144];
	add.s32 	%r342, %r341, %r340;
	ld.global.u32 	%r343, [%rd60+7168];
	add.s32 	%r482, %r343, %r342;
	add.s32 	%r471, %r471, 2048;
$L__BB17_10:
	setp.eq.s32 	%p29, %r22, 0;
	@%p29 bra 	$L__BB17_16;
	and.b32  	%r28, %r10, 3;
	setp.lt.u32 	%p30, %r22, 4;
	@%p30 bra 	$L__BB17_13;
	cvt.s64.s32 	%rd61, %r471;
	add.s64 	%rd62, %rd61, %rd4;
	shl.b64 	%rd63, %rd62, 2;
	add.s64 	%rd64, %rd2, %rd63;
	ld.global.u32 	%r345, [%rd64];
	add.s32 	%r346, %r345, %r482;
	ld.global.u32 	%r347, [%rd64+1024];
	add.s32 	%r348, %r347, %r346;
	ld.global.u32 	%r349, [%rd64+2048];
	add.s32 	%r350, %r349, %r348;
	ld.global.u32 	%r351, [%rd64+3072];
	add.s32 	%r482, %r351, %r350;
	add.s32 	%r471, %r471, 1024;
$L__BB17_13:
	setp.eq.s32 	%p31, %r28, 0;
	@%p31 bra 	$L__BB17_16;
	mul.wide.u32 	%rd65, %r2, 16384;
	add.s64 	%rd9, %rd2, %rd65;
	neg.s32 	%r479, %r28;
$L__BB17_15:
	.pragma "nounroll";
	mul.wide.s32 	%rd66, %r471, 4;
	add.s64 	%rd67, %rd9, %rd66;
	ld.global.u32 	%r352, [%rd67];
	add.s32 	%r482, %r352, %r482;
	add.s32 	%r471, %r471, 256;
	add.s32 	%r479, %r479, 1;
	setp.ne.s32 	%p32, %r479, 0;
	@%p32 bra 	$L__BB17_15;
$L__BB17_16:
	setp.lt.s32 	%p33, %r4, 256;
	@%p33 bra 	$L__BB17_21;
	// begin inline asm
	mov.u32 %r416, %laneid;
	// end inline asm
	mov.b32 	%r419, 1;
	mov.b32 	%r440, 31;
	mov.b32 	%r441, -1;
	// begin inline asm
	shfl.sync.down.b32 %r417, %r482, %r419, %r440, %r441;
	// end inline asm
	setp.gt.s32 	%p49, %r416, 30;
	selp.b32 	%r442, 0, %r417, %p49;
	add.s32 	%r423, %r442, %r482;
	mov.b32 	%r424, 2;
	// begin inline asm
	shfl.sync.down.b32 %r422, %r423, %r424, %r440, %r441;
	// end inline asm
	setp.gt.s32 	%p50, %r416, 29;
	selp.b32 	%r443, 0, %r422, %p50;
	add.s32 	%r428, %r423, %r443;
	mov.b32 	%r429, 4;
	// begin inline asm
	shfl.sync.down.b32 %r427, %r428, %r429, %r440, %r441;
	// end inline asm
	setp.gt.s32 	%p51, %r416, 27;
	selp.b32 	%r444, 0, %r427, %p51;
	add.s32 	%r433, %r428, %r444;
	mov.b32 	%r434, 8;
	// begin inline asm
	shfl.sync.down.b32 %r432, %r433, %r434, %r440, %r441;
	// end inline asm
	setp.gt.s32 	%p52, %r416, 23;
	selp.b32 	%r445, 0, %r432, %p52;
	add.s32 	%r438, %r433, %r445;
	mov.b32 	%r439, 16;
	// begin inline asm
	shfl.sync.down.b32 %r437, %r438, %r439, %r440, %r441;
	// end inline asm
	setp.gt.s32 	%p53, %r416, 15;
	selp.b32 	%r446, 0, %r437, %p53;
	add.s32 	%r501, %r438, %r446;
	setp.ne.s32 	%p54, %r416, 0;
	@%p54 bra 	$L__BB17_19;
	shr.u32 	%r447, %r5, 3;
	and.b32  	%r448, %r447, 124;
	mov.u32 	%r449, _ZZN3cub18CUB_300001_SM_10006detail6reduce18DeviceReduceKernelINS2_10policy_hubIiyN4cuda3std3__44plusIiEEE10Policy1000EN6thrust24THRUST_300001_SM_1000_NS6detail15normal_iteratorINSD_10device_ptrIiEEEEyS9_iNS7_10__identityEEEvT0_PT3_T1_NS0_13GridEvenShareISN_EET2_T4_E12temp_storage;
	add.s32 	%r450, %r449, %r448;
	st.shared.u32 	[%r450+8], %r501;
$L__BB17_19:
	bar.sync 	0;
	setp.ne.s32 	%p55, %r5, 0;
	@%p55 bra 	$L__BB17_46;
	ld.shared.u32 	%r451, [_ZZN3cub18CUB_300001_SM_10006detail6reduce18DeviceReduceKernelINS2_10policy_hubIiyN4cuda3std3__44plusIiEEE10Policy1000EN6thrust24THRUST_300001_SM_1000_NS6detail15normal_iteratorINSD_10device_ptrIiEEEEyS9_iNS7_10__identityEEEvT0_PT3_T1_NS0_13GridEvenShareISN_EET2_T4_E12temp_storage+12];
	add.s32 	%r452, %r451, %r501;
	ld.shared.u32 	%r453, [_ZZN3cub18CUB_300001_SM_10006detail6reduce18DeviceReduceKernelINS2_10policy_hubIiyN4cuda3std3__44plusIiEEE10Policy1000EN6thrust24THRUST_300001_SM_1000_NS6detail15normal_iteratorINSD_10device_ptrIiEEEEyS9_iNS7_10__identityEEEvT0_PT3_T1_NS0_13GridEvenShareISN_EET2_T4_E12temp_storage+16];
	add.s32 	%r454, %r452, %r453;
	ld.shared.u32 	%r455, [_ZZN3cub18CUB_300001_SM_10006detail6reduce18DeviceReduceKernelINS2_10policy_hubIiyN4cuda3std3__44plusIiEEE10Policy1000EN6thrust24THRUST_300001_SM_1000_NS6detail15normal_iteratorINSD_10device_ptrIiEEEEyS9_iNS7_10__identityEEEvT0_PT3_T1_NS0_13GridEvenShareISN_EET2_T4_E12temp_storage+20];
	add.s32 	%r456, %r454, %r455;
	ld.shared.u32 	%r457, [_ZZN3cub18CUB_300001_SM_10006detail6reduce18DeviceReduceKernelINS2_10policy_hubIiyN4cuda3std3__44plusIiEEE10Policy1000EN6thrust24THRUST_300001_SM_1000_NS6detail15normal_iteratorINSD_10device_ptrIiEEEEyS9_iNS7_10__identityEEEvT0_PT3_T1_NS0_13GridEvenShareISN_EET2_T4_E12temp_storage+24];
	add.s32 	%r458, %r456, %r457;
	ld.shared.u32 	%r459, [_ZZN3cub18CUB_300001_SM_10006detail6reduce18DeviceReduceKernelINS2_10policy_hubIiyN4cuda3std3__44plusIiEEE10Policy1000EN6thrust24THRUST_300001_SM_1000_NS6detail15normal_iteratorINSD_10device_ptrIiEEEEyS9_iNS7_10__identityEEEvT0_PT3_T1_NS0_13GridEvenShareISN_EET2_T4_E12temp_storage+28];
	add.s32 	%r460, %r458, %r459;
	ld.shared.u32 	%r461, [_ZZN3cub18CUB_300001_SM_10006detail6reduce18DeviceReduceKernelINS2_10policy_hubIiyN4cuda3std3__44plusIiEEE10Policy1000EN6thrust24THRUST_300001_SM_1000_NS6detail15normal_iteratorINSD_10device_ptrIiEEEEyS9_iNS7_10__identityEEEvT0_PT3_T1_NS0_13GridEvenShareISN_EET2_T4_E12temp_storage+32];
	add.s32 	%r462, %r460, %r461;
	ld.shared.u32 	%r463, [_ZZN3cub18CUB_300001_SM_10006detail6reduce18DeviceReduceKernelINS2_10policy_hubIiyN4cuda3std3__44plusIiEEE10Policy1000EN6thrust24THRUST_300001_SM_1000_NS6detail15normal_iteratorINSD_10device_ptrIiEEEEyS9_iNS7_10__identityEEEvT0_PT3_T1_NS0_13GridEvenShareISN_EET2_T4_E12temp_storage+36];
	add.s32 	%r501, %r462, %r463;
	bra.uni 	$L__BB17_46;
$L__BB17_21:
	// begin inline asm
	mov.u32 %r353, %laneid;
	// end inline asm
	and.b32  	%r379, %r5, 992;
	add.s32 	%r380, %r379, 32;
	setp.gt.s32 	%p34, %r380, %r4;
	not.b32 	%r381, %r379;
	add.s32 	%r382, %r4, %r381;
	selp.b32 	%r377, %r382, 31, %p34;
	mov.b32 	%r356, 1;
	mov.b32 	%r378, -1;
	// begin inline asm
	shfl.sync.down.b32 %r354, %r482, %r356, %r377, %r378;
	// end inline asm
	setp.lt.s32 	%p35, %r353, %r377;
	selp.b32 	%r383, %r354, 0, %p35;
	add.s32 	%r360, %r383, %r482;
	mov.b32 	%r361, 2;
	// begin inline asm
	shfl.sync.down.b32 %r359, %r360, %r361, %r377, %r378;
	// end inline asm
	add.s32 	%r384, %r353, 2;
	setp.gt.s32 	%p36, %r384, %r377;
	selp.b32 	%r385, 0, %r359, %p36;
	add.s32 	%r365, %r360, %r385;
	mov.b32 	%r366, 4;
	// begin inline asm
	shfl.sync.down.b32 %r364, %r365, %r366, %r377, %r378;
	// end inline asm
	add.s32 	%r386, %r353, 4;
	setp.gt.s32 	%p37, %r386, %r377;
	selp.b32 	%r387, 0, %r364, %p37;
	add.s32 	%r370, %r365, %r387;
	mov.b32 	%r371, 8;
	// begin inline asm
	shfl.sync.down.b32 %r369, %r370, %r371, %r377, %r378;
	// end inline asm
	add.s32 	%r388, %r353, 8;
	setp.gt.s32 	%p38, %r388, %r377;
	selp.b32 	%r389, 0, %r369, %p38;
	add.s32 	%r375, %r370, %r389;
	mov.b32 	%r376, 16;
	// begin inline asm
	shfl.sync.down.b32 %r374, %r375, %r376, %r377, %r378;
	// end inline asm
	add.s32 	%r390, %r353, 16;
	setp.gt.s32 	%p39, %r390, %r377;
	selp.b32 	%r391, 0, %r374, %p39;
	add.s32 	%r501, %r375, %r391;
	setp.ne.s32 	%p40, %r353, 0;
	@%p40 bra 	$L__BB17_23;
	shr.u32 	%r392, %r5, 3;
	and.b32  	%r393, %r392, 124;
	mov.u32 	%r394, _ZZN3cub18CUB_300001_SM_10006detail6reduce18DeviceReduceKernelINS2_10policy_hubIiyN4cuda3std3__44plusIiEEE10Policy1000EN6thrust24THRUST_300001_SM_1000_NS6detail15normal_iteratorINSD_10device_ptrIiEEEEyS9_iNS7_10__identityEEEvT0_PT3_T1_NS0_13GridEvenShareISN_EET2_T4_E12temp_storage;
	add.s32 	%r395, %r394, %r393;
	st.shared.u32 	[%r395+8], %r501;
$L__BB17_23:
	bar.sync 	0;
	setp.ne.s32 	%p41, %r5, 0;
	@%p41 bra 	$L__BB17_46;
	setp.gt.s32 	%p42, %r4, 32;
	ld.shared.u32 	%r396, [_ZZN3cub18CUB_300001_SM_10006detail6reduce18DeviceReduceKernelINS2_10policy_hubIiyN4cuda3std3__44plusIiEEE10Policy1000EN6thrust24THRUST_300001_SM_1000_NS6detail15normal_iteratorINSD_10device_ptrIiEEEEyS9_iNS7_10__identityEEEvT0_PT3_T1_NS0_13GridEvenShareISN_EET2_T4_E12temp_storage+12];
	selp.b32 	%r397, %r396, 0, %p42;
	add.s32 	%r398, %r397, %r501;
	setp.gt.s32 	%p43, %r4, 64;
	ld.shared.u32 	%r399, [_ZZN3cub18CUB_300001_SM_10006detail6reduce18DeviceReduceKernelINS2_10policy_hubIiyN4cuda3std3__44plusIiEEE10Policy1000EN6thrust24THRUST_300001_SM_1000_NS6detail15normal_iteratorINSD_10device_ptrIiEEEEyS9_iNS7_10__identityEEEvT0_PT3_T1_NS0_13GridEvenShareISN_EET2_T4_E12temp_storage+16];
	selp.b32 	%r400, %r399, 0, %p43;
	add.s32 	%r401, %r398, %r400;
	setp.gt.s32 	%p44, %r4, 96;
	ld.shared.u32 	%r402, [_ZZN3cub18CUB_300001_SM_10006detail6reduce18DeviceReduceKernelINS2_10policy_hubIiyN4cuda3std3__44plusIiEEE10Policy1000EN6thrust24THRUST_300001_SM_1000_NS6detail15normal_iteratorINSD_10device_ptrIiEEEEyS9_iNS7_10__identityEEEvT0_PT3_T1_NS0_13GridEvenShareISN_EET2_T4_E12temp_storage+20];
	selp.b32 	%r403, %r402, 0, %p44;
	add.s32 	%r404, %r401, %r403;
	setp.gt.s32 	%p45, %r4, 128;
	ld.shared.u32 	%r405, [_ZZN3cub18CUB_300001_SM_10006detail6reduce18DeviceReduceKernelINS2_10policy_hubIiyN4cuda3std3__44plusIiEEE10Policy1000EN6thrust24THRUST_300001_SM_1000_NS6detail15normal_iteratorINSD_10device_ptrIiEEEEyS9_iNS7_10__identityEEEvT0_PT3_T1_NS0_13GridEvenShareISN_EET2_T4_E12temp_storage+24];
	selp.b32 	%r406, %r405, 0, %p45;
	add.s32 	%r407, %r404, %r406;
	setp.gt.s32 	%p46, %r4, 160;
	ld.shared.u32 	%r408, [_ZZN3cub18CUB_300001_SM_10006detail6reduce18DeviceReduceKernelINS2_10policy_hubIiyN4cuda3std3__44plusIiEEE10Policy1000EN6thrust24THRUST_300001_SM_1000_NS6detail15normal_iteratorINSD_10device_ptrIiEEEEyS9_iNS7_10__identityEEEvT0_PT3_T1_NS0_13GridEvenShareISN_EET2_T4_E12temp_storage+28];
	selp.b32 	%r409, %r408, 0, %p46;
	add.s32 	%r410, %r407, %r409;
	setp.gt.s32 	%p47, %r4, 192;
	ld.shared.u32 	%r411, [_ZZN3cub18CUB_300001_SM_10006detail6reduce18DeviceReduceKernelINS2_10policy_hubIiyN4cuda3std3__44plusIiEEE10Policy1000EN6thrust24THRUST_300001_SM_1000_NS6detail15normal_iteratorINSD_10device_ptrIiEEEEyS9_iNS7_10__identityEEEvT0_PT3_T1_NS0_13GridEvenShareISN_EET2_T4_E12temp_storage+32];
	selp.b32 	%r412, %r411, 0, %p47;
	add.s32 	%r413, %r410, %r412;
	setp.gt.s32 	%p48, %r4, 224;
	ld.shared.u32 	%r414, [_ZZN3cub18CUB_300001_SM_10006detail6reduce18DeviceReduceKernelINS2_10policy_hubIiyN4cuda3std3__44plusIiEEE10Policy1000EN6thrust24THRUST_300001_SM_1000_NS6detail15normal_iteratorINSD_10device_ptrIiEEEEyS9_iNS7_10__identityEEEvT0_PT3_T1_NS0_13GridEvenShareISN_EET2_T4_E12temp_storage+36];
	selp.b32 	%r415, %r414, 0, %p48;
	add.s32 	%r501, %r413, %r415;
	bra.uni 	$L__BB17_46;
$L__BB17_25:
	cvt.u32.u64 	%r90, %rd4;
	mov.u32 	%r46, %tid.x;
	add.s32 	%r91, %r46, %r90;
	mul.wide.u32 	%rd26, %r91, 4;
	add.s64 	%rd27, %rd2, %rd26;
	ld.global.u32 	%r92, [%rd27];
	ld.global.u32 	%r93, [%rd27+1024];
	ld.global.u32 	%r94, [%rd27+2048];
	ld.global.u32 	%r95, [%rd27+3072];
	ld.global.u32 	%r96, [%rd27+4096];
	ld.global.u32 	%r97, [%rd27+5120];
	ld.global.u32 	%r98, [%rd27+6144];
	ld.global.u32 	%r99, [%rd27+7168];
	ld.global.u32 	%r100, [%rd27+8192];
	ld.global.u32 	%r101, [%rd27+9216];
	ld.global.u32 	%r102, [%rd27+10240];
	ld.global.u32 	%r103, [%rd27+11264];
	ld.global.u32 	%r104, [%rd27+12288];
	ld.global.u32 	%r105, [%rd27+13312];
	ld.global.u32 	%r106, [%rd27+14336];
	ld.global.u32 	%r107, [%rd27+15360];
	add.s32 	%r108, %r93, %r92;
	add.s32 	%r109, %r94, %r108;
	add.s32 	%r110, %r95, %r109;
	add.s32 	%r111, %r96, %r110;
	add.s32 	%r112, %r97, %r111;
	add.s32 	%r113, %r98, %r112;
	add.s32 	%r114, %r99, %r113;
	add.s32 	%r115, %r100, %r114;
	add.s32 	%r116, %r101, %r115;
	add.s32 	%r117, %r102, %r116;
	add.s32 	%r118, %r103, %r117;
	add.s32 	%r119, %r104, %r118;
	add.s32 	%r120, %r105, %r119;
	add.s32 	%r121, %r106, %r120;
	add.s32 	%r500, %r107, %r121;
	setp.lt.u64 	%p2, %rd5, %rd3;
	@%p2 bra 	$L__BB17_42;
	cvt.u32.u64 	%r123, %rd3;
	cvt.u64.u32 	%rd28, %r46;
	add.s64 	%rd74, %rd4, %rd3;
	cvt.u32.u64 	%r48, %rd1;
	not.b32 	%r125, %r46;
	add.s32 	%r126, %r125, %r48;
	sub.s32 	%r127, %r126, %r123;
	sub.s32 	%r483, %r127, %r90;
	add.s64 	%rd29, %rd74, %rd28;
	shl.b64 	%rd30, %rd29, 2;
	add.s64 	%rd31, %rd30, %rd2;
	add.s64 	%rd73, %rd31, 8192;
	mov.b32 	%r484, 0;
	shl.b32 	%r128, %r1, 12;
	mov.u64 	%rd75, %rd4;
$L__BB17_27:
	cvt.s64.s32 	%rd15, %r128;
	add.s64 	%rd75, %rd75, %rd15;
	add.s64 	%rd32, %rd1, -4096;
	setp.gt.u64 	%p3, %rd75, %rd32;
	@%p3 bra 	$L__BB17_29;
	shl.b32 	%r129, %r1, 12;
	cvt.s64.s32 	%rd33, %r129;
	cvt.u64.u32 	%rd34, %r46;
	add.s64 	%rd35, %rd75, %rd34;
	shl.b64 	%rd36, %rd35, 2;
	add.s64 	%rd37, %rd2, %rd36;
	ld.global.u32 	%r130, [%rd37];
	ld.global.u32 	%r131, [%rd37+1024];
	ld.global.u32 	%r132, [%rd37+2048];
	ld.global.u32 	%r133, [%rd37+3072];
	ld.global.u32 	%r134, [%rd37+4096];
	ld.global.u32 	%r135, [%rd37+5120];
	ld.global.u32 	%r136, [%rd37+6144];
	ld.global.u32 	%r137, [%rd37+7168];
	ld.global.u32 	%r138, [%rd37+8192];
	ld.global.u32 	%r139, [%rd37+9216];
	ld.global.u32 	%r140, [%rd37+10240];
	ld.global.u32 	%r141, [%rd37+11264];
	ld.global.u32 	%r142, [%rd37+12288];
	ld.global.u32 	%r143, [%rd37+13312];
	ld.global.u32 	%r144, [%rd37+14336];
	ld.global.u32 	%r145, [%rd37+15360];
	add.s32 	%r146, %r130, %r500;
	add.s32 	%r147, %r131, %r146;
	add.s32 	%r148, %r132, %r147;
	add.s32 	%r149, %r133, %r148;
	add.s32 	%r150, %r134, %r149;
	add.s32 	%r151, %r135, %r150;
	add.s32 	%r152, %r136, %r151;
	add.s32 	%r153, %r137, %r152;
	add.s32 	%r154, %r138, %r153;
	add.s32 	%r155, %r139, %r154;
	add.s32 	%r156, %r140, %r155;
	add.s32 	%r157, %r141, %r156;
	add.s32 	%r158, %r142, %r157;
	add.s32 	%r159, %r143, %r158;
	add.s32 	%r160, %r144, %r159;
	add.s32 	%r500, %r145, %r160;
	sub.s64 	%rd38, %rd1, %rd75;
	setp.lt.u64 	%p4, %rd38, %rd33;
	add.s32 	%r484, %r484, 1;
	add.s64 	%rd74, %rd74, %rd33;
	sub.s32 	%r483, %r483, %r129;
	mul.wide.s32 	%rd39, %r129, 4;
	add.s64 	%rd73, %rd73, %rd39;
	@%p4 bra 	$L__BB17_42;
	bra.uni 	$L__BB17_27;
$L__BB17_29:
	setp.le.u64 	%p5, %rd1, %rd75;
	cvt.u32.u64 	%r161, %rd75;
	cvt.u32.u64 	%r162, %rd1;
	sub.s32 	%r163, %r162, %r161;
	setp.ge.s32 	%p6, %r46, %r163;
	or.pred  	%p7, %p5, %p6;
	@%p7 bra 	$L__BB17_42;
	cvt.u32.u64 	%r166, %rd15;
	cvt.u32.u64 	%r167, %rd4;
	not.b32 	%r168, %r46;
	add.s32 	%r169, %r168, %r48;
	add.s32 	%r170, %r166, %r167;
	sub.s32 	%r171, %r169, %r170;
	mul.lo.s32 	%r172, %r1, %r484;
	shl.b32 	%r173, %r172, 12;
	sub.s32 	%r174, %r171, %r173;
	shr.u32 	%r175, %r174, 8;
	add.s32 	%r56, %r175, 1;
	and.b32  	%r57, %r56, 15;
	setp.lt.u32 	%p8, %r174, 3840;
	mov.u32 	%r490, %r46;
	@%p8 bra 	$L__BB17_33;
	shr.u32 	%r176, %r483, 8;
	add.s32 	%r177, %r176, 1;
	and.b32  	%r178, %r177, 33554416;
	neg.s32 	%r486, %r178;
	mov.u32 	%r490, %r46;
$L__BB17_32:
	.pragma "nounroll";
	ld.global.u32 	%r179, [%rd73+-8192];
	add.s32 	%r180, %r179, %r500;
	ld.global.u32 	%r181, [%rd73+-7168];
	add.s32 	%r182, %r181, %r180;
	ld.global.u32 	%r183, [%rd73+-6144];
	add.s32 	%r184, %r183, %r182;
	ld.global.u32 	%r185, [%rd73+-5120];
	add.s32 	%r186, %r185, %r184;
	ld.global.u32 	%r187, [%rd73+-4096];
	add.s32 	%r188, %r187, %r186;
	ld.global.u32 	%r189, [%rd73+-3072];
	add.s32 	%r190, %r189, %r188;
	ld.global.u32 	%r191, [%rd73+-2048];
	add.s32 	%r192, %r191, %r190;
	ld.global.u32 	%r193, [%rd73+-1024];
	add.s32 	%r194, %r193, %r192;
	ld.global.u32 	%r195, [%rd73];
	add.s32 	%r196, %r195, %r194;
	ld.global.u32 	%r197, [%rd73+1024];
	add.s32 	%r198, %r197, %r196;
	ld.global.u32 	%r199, [%rd73+2048];
	add.s32 	%r200, %r199, %r198;
	ld.global.u32 	%r201, [%rd73+3072];
	add.s32 	%r202, %r201, %r200;
	ld.global.u32 	%r203, [%rd73+4096];
	add.s32 	%r204, %r203, %r202;
	ld.global.u32 	%r205, [%rd73+5120];
	add.s32 	%r206, %r205, %r204;
	ld.global.u32 	%r207, [%rd73+6144];
	add.s32 	%r208, %r207, %r206;
	ld.global.u32 	%r209, [%rd73+7168];
	add.s32 	%r500, %r209, %r208;
	add.s32 	%r490, %r490, 4096;
	add.s32 	%r486, %r486, 16;
	add.s64 	%rd73, %rd73, 16384;
	setp.ne.s32 	%p9, %r486, 0;
	@%p9 bra 	$L__BB17_32;
$L__BB17_33:
	setp.eq.s32 	%p10, %r57, 0;
	@%p10 bra 	$L__BB17_42;
	and.b32  	%r68, %r56, 7;
	setp.lt.u32 	%p11, %r57, 8;
	@%p11 bra 	$L__BB17_36;
	cvt.u64.u32 	%rd40, %r490;
	add.s64 	%rd41, %rd75, %rd40;
	shl.b64 	%rd42, %rd41, 2;
	add.s64 	%rd43, %rd2, %rd42;
	ld.global.u32 	%r211, [%rd43];
	add.s32 	%r212, %r211, %r500;
	ld.global.u32 	%r213, [%rd43+1024];
	add.s32 	%r214, %r213, %r212;
	ld.global.u32 	%r215, [%rd43+2048];
	add.s32 	%r216, %r215, %r214;
	ld.global.u32 	%r217, [%rd43+3072];
	add.s32 	%r218, %r217, %r216;
	ld.global.u32 	%r219, [%rd43+4096];
	add.s32 	%r220, %r219, %r218;
	ld.global.u32 	%r221, [%rd43+5120];
	add.s32 	%r222, %r221, %r220;
	ld.global.u32 	%r223, [%rd43+6144];
	add.s32 	%r224, %r223, %r222;
	ld.global.u32 	%r225, [%rd43+7168];
	add.s32 	%r500, %r225, %r224;
	add.s32 	%r490, %r490, 2048;
$L__BB17_36:
	setp.eq.s32 	%p12, %r68, 0;
	@%p12 bra 	$L__BB17_42;
	setp.lt.u32 	%p13, %r68, 4;
	@%p13 bra 	$L__BB17_39;
	cvt.u64.u32 	%rd44, %r490;
	add.s64 	%rd45, %rd75, %rd44;
	shl.b64 	%rd46, %rd45, 2;
	add.s64 	%rd47, %rd2, %rd46;
	ld.global.u32 	%r227, [%rd47];
	add.s32 	%r228, %r227, %r500;
	ld.global.u32 	%r229, [%rd47+1024];
	add.s32 	%r230, %r229, %r228;
	ld.global.u32 	%r231, [%rd47+2048];
	add.s32 	%r232, %r231, %r230;
	ld.global.u32 	%r233, [%rd47+3072];
	add.s32 	%r500, %r233, %r232;
	add.s32 	%r490, %r490, 1024;
$L__BB17_39:
	and.b32  	%r234, %r56, 3;
	setp.eq.s32 	%p14, %r234, 0;
	@%p14 bra 	$L__BB17_42;
	cvt.u64.u32 	%rd48, %r490;
	add.s64 	%rd49, %rd48, %rd74;
	shl.b64 	%rd50, %rd49, 2;
	add.s64 	%rd77, %rd2, %rd50;
	cvt.u16.u32 	%rs1, %r483;
	shr.u16 	%rs2, %rs1, 8;
	add.s16 	%rs3, %rs2, 1;
	cvt.u32.u16 	%r235, %rs3;
	and.b32  	%r236, %r235, 3;
	neg.s32 	%r498, %r236;
$L__BB17_41:
	.pragma "nounroll";
	ld.global.u32 	%r237, [%rd77];
	add.s32 	%r500, %r237, %r500;
	add.s64 	%rd77, %rd77, 1024;
	add.s32 	%r498, %r498, 1;
	setp.ne.s32 	%p15, %r498, 0;
	@%p15 bra 	$L__BB17_41;
$L__BB17_42:
	// begin inline asm
	mov.u32 %r238, %laneid;
	// end inline asm
	mov.b32 	%r241, 1;
	mov.b32 	%r262, 31;
	mov.b32 	%r263, -1;
	// begin inline asm
	shfl.sync.down.b32 %r239, %r500, %r241, %r262, %r263;
	// end inline asm
	setp.gt.s32 	%p16, %r238, 30;
	selp.b32 	%r264, 0, %r239, %p16;
	add.s32 	%r245, %r264, %r500;
	mov.b32 	%r246, 2;
	// begin inline asm
	shfl.sync.down.b32 %r244, %r245, %r246, %r262, %r263;
	// end inline asm
	setp.gt.s32 	%p17, %r238, 29;
	selp.b32 	%r265, 0, %r244, %p17;
	add.s32 	%r250, %r245, %r265;
	mov.b32 	%r251, 4;
	// begin inline asm
	shfl.sync.down.b32 %r249, %r250, %r251, %r262, %r263;
	// end inline asm
	setp.gt.s32 	%p18, %r238, 27;
	selp.b32 	%r266, 0, %r249, %p18;
	add.s32 	%r255, %r250, %r266;
	mov.b32 	%r256, 8;
	// begin inline asm
	shfl.sync.down.b32 %r254, %r255, %r256, %r262, %r263;
	// end inline asm
	setp.gt.s32 	%p19, %r238, 23;
	selp.b32 	%r267, 0, %r254, %p19;
	add.s32 	%r260, %r255, %r267;
	mov.b32 	%r261, 16;
	// begin inline asm
	shfl.sync.down.b32 %r259, %r260, %r261, %r262, %r263;
	// end inline asm
	setp.gt.s32 	%p20, %r238, 15;
	selp.b32 	%r268, 0, %r259, %p20;
	add.s32 	%r501, %r260, %r268;
	setp.ne.s32 	%p21, %r238, 0;
	@%p21 bra 	$L__BB17_44;
	shr.u32 	%r269, %r46, 3;
	and.b32  	%r270, %r269, 124;
	mov.u32 	%r271, _ZZN3cub18CUB_300001_SM_10006detail6reduce18DeviceReduceKernelINS2_10policy_hubIiyN4cuda3std3__44plusIiEEE10Policy1000EN6thrust24THRUST_300001_SM_1000_NS6detail15normal_iteratorINSD_10device_ptrIiEEEEyS9_iNS7_10__identityEEEvT0_PT3_T1_NS0_13GridEvenShareISN_EET2_T4_E12temp_storage;
	add.s32 	%r272, %r271, %r270;
	st.shared.u32 	[%r272+8], %r501;
$L__BB17_44:
	bar.sync 	0;
	setp.ne.s32 	%p22, %r46, 0;
	@%p22 bra 	$L__BB17_46;
	ld.shared.u32 	%r273, [_ZZN3cub18CUB_300001_SM_10006detail6reduce18DeviceReduceKernelINS2_10policy_hubIiyN4cuda3std3__44plusIiEEE10Policy1000EN6thrust24THRUST_300001_SM_1000_NS6detail15normal_iteratorINSD_10device_ptrIiEEEEyS9_iNS7_10__identityEEEvT0_PT3_T1_NS0_13GridEvenShareISN_EET2_T4_E12temp_storage+12];
	add.s32 	%r274, %r273, %r501;
	ld.shared.u32 	%r275, [_ZZN3cub18CUB_300001_SM_10006detail6reduce18DeviceReduceKernelINS2_10policy_hubIiyN4cuda3std3__44plusIiEEE10Policy1000EN6thrust24THRUST_300001_SM_1000_NS6detail15normal_iteratorINSD_10device_ptrIiEEEEyS9_iNS7_10__identityEEEvT0_PT3_T1_NS0_13GridEvenShareISN_EET2_T4_E12temp_storage+16];
	add.s32 	%r276, %r274, %r275;
	ld.shared.u32 	%r277, [_ZZN3cub18CUB_300001_SM_10006detail6reduce18DeviceReduceKernelINS2_10policy_hubIiyN4cuda3std3__44plusIiEEE10Policy1000EN6thrust24THRUST_300001_SM_1000_NS6detail15normal_iteratorINSD_10device_ptrIiEEEEyS9_iNS7_10__identityEEEvT0_PT3_T1_NS0_13GridEvenShareISN_EET2_T4_E12temp_storage+20];
	add.s32 	%r278, %r276, %r277;
	ld.shared.u32 	%r279, [_ZZN3cub18CUB_300001_SM_10006detail6reduce18DeviceReduceKernelINS2_10policy_hubIiyN4cuda3std3__44plusIiEEE10Policy1000EN6thrust24THRUST_300001_SM_1000_NS6detail15normal_iteratorINSD_10device_ptrIiEEEEyS9_iNS7_10__identityEEEvT0_PT3_T1_NS0_13GridEvenShareISN_EET2_T4_E12temp_storage+24];
	add.s32 	%r280, %r278, %r279;
	ld.shared.u32 	%r281, [_ZZN3cub18CUB_300001_SM_10006detail6reduce18DeviceReduceKernelINS2_10policy_hubIiyN4cuda3std3__44plusIiEEE10Policy1000EN6thrust24THRUST_300001_SM_1000_NS6detail15normal_iteratorINSD_10device_ptrIiEEEEyS9_iNS7_10__identityEEEvT0_PT3_T1_NS0_13GridEvenShareISN_EET2_T4_E12temp_storage+28];
	add.s32 	%r282, %r280, %r281;
	ld.shared.u32 	%r283, [_ZZN3cub18CUB_300001_SM_10006detail6reduce18DeviceReduceKernelINS2_10policy_hubIiyN4cuda3std3__44plusIiEEE10Policy1000EN6thrust24THRUST_300001_SM_1000_NS6detail15normal_iteratorINSD_10device_ptrIiEEEEyS9_iNS7_10__identityEEEvT0_PT3_T1_NS0_13GridEvenShareISN_EET2_T4_E12temp_storage+32];
	add.s32 	%r284, %r282, %r283;
	ld.shared.u32 	%r285, [_ZZN3cub18CUB_300001_SM_10006detail6reduce18DeviceReduceKernelINS2_10policy_hubIiyN4cuda3std3__44plusIiEEE10Policy1000EN6thrust24THRUST_300001_SM_1000_NS6detail15normal_iteratorINSD_10device_ptrIiEEEEyS9_iNS7_10__identityEEEvT0_PT3_T1_NS0_13GridEvenShareISN_EET2_T4_E12temp_storage+36];
	add.s32 	%r501, %r284, %r285;
$L__BB17_46:
	mov.u32 	%r464, %tid.x;
	setp.ne.s32 	%p56, %r464, 0;
	@%p56 bra 	$L__BB17_48;
	ld.param.u64 	%rd71, [_ZN3cub18CUB_300001_SM_10006detail6reduce18DeviceReduceKernelINS2_10policy_hubIiyN4cuda3std3__44plusIiEEE10Policy1000EN6thrust24THRUST_300001_SM_1000_NS6detail15normal_iteratorINSD_10device_ptrIiEEEEyS9_iNS7_10__identityEEEvT0_PT3_T1_NS0_13GridEvenShareISN_EET2_T4__param_1];
	cvta.to.global.u64 	%rd68, %rd71;
	mul.wide.u32 	%rd69, %r2, 4;
	add.s64 	%rd70, %rd68, %rd69;
	st.global.u32 	[%rd70], %r501;
$L__BB17_48:
	ret;

}
	// .globl	_ZN3cub18CUB_300001_SM_10006detail6reduce28DeviceReduceSingleTileKernelINS2_10policy_hubIiyN4cuda3std3__44plusIiEEE10Policy1000EPiSC_iS9_iiNS7_10__identityEEEvT0_T1_T2_T3_T4_T6_
.visible .entry _ZN3cub18CUB_300001_SM_10006detail6reduce28DeviceReduceSingleTileKernelINS2_10policy_hubIiyN4cuda3std3__44plusIiEEE10Policy1000EPiSC_iS9_iiNS7_10__identityEEEvT0_T1_T2_T3_T4_T6_(
	.param .u64 .ptr .align 1 _ZN3cub18CUB_300001_SM_10006detail6reduce28DeviceReduceSingleTileKernelINS2_10policy_hubIiyN4cuda3std3__44plusIiEEE10Policy1000EPiSC_iS9_iiNS7_10__identityEEEvT0_T1_T2_T3_T4_T6__param_0,
	.param .u64 .ptr .align 1 _ZN3cub18CUB_300001_SM_10006detail6reduce28DeviceReduceSingleTileKernelINS2_10policy_hubIiyN4cuda3std3__44plusIiEEE10Policy1000EPiSC_iS9_iiNS7_10__identityEEEvT0_T1_T2_T3_T4_T6__param_1,
	.param .u32 _ZN3cub18CUB_300001_SM_10006detail6reduce28DeviceReduceSingleTileKernelINS2_10policy_hubIiyN4cuda3std3__44plusIiEEE10Policy1000EPiSC_iS9_iiNS7_10__identityEEEvT0_T1_T2_T3_T4_T6__param_2,
	.param .align 1 .b8 _ZN3cub18CUB_300001_SM_10006detail6reduce28DeviceReduceSingleTileKernelINS2_10policy_hubIiyN4cuda3std3__44plusIiEEE10Policy1000EPiSC_iS9_iiNS7_10__identityEEEvT0_T1_T2_T3_T4_T6__param_3[1],
	.param .u32 _ZN3cub18CUB_300001_SM_10006detail6reduce28DeviceReduceSingleTileKernelINS2_10policy_hubIiyN4cuda3std3__44plusIiEEE10Policy1000EPiSC_iS9_iiNS7_10__identityEEEvT0_T1_T2_T3_T4_T6__param_4,
	.param .align 1 .b8 _ZN3cub18CUB_300001_SM_10006detail6reduce28DeviceReduceSingleTileKernelINS2_10policy_hubIiyN4cuda3std3__44plusIiEEE10Policy1000EPiSC_iS9_iiNS7_10__identityEEEvT0_T1_T2_T3_T4_T6__param_5[1]
)
.maxntid 256
.minnctapersm 1
{
	.reg .pred 	%p<97>;
	.reg .b32 	%r<687>;
	.reg .b64 	%rd<125>;
	// demoted variable
	.shared .align 4 .b8 _ZZN3cub18CUB_300001_SM_10006detail6reduce28DeviceReduceSingleTileKernelINS2_10policy_hubIiyN4cuda3std3__44plusIiEEE10Policy1000EPiSC_iS9_iiNS7_10__identityEEEvT0_T1_T2_T3_T4_T6_E12temp_storage[44];
	ld.param.u64 	%rd16, [_ZN3cub18CUB_300001_SM_10006detail6reduce28DeviceReduceSingleTileKernelINS2_10policy_hubIiyN4cuda3std3__44plusIiEEE10Policy1000EPiSC_iS9_iiNS7_10__identityEEEvT0_T1_T2_T3_T4_T6__param_0];
	ld.param.u64 	%rd17, [_ZN3cub18CUB_300001_SM_10006detail6reduce28DeviceReduceSingleTileKernelINS2_10policy_hubIiyN4cuda3std3__44plusIiEEE10Policy1000EPiSC_iS9_iiNS7_10__identityEEEvT0_T1_T2_T3_T4_T6__param_1];
	ld.param.u32 	%r120, [_ZN3cub18CUB_300001_SM_10006detail6reduce28DeviceReduceSingleTileKernelINS2_10policy_hubIiyN4cuda3std3__44plusIiEEE10Policy1000EPiSC_iS9_iiNS7_10__identityEEEvT0_T1_T2_T3_T4_T6__param_2];
	ld.param.u32 	%r121, [_ZN3cub18CUB_300001_SM_10006detail6reduce28DeviceReduceSingleTileKernelINS2_10policy_hubIiyN4cuda3std3__44plusIiEEE10Policy1000EPiSC_iS9_iiNS7_10__identityEEEvT0_T1_T2_T3_T4_T6__param_4];
	cvta.to.global.u64 	%rd1, %rd17;
	setp.ne.s32 	%p1, %r120, 0;
	@%p1 bra 	$L__BB18_3;
	mov.u32 	%r633, %tid.x;
	setp.ne.s32 	%p96, %r633, 0;
	@%p96 bra 	$L__BB18_74;
	st.global.u32 	[%rd1], %r121;
	bra.uni 	$L__BB18_74;
$L__BB18_3:
	and.b64  	%rd18, %rd16, 15;
	setp.ne.s64 	%p2, %rd18, 0;
	@%p2 bra 	$L__BB18_38;
	setp.gt.s32 	%p49, %r120, 4095;
	@%p49 bra 	$L__BB18_22;
	mov.u32 	%r1, %tid.x;
	setp.ge.s32 	%p66, %r1, %r120;
	mov.b32 	%r644, 0;
	mov.u32 	%r639, %r1;
	@%p66 bra 	$L__BB18_7;
	mul.wide.u32 	%rd113, %r1, 4;
	add.s64 	%rd112, %rd16, %rd113;
	// begin inline asm
	ld.global.nc.u32 %r644, [%rd112];
	// end inline asm
	add.s32 	%r639, %r1, 256;
$L__BB18_7:
	setp.ge.s32 	%p67, %r639, %r120;
	@%p67 bra 	$L__BB18_13;
	not.b32 	%r507, %r639;
	add.s32 	%r6, %r120, %r507;
	and.b32  	%r508, %r6, 768;
	setp.eq.s32 	%p68, %r508, 768;
	@%p68 bra 	$L__BB18_11;
	mul.wide.u32 	%rd114, %r639, 4;
	add.s64 	%rd121, %rd16, %rd114;
	shr.u32 	%r509, %r6, 8;
	add.s32 	%r510, %r509, 1;
	and.b32  	%r511, %r510, 3;
	neg.s32 	%r636, %r511;
$L__BB18_10:
	.pragma "nounroll";
	// begin inline asm
	ld.global.nc.u32 %r512, [%rd121];
	// end inline asm
	add.s32 	%r644, %r512, %r644;
	add.s32 	%r639, %r639, 256;
	add.s64 	%rd121, %rd121, 1024;
	add.s32 	%r636, %r636, 1;
	setp.ne.s32 	%p69, %r636, 0;
	@%p69 bra 	$L__BB18_10;
$L__BB18_11:
	setp.lt.u32 	%p70, %r6, 768;
	@%p70 bra 	$L__BB18_13;
$L__BB18_12:
	mul.wide.s32 	%rd120, %r639, 4;
	add.s64 	%rd116, %rd16, %rd120;
	// begin inline asm
	ld.global.nc.u32 %r513, [%rd116];
	// end inline asm
	add.s32 	%r517, %r513, %r644;
	add.s64 	%rd117, %rd116, 1024;
	// begin inline asm
	ld.global.nc.u32 %r514, [%rd117];
	// end inline asm
	add.s32 	%r518, %r514, %r517;
	add.s64 	%rd118, %rd116, 2048;
	// begin inline asm
	ld.global.nc.u32 %r515, [%rd118];
	// end inline asm
	add.s32 	%r519, %r515, %r518;
	add.s64 	%rd119, %rd116, 3072;
	// begin inline asm
	ld.global.nc.u32 %r516, [%rd119];
	// end inline asm
	add.s32 	%r644, %r516, %r519;
	add.s32 	%r639, %r639, 1024;
	setp.lt.s32 	%p71, %r639, %r120;
	@%p71 bra 	$L__BB18_12;
$L__BB18_13:
	setp.lt.s32 	%p72, %r120, 256;
	@%p72 bra 	$L__BB18_18;
	// begin inline asm
	mov.u32 %r583, %laneid;
	// end inline asm
	mov.b32 	%r586, 1;
	mov.b32 	%r607, 31;
	mov.b32 	%r608, -1;
	// begin inline asm
	shfl.sync.down.b32 %r584, %r644, %r586, %r607, %r608;
	// end inline asm
	setp.gt.s32 	%p88, %r583, 30;
	selp.b32 	%r609, 0, %r584, %p88;
	add.s32 	%r590, %r609, %r644;
	mov.b32 	%r591, 2;
	// begin inline asm
	shfl.sync.down.b32 %r589, %r590, %r591, %r607, %r608;
	// end inline asm
	setp.gt.s32 	%p89, %r583, 29;
	selp.b32 	%r610, 0, %r589, %p89;
	add.s32 	%r595, %r590, %r610;
	mov.b32 	%r596, 4;
	// begin inline asm
	shfl.sync.down.b32 %r594, %r595, %r596, %r607, %r608;
	// end inline asm
	setp.gt.s32 	%p90, %r583, 27;
	selp.b32 	%r611, 0, %r594, %p90;
	add.s32 	%r600, %r595, %r611;
	mov.b32 	%r601, 8;
	// begin inline asm
	shfl.sync.down.b32 %r599, %r600, %r601, %r607, %r608;
	// end inline asm
	setp.gt.s32 	%p91, %r583, 23;
	selp.b32 	%r612, 0, %r599, %p91;
	add.s32 	%r605, %r600, %r612;
	mov.b32 	%r606, 16;
	// begin inline asm
	shfl.sync.down.b32 %r604, %r605, %r606, %r607, %r608;
	// end inline asm
	setp.gt.s32 	%p92, %r583, 15;
	selp.b32 	%r613, 0, %r604, %p92;
	add.s32 	%r686, %r605, %r613;
	setp.ne.s32 	%p93, %r583, 0;
	@%p93 bra 	$L__BB18_16;
	shr.u32 	%r614, %r1, 3;
	and.b32  	%r615, %r614, 124;
	mov.u32 	%r616, _ZZN3cub18CUB_300001_SM_10006detail6reduce28DeviceReduceSingleTileKernelINS2_10policy_hubIiyN4cuda3std3__44plusIiEEE10Policy1000EPiSC_iS9_iiNS7_10__identityEEEvT0_T1_T2_T3_T4_T6_E12temp_storage;
	add.s32 	%r617, %r616, %r615;
	st.shared.u32 	[%r617+8], %r686;
$L__BB18_16:
	bar.sync 	0;
	setp.ne.s32 	%p94, %r1, 0;
	@%p94 bra 	$L__BB18_72;
	ld.shared.u32 	%r618, [_ZZN3cub18CUB_300001_SM_10006detail6reduce28DeviceReduceSingleTileKernelINS2_10policy_hubIiyN4cuda3std3__44plusIiEEE10Policy1000EPiSC_iS9_iiNS7_10__identityEEEvT0_T1_T2_T3_T4_T6_E12temp_storage+12];
	add.s32 	%r619, %r618, %r686;
	ld.shared.u32 	%r620, [_ZZN3cub18CUB_300001_SM_10006detail6reduce28DeviceReduceSingleTileKernelINS2_10policy_hubIiyN4cuda3std3__44plusIiEEE10Policy1000EPiSC_iS9_iiNS7_10__identityEEEvT0_T1_T2_T3_T4_T6_E12temp_storage+16];
	add.s32 	%r621, %r619, %r620;
	ld.shared.u32 	%r622, [_ZZN3cub18CUB_300001_SM_10006detail6reduce28DeviceReduceSingleTileKernelINS2_10policy_hubIiyN4cuda3std3__44plusIiEEE10Policy1000EPiSC_iS9_iiNS7_10__identityEEEvT0_T1_T2_T3_T4_T6_E12temp_storage+20];
	add.s32 	%r623, %r621, %r622;
	ld.shared.u32 	%r624, [_ZZN3cub18CUB_300001_SM_10006detail6reduce28DeviceReduceSingleTileKernelINS2_10policy_hubIiyN4cuda3std3__44plusIiEEE10Policy1000EPiSC_iS9_iiNS7_10__identityEEEvT0_T1_T2_T3_T4_T6_E12temp_storage+24];
	add.s32 	%r625, %r623, %r624;
	ld.shared.u32 	%r626, [_ZZN3cub18CUB_300001_SM_10006detail6reduce28DeviceReduceSingleTileKernelINS2_10policy_hubIiyN4cuda3std3__44plusIiEEE10Policy1000EPiSC_iS9_iiNS7_10__identityEEEvT0_T1_T2_T3_T4_T6_E12temp_storage+28];
	add.s32 	%r627, %r625, %r626;
	ld.shared.u32 	%r628, [_ZZN3cub18CUB_300001_SM_10006detail6reduce28DeviceReduceSingleTileKernelINS2_10policy_hubIiyN4cuda3std3__44plusIiEEE10Policy1000EPiSC_iS9_iiNS7_10__identityEEEvT0_T1_T2_T3_T4_T6_E12temp_storage+32];
	add.s32 	%r629, %r627, %r628;
	ld.shared.u32 	%r630, [_ZZN3cub18CUB_300001_SM_10006detail6reduce28DeviceReduceSingleTileKernelINS2_10policy_hubIiyN4cuda3std3__44plusIiEEE10Policy1000EPiSC_iS9_iiNS7_10__identityEEEvT0_T1_T2_T3_T4_T6_E12temp_storage+36];
	add.s32 	%r686, %r629, %r630;
	bra.uni 	$L__BB18_72;
$L__BB18_18:
	// begin inline asm
	mov.u32 %r520, %laneid;
	// end inline asm
	and.b32  	%r546, %r1, 992;
	add.s32 	%r547, %r546, 32;
	setp.gt.s32 	%p73, %r547, %r120;
	not.b32 	%r548, %r546;
	add.s32 	%r549, %r120, %r548;
	selp.b32 	%r544, %r549, 31, %p73;
	mov.b32 	%r523, 1;
	mov.b32 	%r545, -1;
	// begin inline asm
	shfl.sync.down.b32 %r521, %r644, %r523, %r544, %r545;
	// end inline asm
	setp.lt.s32 	%p74, %r520, %r544;
	selp.b32 	%r550, %r521, 0, %p74;
	add.s32 	%r527, %r550, %r644;
	mov.b32 	%r528, 2;
	// begin inline asm
	shfl.sync.down.b32 %r526, %r527, %r528, %r544, %r545;
	// end inline asm
	add.s32 	%r551, %r520, 2;
	setp.gt.s32 	%p75, %r551, %r544;
	selp.b32 	%r552, 0, %r526, %p75;
	add.s32 	%r532, %r527, %r552;
	mov.b32 	%r533, 4;
	// begin inline asm
	shfl.sync.down.b32 %r531, %r532, %r533, %r544, %r545;
	// end inline asm
	add.s32 	%r553, %r520, 4;
	setp.gt.s32 	%p76, %r553, %r544;
	selp.b32 	%r554, 0, %r531, %p76;
	add.s32 	%r537, %r532, %r554;
	mov.b32 	%r538, 8;
	// begin inline asm
	shfl.sync.down.b32 %r536, %r537, %r538, %r544, %r545;
	// end inline asm
	add.s32 	%r555, %r520, 8;
	setp.gt.s32 	%p77, %r555, %r544;
	selp.b32 	%r556, 0, %r536, %p77;
	add.s32 	%r542, %r537, %r556;
	mov.b32 	%r543, 16;
	// begin inline asm
	shfl.sync.down.b32 %r541, %r542, %r543, %r544, %r545;
	// end inline asm
	add.s32 	%r557, %r520, 16;
	setp.gt.s32 	%p78, %r557, %r544;
	selp.b32 	%r558, 0, %r541, %p78;
	add.s32 	%r686, %r542, %r558;
	setp.ne.s32 	%p79, %r520, 0;
	@%p79 bra 	$L__BB18_20;
	shr.u32 	%r559, %r1, 3;
	and.b32  	%r560, %r559, 124;
	mov.u32 	%r561, _ZZN3cub18CUB_300001_SM_10006detail6reduce28DeviceReduceSingleTileKernelINS2_10policy_hubIiyN4cuda3std3__44plusIiEEE10Policy1000EPiSC_iS9_iiNS7_10__identityEEEvT0_T1_T2_T3_T4_T6_E12temp_storage;
	add.s32 	%r562, %r561, %r560;
	st.shared.u32 	[%r562+8], %r686;
$L__BB18_20:
	bar.sync 	0;
	setp.ne.s32 	%p80, %r1, 0;
	@%p80 bra 	$L__BB18_72;
	setp.gt.s32 	%p81, %r120, 32;
	ld.shared.u32 	%r563, [_ZZN3cub18CUB_300001_SM_10006detail6reduce28DeviceReduceSingleTileKernelINS2_10policy_hubIiyN4cuda3std3__44plusIiEEE10Policy1000EPiSC_iS9_iiNS7_10__identityEEEvT0_T1_T2_T3_T4_T6_E12temp_storage+12];
	selp.b32 	%r564, %r563, 0, %p81;
	add.s32 	%r565, %r564, %r686;
	setp.gt.s32 	%p82, %r120, 64;
	ld.shared.u32 	%r566, [_ZZN3cub18CUB_300001_SM_10006detail6reduce28DeviceReduceSingleTileKernelINS2_10policy_hubIiyN4cuda3std3__44plusIiEEE10Policy1000EPiSC_iS9_iiNS7_10__identityEEEvT0_T1_T2_T3_T4_T6_E12temp_storage+16];
	selp.b32 	%r567, %r566, 0, %p82;
	add.s32 	%r568, %r565, %r567;
	setp.gt.s32 	%p83, %r120, 96;
	ld.shared.u32 	%r569, [_ZZN3cub18CUB_300001_SM_10006detail6reduce28DeviceReduceSingleTileKernelINS2_10policy_hubIiyN4cuda3std3__44plusIiEEE10Policy1000EPiSC_iS9_iiNS7_10__identityEEEvT0_T1_T2_T3_T4_T6_E12temp_storage+20];
	selp.b32 	%r570, %r569, 0, %p83;
	add.s32 	%r571, %r568, %r570;
	setp.gt.s32 	%p84, %r120, 128;
	ld.shared.u32 	%r572, [_ZZN3cub18CUB_300001_SM_10006detail6reduce28DeviceReduceSingleTileKernelINS2_10policy_hubIiyN4cuda3std3__44plusIiEEE10Policy1000EPiSC_iS9_iiNS7_10__identityEEEvT0_T1_T2_T3_T4_T6_E12temp_storage+24];
	selp.b32 	%r573, %r572, 0, %p84;
	add.s32 	%r574, %r571, %r573;
	setp.gt.s32 	%p85, %r120, 160;
	ld.shared.u32 	%r575, [_ZZN3cub18CUB_300001_SM_10006detail6reduce28DeviceReduceSingleTileKernelINS2_10policy_hubIiyN4cuda3std3__44plusIiEEE10Policy1000EPiSC_iS9_iiNS7_10__identityEEEvT0_T1_T2_T3_T4_T6_E12temp_storage+28];
	selp.b32 	%r576, %r575, 0, %p85;
	add.s32 	%r577, %r574, %r576;
	setp.gt.s32 	%p86, %r120, 192;
	ld.shared.u32 	%r578, [_ZZN3cub18CUB_300001_SM_10006detail6reduce28DeviceReduceSingleTileKernelINS2_10policy_hubIiyN4cuda3std3__44plusIiEEE10Policy1000EPiSC_iS9_iiNS7_10__identityEEEvT0_T1_T2_T3_T4_T6_E12temp_storage+32];
	selp.b32 	%r579, %r578, 0, %p86;
	add.s32 	%r580, %r577, %r579;
	setp.gt.s32 	%p87, %r120, 224;
	ld.shared.u32 	%r581, [_ZZN3cub18CUB_300001_SM_10006detail6reduce28DeviceReduceSingleTileKernelINS2_10policy_hubIiyN4cuda3std3__44plusIiEEE10Policy1000EPiSC_iS9_iiNS7_10__identityEEEvT0_T1_T2_T3_T4_T6_E12temp_storage+36];
	selp.b32 	%r582, %r581, 0, %p87;
	add.s32 	%r686, %r580, %r582;
	bra.uni 	$L__BB18_72;
$L__BB18_22:
	mov.u32 	%r26, %tid.x;
	shl.b32 	%r377, %r26, 2;
	mul.wide.u32 	%rd86, %r377, 4;
	add.s64 	%rd76, %rd16, %rd86;
	// begin inline asm
	ld.global.nc.v2.u64 {%rd74, %rd75}, [%rd76];
	// end inline asm
	mov.b64 	{%r378, %r379}, %rd75;
	mov.b64 	{%r380, %r381}, %rd74;
	add.s64 	%rd79, %rd76, 4096;
	// begin inline asm
	ld.global.nc.v2.u64 {%rd77, %rd78}, [%rd79];
	// end inline asm
	mov.b64 	{%r382, %r383}, %rd78;
	mov.b64 	{%r384, %r385}, %rd77;
	add.s64 	%rd82, %rd76, 8192;
	// begin inline asm
	ld.global.nc.v2.u64 {%rd80, %rd81}, [%rd82];
	// end inline asm
	mov.b64 	{%r386, %r387}, %rd81;
	mov.b64 	{%r388, %r389}, %rd80;
	add.s64 	%rd85, %rd76, 12288;
	// begin inline asm
	ld.global.nc.v2.u64 {%rd83, %rd84}, [%rd85];
	// end inline asm
	mov.b64 	{%r390, %r391}, %rd84;
	mov.b64 	{%r392, %r393}, %rd83;
	add.s32 	%r394, %r381, %r380;
	add.s32 	%r395, %r378, %r394;
	add.s32 	%r396, %r379, %r395;
	add.s32 	%r397, %r384, %r396;
	add.s32 	%r398, %r385, %r397;
	add.s32 	%r399, %r382, %r398;
	add.s32 	%r400, %r383, %r399;
	add.s32 	%r401, %r388, %r400;
	add.s32 	%r402, %r389, %r401;
	add.s32 	%r403, %r386, %r402;
	add.s32 	%r404, %r387, %r403;
	add.s32 	%r405, %r392, %r404;
	add.s32 	%r406, %r393, %r405;
	add.s32 	%r407, %r390, %r406;
	add.s32 	%r659, %r391, %r407;
	setp.lt.u32 	%p50, %r120, 8192;
	mov.b32 	%r648, 4096;
	@%p50 bra 	$L__BB18_26;
	add.s32 	%r28, %r120, -4096;
	mov.b32 	%r648, 4096;
$L__BB18_24:
	mul.wide.s32 	%rd99, %r648, 4;
	add.s64 	%rd89, %rd76, %rd99;
	// begin inline asm
	ld.global.nc.v2.u64 {%rd87, %rd88}, [%rd89];
	// end inline asm
	mov.b64 	{%r409, %r410}, %rd88;
	mov.b64 	{%r411, %r412}, %rd87;
	add.s64 	%rd92, %rd89, 4096;
	// begin inline asm
	ld.global.nc.v2.u64 {%rd90, %rd91}, [%rd92];
	// end inline asm
	mov.b64 	{%r413, %r414}, %rd91;
	mov.b64 	{%r415, %r416}, %rd90;
	add.s64 	%rd95, %rd89, 8192;
	// begin inline asm
	ld.global.nc.v2.u64 {%rd93, %rd94}, [%rd95];
	// end inline asm
	mov.b64 	{%r417, %r418}, %rd94;
	mov.b64 	{%r419, %r420}, %rd93;
	add.s64 	%rd98, %rd89, 12288;
	// begin inline asm
	ld.global.nc.v2.u64 {%rd96, %rd97}, [%rd98];
	// end inline asm
	mov.b64 	{%r421, %r422}, %rd97;
	mov.b64 	{%r423, %r424}, %rd96;
	add.s32 	%r425, %r411, %r659;
	add.s32 	%r426, %r412, %r425;
	add.s32 	%r427, %r409, %r426;
	add.s32 	%r428, %r410, %r427;
	add.s32 	%r429, %r415, %r428;
	add.s32 	%r430, %r416, %r429;
	add.s32 	%r431, %r413, %r430;
	add.s32 	%r432, %r414, %r431;
	add.s32 	%r433, %r419, %r432;
	add.s32 	%r434, %r420, %r433;
	add.s32 	%r435, %r417, %r434;
	add.s32 	%r436, %r418, %r435;
	add.s32 	%r437, %r423, %r436;
	add.s32 	%r438, %r424, %r437;
	add.s32 	%r439, %r421, %r438;
	add.s32 	%r659, %r422, %r439;
	sub.s32 	%r440, %r120, %r648;
	setp.lt.s32 	%p51, %r440, 4096;
	@%p51 bra 	$L__BB18_34;
	add.s32 	%r648, %r648, 4096;
	setp.le.s32 	%p52, %r648, %r28;
	@%p52 bra 	$L__BB18_24;
$L__BB18_26:
	setp.le.s32 	%p53, %r120, %r648;
	@%p53 bra 	$L__BB18_34;
	sub.s32 	%r35, %r120, %r648;
	setp.ge.s32 	%p54, %r26, %r35;
	@%p54 bra 	$L__BB18_34;
	not.b32 	%r442, %r26;
	add.s32 	%r443, %r120, %r442;
	sub.s32 	%r36, %r443, %r648;
	and.b32  	%r444, %r36, 768;
	setp.eq.s32 	%p55, %r444, 768;
	mov.u32 	%r653, %r26;
	@%p55 bra 	$L__BB18_31;
	add.s32 	%r650, %r26, %r648;
	shr.u32 	%r445, %r36, 8;
	add.s32 	%r446, %r445, 1;
	and.b32  	%r447, %r446, 3;
	neg.s32 	%r649, %r447;
	mov.u32 	%r653, %r26;
$L__BB18_30:
	.pragma "nounroll";
	mul.wide.u32 	%rd101, %r650, 4;
	add.s64 	%rd100, %rd16, %rd101;
	// begin inline asm
	ld.global.nc.u32 %r448, [%rd100];
	// end inline asm
	add.s32 	%r659, %r448, %r659;
	add.s32 	%r653, %r653, 256;
	add.s32 	%r650, %r650, 256;
	add.s32 	%r649, %r649, 1;
	setp.ne.s32 	%p56, %r649, 0;
	@%p56 bra 	$L__BB18_30;
$L__BB18_31:
	setp.lt.u32 	%p57, %r36, 768;
	@%p57 bra 	$L__BB18_34;
	cvt.u64.u32 	%rd102, %r653;
	cvt.u64.u32 	%rd103, %r648;
	add.s64 	%rd104, %rd102, %rd103;
	shl.b64 	%rd105, %rd104, 2;
	add.s64 	%rd106, %rd105, %rd16;
	add.s64 	%rd122, %rd106, 2048;
	add.s32 	%r656, %r653, %r648;
$L__BB18_33:
	mul.wide.u32 	%rd111, %r656, 4;
	add.s64 	%rd107, %rd16, %rd111;
	// begin inline asm
	ld.global.nc.u32 %r449, [%rd107];
	// end inline asm
	add.s32 	%r453, %r449, %r659;
	add.s64 	%rd108, %rd122, -1024;
	// begin inline asm
	ld.global.nc.u32 %r450, [%rd108];
	// end inline asm
	add.s32 	%r454, %r450, %r453;
	// begin inline asm
	ld.global.nc.u32 %r451, [%rd122];
	// end inline asm
	add.s32 	%r455, %r451, %r454;
	add.s64 	%rd110, %rd122, 1024;
	// begin inline asm
	ld.global.nc.u32 %r452, [%rd110];
	// end inline asm
	add.s32 	%r659, %r452, %r455;
	add.s32 	%r653, %r653, 1024;
	add.s64 	%rd122, %rd122, 4096;
	add.s32 	%r656, %r656, 1024;
	setp.lt.s32 	%p58, %r653, %r35;
	@%p58 bra 	$L__BB18_33;
$L__BB18_34:
	// begin inline asm
	mov.u32 %r456, %laneid;
	// end inline asm
	mov.b32 	%r459, 1;
	mov.b32 	%r480, 31;
	mov.b32 	%r481, -1;
	// begin inline asm
	shfl.sync.down.b32 %r457, %r659, %r459, %r480, %r481;
	// end inline asm
	setp.gt.s32 	%p59, %r456, 30;
	selp.b32 	%r482, 0, %r457, %p59;
	add.s32 	%r463, %r482, %r659;
	mov.b32 	%r464, 2;
	// begin inline asm
	shfl.sync.down.b32 %r462, %r463, %r464, %r480, %r481;
	// end inline asm
	setp.gt.s32 	%p60, %r456, 29;
	selp.b32 	%r483, 0, %r462, %p60;
	add.s32 	%r468, %r463, %r483;
	mov.b32 	%r469, 4;
	// begin inline asm
	shfl.sync.down.b32 %r467, %r468, %r469, %r480, %r481;
	// end inline asm
	setp.gt.s32 	%p61, %r456, 27;
	selp.b32 	%r484, 0, %r467, %p61;
	add.s32 	%r473, %r468, %r484;
	mov.b32 	%r474, 8;
	// begin inline asm
	shfl.sync.down.b32 %r472, %r473, %r474, %r480, %r481;
	// end inline asm
	setp.gt.s32 	%p62, %r456, 23;
	selp.b32 	%r485, 0, %r472, %p62;
	add.s32 	%r478, %r473, %r485;
	mov.b32 	%r479, 16;
	// begin inline asm
	shfl.sync.down.b32 %r477, %r478, %r479, %r480, %r481;
	// end inline asm
	setp.gt.s32 	%p63, %r456, 15;
	selp.b32 	%r486, 0, %r477, %p63;
	add.s32 	%r686, %r478, %r486;
	setp.ne.s32 	%p64, %r456, 0;
	@%p64 bra 	$L__BB18_36;
	shr.u32 	%r487, %r26, 3;
	and.b32  	%r488, %r487, 124;
	mov.u32 	%r489, _ZZN3cub18CUB_300001_SM_10006detail6reduce28DeviceReduceSingleTileKernelINS2_10policy_hubIiyN4cuda3std3__44plusIiEEE10Policy1000EPiSC_iS9_iiNS7_10__identityEEEvT0_T1_T2_T3_T4_T6_E12temp_storage;
	add.s32 	%r490, %r489, %r488;
	st.shared.u32 	[%r490+8], %r686;
$L__BB18_36:
	bar.sync 	0;
	setp.ne.s32 	%p65, %r26, 0;
	@%p65 bra 	$L__BB18_72;
	ld.shared.u32 	%r491, [_ZZN3cub18CUB_300001_SM_10006detail6reduce28DeviceReduceSingleTileKernelINS2_10policy_hubIiyN4cuda3std3__44plusIiEEE10Policy1000EPiSC_iS9_iiNS7_10__identityEEEvT0_T1_T2_T3_T4_T6_E12temp_storage+12];
	add.s32 	%r492, %r491, %r686;
	ld.shared.u32 	%r493, [_ZZN3cub18CUB_300001_SM_10006detail6reduce28DeviceReduceSingleTileKernelINS2_10policy_hubIiyN4cuda3std3__44plusIiEEE10Policy1000EPiSC_iS9_iiNS7_10__identityEEEvT0_T1_T2_T3_T4_T6_E12temp_storage+16];
	add.s32 	%r494, %r492, %r493;
	ld.shared.u32 	%r495, [_ZZN3cub18CUB_300001_SM_10006detail6reduce28DeviceReduceSingleTileKernelINS2_10policy_hubIiyN4cuda3std3__44plusIiEEE10Policy1000EPiSC_iS9_iiNS7_10__identityEEEvT0_T1_T2_T3_T4_T6_E12temp_storage+20];
	add.s32 	%r496, %r494, %r495;
	ld.shared.u32 	%r497, [_ZZN3cub18CUB_300001_SM_10006detail6reduce28DeviceReduceSingleTileKernelINS2_10policy_hubIiyN4cuda3std3__44plusIiEEE10Policy1000EPiSC_iS9_iiNS7_10__identityEEEvT0_T1_T2_T3_T4_T6_E12temp_storage+24];
	add.s32 	%r498, %r496, %r497;
	ld.shared.u32 	%r499, [_ZZN3cub18CUB_300001_SM_10006detail6reduce28DeviceReduceSingleTileKernelINS2_10policy_hubIiyN4cuda3std3__44plusIiEEE10Policy1000EPiSC_iS9_iiNS7_10__identityEEEvT0_T1_T2_T3_T4_T6_E12temp_storage+28];
	add.s32 	%r500, %r498, %r499;
	ld.shared.u32 	%r501, [_ZZN3cub18CUB_300001_SM_10006detail6reduce28DeviceReduceSingleTileKernelINS2_10policy_hubIiyN4cuda3std3__44plusIiEEE10Policy1000EPiSC_iS9_iiNS7_10__identityEEEvT0_T1_T2_T3_T4_T6_E12temp_storage+32];
	add.s32 	%r502, %r500, %r501;
	ld.shared.u32 	%r503, [_ZZN3cub18CUB_300001_SM_10006detail6reduce28DeviceReduceSingleTileKernelINS2_10policy_hubIiyN4cuda3std3__44plusIiEEE10Policy1000EPiSC_iS9_iiNS7_10__identityEEEvT0_T1_T2_T3_T4_T6_E12temp_storage+36];
	add.s32 	%r686, %r502, %r503;
	bra.uni 	$L__BB18_72;
$L__BB18_38:
	setp.gt.s32 	%p3, %r120, 4095;
	@%p3 bra 	$L__BB18_56;
	mov.u32 	%r60, %tid.x;
	setp.ge.s32 	%p20, %r60, %r120;
	mov.b32 	%r670, 0;
	mov.u32 	%r665, %r60;
	@%p20 bra 	$L__BB18_41;
	mul.wide.u32 	%rd66, %r60, 4;
	add.s64 	%rd65, %rd16, %rd66;
	// begin inline asm
	ld.global.nc.u32 %r670, [%rd65];
	// end inline asm
	add.s32 	%r665, %r60, 256;
$L__BB18_41:
	setp.ge.s32 	%p21, %r665, %r120;
	@%p21 bra 	$L__BB18_47;
	not.b32 	%r252, %r665;
	add.s32 	%r65, %r120, %r252;
	and.b32  	%r253, %r65, 768;
	setp.eq.s32 	%p22, %r253, 768;
	@%p22 bra 	$L__BB18_45;
	mul.wide.u32 	%rd67, %r665, 4;
	add.s64 	%rd123, %rd16, %rd67;
	shr.u32 	%r254, %r65, 8;
	add.s32 	%r255, %r254, 1;
	and.b32  	%r256, %r255, 3;
	neg.s32 	%r662, %r256;
$L__BB18_44:
	.pragma "nounroll";
	// begin inline asm
	ld.global.nc.u32 %r257, [%rd123];
	// end inline asm
	add.s32 	%r670, %r257, %r670;
	add.s32 	%r665, %r665, 256;
	add.s64 	%rd123, %rd123, 1024;
	add.s32 	%r662, %r662, 1;
	setp.ne.s32 	%p23, %r662, 0;
	@%p23 bra 	$L__BB18_44;
$L__BB18_45:
	setp.lt.u32 	%p24, %r65, 768;
	@%p24 bra 	$L__BB18_47;
$L__BB18_46:
	mul.wide.s32 	%rd73, %r665, 4;
	add.s64 	%rd69, %rd16, %rd73;
	// begin inline asm
	ld.global.nc.u32 %r258, [%rd69];
	// end inline asm
	add.s32 	%r262, %r258, %r670;
	add.s64 	%rd70, %rd69, 1024;
	// begin inline asm
	ld.global.nc.u32 %r259, [%rd70];
	// end inline asm
	add.s32 	%r263, %r259, %r262;
	add.s64 	%rd71, %rd69, 2048;
	// begin inline asm
	ld.global.nc.u32 %r260, [%rd71];
	// end inline asm
	add.s32 	%r264, %r260, %r263;
	add.s64 	%rd72, %rd69, 3072;
	// begin inline asm
	ld.global.nc.u32 %r261, [%rd72];
	// end inline asm
	add.s32 	%r670, %r261, %r264;
	add.s32 	%r665, %r665, 1024;
	setp.lt.s32 	%p25, %r665, %r120;
	@%p25 bra 	$L__BB18_46;
$L__BB18_47:
	setp.lt.s32 	%p26, %r120, 256;
	@%p26 bra 	$L__BB18_52;
	// begin inline asm
	mov.u32 %r328, %laneid;
	// end inline asm
	mov.b32 	%r331, 1;
	mov.b32 	%r352, 31;
	mov.b32 	%r353, -1;
	// begin inline asm
	shfl.sync.down.b32 %r329, %r670, %r331, %r352, %r353;
	// end inline asm
	setp.gt.s32 	%p42, %r328, 30;
	selp.b32 	%r354, 0, %r329, %p42;
	add.s32 	%r335, %r354, %r670;
	mov.b32 	%r336, 2;
	// begin inline asm
	shfl.sync.down.b32 %r334, %r335, %r336, %r352, %r353;
	// end inline asm
	setp.gt.s32 	%p43, %r328, 29;
	selp.b32 	%r355, 0, %r334, %p43;
	add.s32 	%r340, %r335, %r355;
	mov.b32 	%r341, 4;
	// begin inline asm
	shfl.sync.down.b32 %r339, %r340, %r341, %r352, %r353;
	// end inline asm
	setp.gt.s32 	%p44, %r328, 27;
	selp.b32 	%r356, 0, %r339, %p44;
	add.s32 	%r345, %r340, %r356;
	mov.b32 	%r346, 8;
	// begin inline asm
	shfl.sync.down.b32 %r344, %r345, %r346, %r352, %r353;
	// end inline asm
	setp.gt.s32 	%p45, %r328, 23;
	selp.b32 	%r357, 0, %r344, %p45;
	add.s32 	%r350, %r345, %r357;
	mov.b32 	%r351, 16;
	// begin inline asm
	shfl.sync.down.b32 %r349, %r350, %r351, %r352, %r353;
	// end inline asm
	setp.gt.s32 	%p46, %r328, 15;
	selp.b32 	%r358, 0, %r349, %p46;
	add.s32 	%r686, %r350, %r358;
	setp.ne.s32 	%p47, %r328, 0;
	@%p47 bra 	$L__BB18_50;
	shr.u32 	%r359, %r60, 3;
	and.b32  	%r360, %r359, 124;
	mov.u32 	%r361, _ZZN3cub18CUB_300001_SM_10006detail6reduce28DeviceReduceSingleTileKernelINS2_10policy_hubIiyN4cuda3std3__44plusIiEEE10Policy1000EPiSC_iS9_iiNS7_10__identityEEEvT0_T1_T2_T3_T4_T6_E12temp_storage;
	add.s32 	%r362, %r361, %r360;
	st.shared.u32 	[%r362+8], %r686;
$L__BB18_50:
	bar.sync 	0;
	setp.ne.s32 	%p48, %r60, 0;
	@%p48 bra 	$L__BB18_72;
	ld.shared.u32 	%r363, [_ZZN3cub18CUB_300001_SM_10006detail6reduce28DeviceReduceSingleTileKernelINS2_10policy_hubIiyN4cuda3std3__44plusIiEEE10Policy1000EPiSC_iS9_iiNS7_10__identityEEEvT0_T1_T2_T3_T4_T6_E12temp_storage+12];
	add.s32 	%r364, %r363, %r686;
	ld.shared.u32 	%r365, [_ZZN3cub18CUB_300001_SM_10006detail6reduce28DeviceReduceSingleTileKernelINS2_10policy_hubIiyN4cuda3std3__44plusIiEEE10Policy1000EPiSC_iS9_iiNS7_10__identityEEEvT0_T1_T2_T3_T4_T6_E12temp_storage+16];
	add.s32 	%r366, %r364, %r365;
	ld.shared.u32 	%r367, [_ZZN3cub18CUB_300001_SM_10006detail6reduce28DeviceReduceSingleTileKernelINS2_10policy_hubIiyN4cuda3std3__44plusIiEEE10Policy1000EPiSC_iS9_iiNS7_10__identityEEEvT0_T1_T2_T3_T4_T6_E12temp_storage+20];
	add.s32 	%r368, %r366, %r367;
	ld.shared.u32 	%r369, [_ZZN3cub18CUB_300001_SM_10006detail6reduce28DeviceReduceSingleTileKernelINS2_10policy_hubIiyN4cuda3std3__44plusIiEEE10Policy1000EPiSC_iS9_iiNS7_10__identityEEEvT0_T1_T2_T3_T4_T6_E12temp_storage+24];
	add.s32 	%r370, %r368, %r369;
	ld.shared.u32 	%r371, [_ZZN3cub18CUB_300001_SM_10006detail6reduce28DeviceReduceSingleTileKernelINS2_10policy_hubIiyN4cuda3std3__44plusIiEEE10Policy1000EPiSC_iS9_iiNS7_10__identityEEEvT0_T1_T2_T3_T4_T6_E12temp_storage+28];
	add.s32 	%r372, %r370, %r371;
	ld.shared.u32 	%r373, [_ZZN3cub18CUB_300001_SM_10006detail6reduce28DeviceReduceSingleTileKernelINS2_10policy_hubIiyN4cuda3std3__44plusIiEEE10Policy1000EPiSC_iS9_iiNS7_10__identityEEEvT0_T1_T2_T3_T4_T6_E12temp_storage+32];
	add.s32 	%r374, %r372, %r373;
	ld.shared.u32 	%r375, [_ZZN3cub18CUB_300001_SM_10006detail6reduce28DeviceReduceSingleTileKernelINS2_10policy_hubIiyN4cuda3std3__44plusIiEEE10Policy1000EPiSC_iS9_iiNS7_10__identityEEEvT0_T1_T2_T3_T4_T6_E12temp_storage+36];
	add.s32 	%r686, %r374, %r375;
	bra.uni 	$L__BB18_72;
$L__BB18_52:
	// begin inline asm
	mov.u32 %r265, %laneid;
	// end inline asm
	and.b32  	%r291, %r60, 992;
	add.s32 	%r292, %r291, 32;
	setp.gt.s32 	%p27, %r292, %r120;
	not.b32 	%r293, %r291;
	add.s32 	%r294, %r120, %r293;
	selp.b32 	%r289, %r294, 31, %p27;
	mov.b32 	%r268, 1;
	mov.b32 	%r290, -1;
	// begin inline asm
	shfl.sync.down.b32 %r266, %r670, %r268, %r289, %r290;
	// end inline asm
	setp.lt.s32 	%p28, %r265, %r289;
	selp.b32 	%r295, %r266, 0, %p28;
	add.s32 	%r272, %r295, %r670;
	mov.b32 	%r273, 2;
	// begin inline asm
	shfl.sync.down.b32 %r271, %r272, %r273, %r289, %r290;
	// end inline asm
	add.s32 	%r296, %r265, 2;
	setp.gt.s32 	%p29, %r296, %r289;
	selp.b32 	%r297, 0, %r271, %p29;
	add.s32 	%r277, %r272, %r297;
	mov.b32 	%r278, 4;
	// begin inline asm
	shfl.sync.down.b32 %r276, %r277, %r278, %r289, %r290;
	// end inline asm
	add.s32 	%r298, %r265, 4;
	setp.gt.s32 	%p30, %r298, %r289;
	selp.b32 	%r299, 0, %r276, %p30;
	add.s32 	%r282, %r277, %r299;
	mov.b32 	%r283, 8;
	// begin inline asm
	shfl.sync.down.b32 %r281, %r282, %r283, %r289, %r290;
	// end inline asm
	add.s32 	%r300, %r265, 8;
	setp.gt.s32 	%p31, %r300, %r289;
	selp.b32 	%r301, 0, %r281, %p31;
	add.s32 	%r287, %r282, %r301;
	mov.b32 	%r288, 16;
	// begin inline asm
	shfl.sync.down.b32 %r286, %r287, %r288, %r289, %r290;
	// end inline asm
	add.s32 	%r302, %r265, 16;
	setp.gt.s32 	%p32, %r302, %r289;
	selp.b32 	%r303, 0, %r286, %p32;
	add.s32 	%r686, %r287, %r303;
	setp.ne.s32 	%p33, %r265, 0;
	@%p33 bra 	$L__BB18_54;
	shr.u32 	%r304, %r60, 3;
	and.b32  	%r305, %r304, 124;
	mov.u32 	%r306, _ZZN3cub18CUB_300001_SM_10006detail6reduce28DeviceReduceSingleTileKernelINS2_10policy_hubIiyN4cuda3std3__44plusIiEEE10Policy1000EPiSC_iS9_iiNS7_10__identityEEEvT0_T1_T2_T3_T4_T6_E12temp_storage;
	add.s32 	%r307, %r306, %r305;
	st.shared.u32 	[%r307+8], %r686;
$L__BB18_54:
	bar.sync 	0;
	setp.ne.s32 	%p34, %r60, 0;
	@%p34 bra 	$L__BB18_72;
	setp.gt.s32 	%p35, %r120, 32;
	ld.shared.u32 	%r308, [_ZZN3cub18CUB_300001_SM_10006detail6reduce28DeviceReduceSingleTileKernelINS2_10policy_hubIiyN4cuda3std3__44plusIiEEE10Policy1000EPiSC_iS9_iiNS7_10__identityEEEvT0_T1_T2_T3_T4_T6_E12temp_storage+12];
	selp.b32 	%r309, %r308, 0, %p35;
	add.s32 	%r310, %r309, %r686;
	setp.gt.s32 	%p36, %r120, 64;
	ld.shared.u32 	%r311, [_ZZN3cub18CUB_300001_SM_10006detail6reduce28DeviceReduceSingleTileKernelINS2_10policy_hubIiyN4cuda3std3__44plusIiEEE10Policy1000EPiSC_iS9_iiNS7_10__identityEEEvT0_T1_T2_T3_T4_T6_E12temp_storage+16];
	selp.b32 	%r312, %r311, 0, %p36;
	add.s32 	%r313, %r310, %r312;
	setp.gt.s32 	%p37, %r120, 96;
	ld.shared.u32 	%r314, [_ZZN3cub18CUB_300001_SM_10006detail6reduce28DeviceReduceSingleTileKernelINS2_10policy_hubIiyN4cuda3std3__44plusIiEEE10Policy1000EPiSC_iS9_iiNS7_10__identityEEEvT0_T1_T2_T3_T4_T6_E12temp_storage+20];
	selp.b32 	%r315, %r314, 0, %p37;
	add.s32 	%r316, %r313, %r315;
	setp.gt.s32 	%p38, %r120, 128;
	ld.shared.u32 	%r317, [_ZZN3cub18CUB_300001_SM_10006detail6reduce28DeviceReduceSingleTileKernelINS2_10policy_hubIiyN4cuda3std3__44plusIiEEE10Policy1000EPiSC_iS9_iiNS7_10__identityEEEvT0_T1_T2_T3_T4_T6_E12temp_storage+24];
	selp.b32 	%r318, %r317, 0, %p38;
	add.s32 	%r319, %r316, %r318;
	setp.gt.s32 	%p39, %r120, 160;
	ld.shared.u32 	%r320, [_ZZN3cub18CUB_300001_SM_10006detail6reduce28DeviceReduceSingleTileKernelINS2_10policy_hubIiyN4cuda3std3__44plusIiEEE10Policy1000EPiSC_iS9_iiNS7_10__identityEEEvT0_T1_T2_T3_T4_T6_E12temp_storage+28];
	selp.b32 	%r321, %r320, 0, %p39;
	add.s32 	%r322, %r319, %r321;
	setp.gt.s32 	%p40, %r120, 192;
	ld.shared.u32 	%r323, [_ZZN3cub18CUB_300001_SM_10006detail6reduce28DeviceReduceSingleTileKernelINS2_10policy_hubIiyN4cuda3std3__44plusIiEEE10Policy1000EPiSC_iS9_iiNS7_10__identityEEEvT0_T1_T2_T3_T4_T6_E12temp_storage+32];
	selp.b32 	%r324, %r323, 0, %p40;
	add.s32 	%r325, %r322, %r324;
	setp.gt.s32 	%p41, %r120, 224;
	ld.shared.u32 	%r326, [_ZZN3cub18CUB_300001_SM_10006detail6reduce28DeviceReduceSingleTileKernelINS2_10policy_hubIiyN4cuda3std3__44plusIiEEE10Policy1000EPiSC_iS9_iiNS7_10__identityEEEvT0_T1_T2_T3_T4_T6_E12temp_storage+36];
	selp.b32 	%r327, %r326, 0, %p41;
	add.s32 	%r686, %r325, %r327;
	bra.uni 	$L__BB18_72;
$L__BB18_56:
	mov.u32 	%r85, %tid.x;
	mul.wide.u32 	%rd35, %r85, 4;
	add.s64 	%rd19, %rd16, %rd35;
	// begin inline asm
	ld.global.nc.u32 %r122, [%rd19];
	// end inline asm
	add.s64 	%rd20, %rd19, 1024;
	// begin inline asm
	ld.global.nc.u32 %r123, [%rd20];
	// end inline asm
	add.s64 	%rd21, %rd19, 2048;
	// begin inline asm
	ld.global.nc.u32 %r124, [%rd21];
	// end inline asm
	add.s64 	%rd22, %rd19, 3072;
	// begin inline asm
	ld.global.nc.u32 %r125, [%rd22];
	// end inline asm
	add.s64 	%rd23, %rd19, 4096;
	// begin inline asm
	ld.global.nc.u32 %r126, [%rd23];
	// end inline asm
	add.s64 	%rd24, %rd19, 5120;
	// begin inline asm
	ld.global.nc.u32 %r127, [%rd24];
	// end inline asm
	add.s64 	%rd25, %rd19, 6144;
	// begin inline asm
	ld.global.nc.u32 %r128, [%rd25];
	// end inline asm
	add.s64 	%rd26, %rd19, 7168;
	// begin inline asm
	ld.global.nc.u32 %r129, [%rd26];
	// end inline asm
	add.s64 	%rd27, %rd19, 8192;
	// begin inline asm
	ld.global.nc.u32 %r130, [%rd27];
	// end inline asm
	add.s64 	%rd28, %rd19, 9216;
	// begin inline asm
	ld.global.nc.u32 %r131, [%rd28];
	// end inline asm
	add.s64 	%rd29, %rd19, 10240;
	// begin inline asm
	ld.global.nc.u32 %r132, [%rd29];
	// end inline asm
	add.s64 	%rd30, %rd19, 11264;
	// begin inline asm
	ld.global.nc.u32 %r133, [%rd30];
	// end inline asm
	add.s64 	%rd31, %rd19, 12288;
	// begin inline asm
	ld.global.nc.u32 %r134, [%rd31];
	// end inline asm
	add.s64 	%rd32, %rd19, 13312;
	// begin inline asm
	ld.global.nc.u32 %r135, [%rd32];
	// end inline asm
	add.s64 	%rd33, %rd19, 14336;
	// begin inline asm
	ld.global.nc.u32 %r136, [%rd33];
	// end inline asm
	add.s64 	%rd34, %rd19, 15360;
	// begin inline asm
	ld.global.nc.u32 %r137, [%rd34];
	// end inline asm
	add.s32 	%r139, %r123, %r122;
	add.s32 	%r140, %r124, %r139;
	add.s32 	%r141, %r125, %r140;
	add.s32 	%r142, %r126, %r141;
	add.s32 	%r143, %r127, %r142;
	add.s32 	%r144, %r128, %r143;
	add.s32 	%r145, %r129, %r144;
	add.s32 	%r146, %r130, %r145;
	add.s32 	%r147, %r131, %r146;
	add.s32 	%r148, %r132, %r147;
	add.s32 	%r149, %r133, %r148;
	add.s32 	%r150, %r134, %r149;
	add.s32 	%r151, %r135, %r150;
	add.s32 	%r152, %r136, %r151;
	add.s32 	%r685, %r137, %r152;
	setp.lt.u32 	%p4, %r120, 8192;
	mov.b32 	%r674, 4096;
	@%p4 bra 	$L__BB18_60;
	add.s32 	%r87, %r120, -4096;
	mov.b32 	%r674, 4096;
$L__BB18_58:
	mul.wide.s32 	%rd52, %r674, 4;
	add.s64 	%rd36, %rd19, %rd52;
	// begin inline asm
	ld.global.nc.u32 %r154, [%rd36];
	// end inline asm
	add.s64 	%rd37, %rd36, 1024;
	// begin inline asm
	ld.global.nc.u32 %r155, [%rd37];
	// end inline asm
	add.s64 	%rd38, %rd36, 2048;
	// begin inline asm
	ld.global.nc.u32 %r156, [%rd38];
	// end inline asm
	add.s64 	%rd39, %rd36, 3072;
	// begin inline asm
	ld.global.nc.u32 %r157, [%rd39];
	// end inline asm
	add.s64 	%rd40, %rd36, 4096;
	// begin inline asm
	ld.global.nc.u32 %r158, [%rd40];
	// end inline asm
	add.s64 	%rd41, %rd36, 5120;
	// begin inline asm
	ld.global.nc.u32 %r159, [%rd41];
	// end inline asm
	add.s64 	%rd42, %rd36, 6144;
	// begin inline asm
	ld.global.nc.u32 %r160, [%rd42];
	// end inline asm
	add.s64 	%rd43, %rd36, 7168;
	// begin inline asm
	ld.global.nc.u32 %r161, [%rd43];
	// end inline asm
	add.s64 	%rd44, %rd36, 8192;
	// begin inline asm
	ld.global.nc.u32 %r162, [%rd44];
	// end inline asm
	add.s64 	%rd45, %rd36, 9216;
	// begin inline asm
	ld.global.nc.u32 %r163, [%rd45];
	// end inline asm
	add.s64 	%rd46, %rd36, 10240;
	// begin inline asm
	ld.global.nc.u32 %r164, [%rd46];
	// end inline asm
	add.s64 	%rd47, %rd36, 11264;
	// begin inline asm
	ld.global.nc.u32 %r165, [%rd47];
	// end inline asm
	add.s64 	%rd48, %rd36, 12288;
	// begin inline asm
	ld.global.nc.u32 %r166, [%rd48];
	// end inline asm
	add.s64 	%rd49, %rd36, 13312;
	// begin inline asm
	ld.global.nc.u32 %r167, [%rd49];
	// end inline asm
	add.s64 	%rd50, %rd36, 14336;
	// begin inline asm
	ld.global.nc.u32 %r168, [%rd50];
	// end inline asm
	add.s64 	%rd51, %rd36, 15360;
	// begin inline asm
	ld.global.nc.u32 %r169, [%rd51];
	// end inline asm
	add.s32 	%r170, %r154, %r685;
	add.s32 	%r171, %r155, %r170;
	add.s32 	%r172, %r156, %r171;
	add.s32 	%r173, %r157, %r172;
	add.s32 	%r174, %r158, %r173;
	add.s32 	%r175, %r159, %r174;
	add.s32 	%r176, %r160, %r175;
	add.s32 	%r177, %r161, %r176;
	add.s32 	%r178, %r162, %r177;
	add.s32 	%r179, %r163, %r178;
	add.s32 	%r180, %r164, %r179;
	add.s32 	%r181, %r165, %r180;
	add.s32 	%r182, %r166, %r181;
	add.s32 	%r183, %r167, %r182;
	add.s32 	%r184, %r168, %r183;
	add.s32 	%r685, %r169, %r184;
	sub.s32 	%r185, %r120, %r674;
	setp.lt.s32 	%p5, %r185, 4096;
	@%p5 bra 	$L__BB18_68;
	add.s32 	%r674, %r674, 4096;
	setp.le.s32 	%p6, %r674, %r87;
	@%p6 bra 	$L__BB18_58;
$L__BB18_60:
	setp.le.s32 	%p7, %r120, %r674;
	@%p7 bra 	$L__BB18_68;
	sub.s32 	%r94, %r120, %r674;
	setp.ge.s32 	%p8, %r85, %r94;
	@%p8 bra 	$L__BB18_68;
	not.b32 	%r187, %r85;
	add.s32 	%r188, %r120, %r187;
	sub.s32 	%r95, %r188, %r674;
	and.b32  	%r189, %r95, 768;
	setp.eq.s32 	%p9, %r189, 768;
	mov.u32 	%r679, %r85;
	@%p9 bra 	$L__BB18_65;
	add.s32 	%r676, %r85, %r674;
	shr.u32 	%r190, %r95, 8;
	add.s32 	%r191, %r190, 1;
	and.b32  	%r192, %r191, 3;
	neg.s32 	%r675, %r192;
	mov.u32 	%r679, %r85;
$L__BB18_64:
	.pragma "nounroll";
	mul.wide.u32 	%rd54, %r676, 4;
	add.s64 	%rd53, %rd16, %rd54;
	// begin inline asm
	ld.global.nc.u32 %r193, [%rd53];
	// end inline asm
	add.s32 	%r685, %r193, %r685;
	add.s32 	%r679, %r679, 256;
	add.s32 	%r676, %r676, 256;
	add.s32 	%r675, %r675, 1;
	setp.ne.s32 	%p10, %r675, 0;
	@%p10 bra 	$L__BB18_64;
$L__BB18_65:
	setp.lt.u32 	%p11, %r95, 768;
	@%p11 bra 	$L__BB18_68;
	cvt.u64.u32 	%rd55, %r679;
	cvt.u64.u32 	%rd56, %r674;
	add.s64 	%rd57, %rd55, %rd56;
	shl.b64 	%rd58, %rd57, 2;
	add.s64 	%rd59, %rd58, %rd16;
	add.s64 	%rd124, %rd59, 2048;
	add.s32 	%r682, %r679, %r674;
$L__BB18_67:
	mul.wide.u32 	%rd64, %r682, 4;
	add.s64 	%rd60, %rd16, %rd64;
	// begin inline asm
	ld.global.nc.u32 %r194, [%rd60];
	// end inline asm
	add.s32 	%r198, %r194, %r685;
	add.s64 	%rd61, %rd124, -1024;
	// begin inline asm
	ld.global.nc.u32 %r195, [%rd61];
	// end inline asm
	add.s32 	%r199, %r195, %r198;
	// begin inline asm
	ld.global.nc.u32 %r196, [%rd124];
	// end inline asm
	add.s32 	%r200, %r196, %r199;
	add.s64 	%rd63, %rd124, 1024;
	// begin inline asm
	ld.global.nc.u32 %r197, [%rd63];
	// end inline asm
	add.s32 	%r685, %r197, %r200;
	add.s32 	%r679, %r679, 1024;
	add.s64 	%rd124, %rd124, 4096;
	add.s32 	%r682, %r682, 1024;
	setp.lt.s32 	%p12, %r679, %r94;
	@%p12 bra 	$L__BB18_67;
$L__BB18_68:
	// begin inline asm
	mov.u32 %r201, %laneid;
	// end inline asm
	mov.b32 	%r204, 1;
	mov.b32 	%r225, 31;
	mov.b32 	%r226, -1;
	// begin inline asm
	shfl.sync.down.b32 %r202, %r685, %r204, %r225, %r226;
	// end inline asm
	setp.gt.s32 	%p13, %r201, 30;
	selp.b32 	%r227, 0, %r202, %p13;
	add.s32 	%r208, %r227, %r685;
	mov.b32 	%r209, 2;
	// begin inline asm
	shfl.sync.down.b32 %r207, %r208, %r209, %r225, %r226;
	// end inline asm
	setp.gt.s32 	%p14, %r201, 29;
	selp.b32 	%r228, 0, %r207, %p14;
	add.s32 	%r213, %r208, %r228;
	mov.b32 	%r214, 4;
	// begin inline asm
	shfl.sync.down.b32 %r212, %r213, %r214, %r225, %r226;
	// end inline asm
	setp.gt.s32 	%p15, %r201, 27;
	selp.b32 	%r229, 0, %r212, %p15;
	add.s32 	%r218, %r213, %r229;
	mov.b32 	%r219, 8;
	// begin inline asm
	shfl.sync.down.b32 %r217, %r218, %r219, %r225, %r226;
	// end inline asm
	setp.gt.s32 	%p16, %r201, 23;
	selp.b32 	%r230, 0, %r217, %p16;
	add.s32 	%r223, %r218, %r230;
	mov.b32 	%r224, 16;
	// begin inline asm
	shfl.sync.down.b32 %r222, %r223, %r224, %r225, %r226;
	// end inline asm
	setp.gt.s32 	%p17, %r201, 15;
	selp.b32 	%r231, 0, %r222, %p17;
	add.s32 	%r686, %r223, %r231;
	setp.ne.s32 	%p18, %r201, 0;
	@%p18 bra 	$L__BB18_70;
	shr.u32 	%r232, %r85, 3;
	and.b32  	%r233, %r232, 124;
	mov.u32 	%r234, _ZZN3cub18CUB_300001_SM_10006detail6reduce28DeviceReduceSingleTileKernelINS2_10policy_hubIiyN4cuda3std3__44plusIiEEE10Policy1000EPiSC_iS9_iiNS7_10__identityEEEvT0_T1_T2_T3_T4_T6_E12temp_storage;
	add.s32 	%r235, %r234, %r233;
	st.shared.u32 	[%r235+8], %r686;
$L__BB18_70:
	bar.sync 	0;
	setp.ne.s32 	%p19, %r85, 0;
	@%p19 bra 	$L__BB18_72;
	ld.shared.u32 	%r236, [_ZZN3cub18CUB_300001_SM_10006detail6reduce28DeviceReduceSingleTileKernelINS2_10policy_hubIiyN4cuda3std3__44plusIiEEE10Policy1000EPiSC_iS9_iiNS7_10__identityEEEvT0_T1_T2_T3_T4_T6_E12temp_storage+12];
	add.s32 	%r237, %r236, %r686;
	ld.shared.u32 	%r238, [_ZZN3cub18CUB_300001_SM_10006detail6reduce28DeviceReduceSingleTileKernelINS2_10policy_hubIiyN4cuda3std3__44plusIiEEE10Policy1000EPiSC_iS9_iiNS7_10__identityEEEvT0_T1_T2_T3_T4_T6_E12temp_storage+16];
	add.s32 	%r239, %r237, %r238;
	ld.shared.u32 	%r240, [_ZZN3cub18CUB_300001_SM_10006detail6reduce28DeviceReduceSingleTileKernelINS2_10policy_hubIiyN4cuda3std3__44plusIiEEE10Policy1000EPiSC_iS9_iiNS7_10__identityEEEvT0_T1_T2_T3_T4_T6_E12temp_storage+20];
	add.s32 	%r241, %r239, %r240;
	ld.shared.u32 	%r242, [_ZZN3cub18CUB_300001_SM_10006detail6reduce28DeviceReduceSingleTileKernelINS2_10policy_hubIiyN4cuda3std3__44plusIiEEE10Policy1000EPiSC_iS9_iiNS7_10__identityEEEvT0_T1_T2_T3_T4_T6_E12temp_storage+24];
	add.s32 	%r243, %r241, %r242;
	ld.shared.u32 	%r244, [_ZZN3cub18CUB_300001_SM_10006detail6reduce28DeviceReduceSingleTileKernelINS2_10policy_hubIiyN4cuda3std3__44plusIiEEE10Policy1000EPiSC_iS9_iiNS7_10__identityEEEvT0_T1_T2_T3_T4_T6_E12temp_storage+28];
	add.s32 	%r245, %r243, %r244;
	ld.shared.u32 	%r246, [_ZZN3cub18CUB_300001_SM_10006detail6reduce28DeviceReduceSingleTileKernelINS2_10policy_hubIiyN4cuda3std3__44plusIiEEE10Policy1000EPiSC_iS9_iiNS7_10__identityEEEvT0_T1_T2_T3_T4_T6_E12temp_storage+32];
	add.s32 	%r247, %r245, %r246;
	ld.shared.u32 	%r248, [_ZZN3cub18CUB_300001_SM_10006detail6reduce28DeviceReduceSingleTileKernelINS2_10policy_hubIiyN4cuda3std3__44plusIiEEE10Policy1000EPiSC_iS9_iiNS7_10__identityEEEvT0_T1_T2_T3_T4_T6_E12temp_storage+36];
	add.s32 	%r686, %r247, %r248;
$L__BB18_72:
	mov.u32 	%r631, %tid.x;
	setp.ne.s32 	%p95, %r631, 0;
	@%p95 bra 	$L__BB18_74;
	add.s32 	%r632, %r686, %r121;
	st.global.u32 	[%rd1], %r632;
$L__BB18_74:
	ret;

}
	// .globl	_ZN3cub18CUB_300001_SM_10006detail10radix_sort31DeviceRadixSortSingleTileKernelINS1_5radix10policy_hubIiNS0_8NullTypeEyE10Policy1000ELNS0_9SortOrderE0EiS6_yNS1_21identity_decomposer_tEEEvPKT1_PSB_PKT2_PSF_T3_iiT4_
.visible .entry _ZN3cub18CUB_300001_SM_10006detail10radix_sort31DeviceRadixSortSingleTileKernelINS1_5radix10policy_hubIiNS0_8NullTypeEyE10Policy1000ELNS0_9SortOrderE0EiS6_yNS1_21identity_decomposer_tEEEvPKT1_PSB_PKT2_PSF_T3_iiT4_(
	.param .u64 .ptr .align 1 _ZN3cub18CUB_300001_SM_10006detail10radix_sort31DeviceRadixSortSingleTileKernelINS1_5radix10policy_hubIiNS0_8NullTypeEyE10Policy1000ELNS0_9SortOrderE0EiS6_yNS1_21identity_decomposer_tEEEvPKT1_PSB_PKT2_PSF_T3_iiT4__param_0,
	.param .u64 .ptr .align 1 _ZN3cub18CUB_300001_SM_10006detail10radix_sort31DeviceRadixSortSingleTileKernelINS1_5radix10policy_hubIiNS0_8NullTypeEyE10Policy1000ELNS0_9SortOrderE0EiS6_yNS1_21identity_decomposer_tEEEvPKT1_PSB_PKT2_PSF_T3_iiT4__param_1,
	.param .u64 .ptr .align 1 _ZN3cub18CUB_300001_SM_10006detail10radix_sort31DeviceRadixSortSingleTileKernelINS1_5radix10policy_hubIiNS0_8NullTypeEyE10Policy1000ELNS0_9SortOrderE0EiS6_yNS1_21identity_decomposer_tEEEvPKT1_PSB_PKT2_PSF_T3_iiT4__param_2,
	.param .u64 .ptr .align 1 _ZN3cub18CUB_300001_SM_10006detail10radix_sort31DeviceRadixSortSingleTileKernelINS1_5radix10policy_hubIiNS0_8NullTypeEyE10Policy1000ELNS0_9SortOrderE0EiS6_yNS1_21identity_decomposer_tEEEvPKT1_PSB_PKT2_PSF_T3_iiT4__param_3,
	.param .u64 _ZN3cub18CUB_300001_SM_10006detail10radix_sort31DeviceRadixSortSingleTileKernelINS1_5radix10policy_hubIiNS0_8NullTypeEyE10Policy1000ELNS0_9SortOrderE0EiS6_yNS1_21identity_decomposer_tEEEvPKT1_PSB_PKT2_PSF_T3_iiT4__param_4,
	.param .u32 _ZN3cub18CUB_300001_SM_10006detail10radix_sort31DeviceRadixSortSingleTileKernelINS1_5radix10policy_hubIiNS0_8NullTypeEyE10Policy1000ELNS0_9SortOrderE0EiS6_yNS1_21identity_decomposer_tEEEvPKT1_PSB_PKT2_PSF_T3_iiT4__param_5,
	.param .u32 _ZN3cub18CUB_300001_SM_10006detail10radix_sort31DeviceRadixSortSingleTileKernelINS1_5radix10policy_hubIiNS0_8NullTypeEyE10Policy1000ELNS0_9SortOrderE0EiS6_yNS1_21identity_decomposer_tEEEvPKT1_PSB_PKT2_PSF_T3_iiT4__param_6,
	.param .align 1 .b8 _ZN3cub18CUB_300001_SM_10006detail10radix_sort31DeviceRadixSortSingleTileKernelINS1_5radix10policy_hubIiNS0_8NullTypeEyE10Policy1000ELNS0_9SortOrderE0EiS6_yNS1_21identity_decomposer_tEEEvPKT1_PSB_PKT2_PSF_T3_iiT4__param_7[1]
)
.maxntid 256
.minnctapersm 1
{
	.reg .pred 	%p<52>;
	.reg .b16 	%rs<39>;
	.reg .b32 	%r<744>;
	.reg .b64 	%rd<29>;
	// demoted variable
	.shared .align 16 .b8 _ZZN3cub18CUB_300001_SM_10006detail10radix_sort31DeviceRadixSortSingleTileKernelINS1_5radix10policy_hubIiNS0_8NullTypeEyE10Policy1000ELNS0_9SortOrderE0EiS6_yNS1_21identity_decomposer_tEEEvPKT1_PSB_PKT2_PSF_T3_iiT4_E12temp_storage[33856];
	ld.param.u64 	%rd5, [_ZN3cub18CUB_300001_SM_10006detail10radix_sort31DeviceRadixSortSingleTileKernelINS1_5radix10policy_hubIiNS0_8NullTypeEyE10Policy1000ELNS0_9SortOrderE0EiS6_yNS1_21identity_decomposer_tEEEvPKT1_PSB_PKT2_PSF_T3_iiT4__param_0];
	ld.param.u64 	%rd3, [_ZN3cub18CUB_300001_SM_10006detail10radix_sort31DeviceRadixSortSingleTileKernelINS1_5radix10policy_hubIiNS0_8NullTypeEyE10Policy1000ELNS0_9SortOrderE0EiS6_yNS1_21identity_decomposer_tEEEvPKT1_PSB_PKT2_PSF_T3_iiT4__param_1];
	ld.param.u64 	%rd4, [_ZN3cub18CUB_300001_SM_10006detail10radix_sort31DeviceRadixSortSingleTileKernelINS1_5radix10policy_hubIiNS0_8NullTypeEyE10Policy1000ELNS0_9SortOrderE0EiS6_yNS1_21identity_decomposer_tEEEvPKT1_PSB_PKT2_PSF_T3_iiT4__param_4];
	ld.param.u32 	%r189, [_ZN3cub18CUB_300001_SM_10006detail10radix_sort31DeviceRadixSortSingleTileKernelINS1_5radix10policy_hubIiNS0_8NullTypeEyE10Policy1000ELNS0_9SortOrderE0EiS6_yNS1_21identity_decomposer_tEEEvPKT1_PSB_PKT2_PSF_T3_iiT4__param_5];
	ld.param.u32 	%r190, [_ZN3cub18CUB_300001_SM_10006detail10radix_sort31DeviceRadixSortSingleTileKernelINS1_5radix10policy_hubIiNS0_8NullTypeEyE10Policy1000ELNS0_9SortOrderE0EiS6_yNS1_21identity_decomposer_tEEEvPKT1_PSB_PKT2_PSF_T3_iiT4__param_6];
	cvta.to.global.u64 	%rd6, %rd5;
	cvt.u32.u64 	%r1, %rd4;
	mov.u32 	%r2, %tid.x;
	mul.lo.s32 	%r3, %r2, 19;
	setp.ge.s32 	%p1, %r3, %r1;
	mul.wide.u32 	%rd7, %r3, 4;
	add.s64 	%rd1, %rd6, %rd7;
	mov.b32 	%r741, -1;
	@%p1 bra 	$L__BB19_2;
	ld.global.u32 	%r192, [%rd1];
	xor.b32  	%r741, %r192, -2147483648;
$L__BB19_2:
	add.s32 	%r194, %r3, 1;
	setp.ge.s32 	%p2, %r194, %r1;
	mov.b32 	%r740, -1;
	@%p2 bra 	$L__BB19_4;
	ld.global.u32 	%r195, [%rd1+4];
	xor.b32  	%r740, %r195, -2147483648;
$L__BB19_4:
	add.s32 	%r197, %r3, 2;
	setp.ge.s32 	%p3, %r197, %r1;
	mov.b32 	%r739, -1;
	@%p3 bra 	$L__BB19_6;
	ld.global.u32 	%r198, [%rd1+8];
	xor.b32  	%r739, %r198, -2147483648;
$L__BB19_6:
	add.s32 	%r200, %r3, 3;
	setp.ge.s32 	%p4, %r200, %r1;
	mov.b32 	%r738, -1;
	@%p4 bra 	$L__BB19_8;
	ld.global.u32 	%r201, [%rd1+12];
	xor.b32  	%r738, %r201, -2147483648;
$L__BB19_8:
	add.s32 	%r203, %r3, 4;
	setp.ge.s32 	%p5, %r203, %r1;
	mov.b32 	%r737, -1;
	@%p5 bra 	$L__BB19_10;
	ld.global.u32 	%r204, [%rd1+16];
	xor.b32  	%r737, %r204, -2147483648;
$L__BB19_10:
	add.s32 	%r206, %r3, 5;
	setp.ge.s32 	%p6, %r206, %r1;
	mov.b32 	%r736, -1;
	@%p6 bra 	$L__BB19_12;
	ld.global.u32 	%r207, [%rd1+20];
	xor.b32  	%r736, %r207, -2147483648;
$L__BB19_12:
	add.s32 	%r209, %r3, 6;
	setp.ge.s32 	%p7, %r209, %r1;
	mov.b32 	%r735, -1;
	@%p7 bra 	$L__BB19_14;
	ld.global.u32 	%r210, [%rd1+24];
	xor.b32  	%r735, %r210, -2147483648;
$L__BB19_14:
	add.s32 	%r212, %r3, 7;
	setp.ge.s32 	%p8, %r212, %r1;
	mov.b32 	%r734, -1;
	@%p8 bra 	$L__BB19_16;
	ld.global.u32 	%r213, [%rd1+28];
	xor.b32  	%r734, %r213, -2147483648;
$L__BB19_16:
	add.s32 	%r215, %r3, 8;
	setp.ge.s32 	%p9, %r215, %r1;
	mov.b32 	%r733, -1;
	@%p9 bra 	$L__BB19_18;
	ld.global.u32 	%r216, [%rd1+32];
	xor.b32  	%r733, %r216, -2147483648;
$L__BB19_18:
	add.s32 	%r218, %r3, 9;
	setp.ge.s32 	%p10, %r218, %r1;
	mov.b32 	%r732, -1;
	@%p10 bra 	$L__BB19_20;
	ld.global.u32 	%r219, [%rd1+36];
	xor.b32  	%r732, %r219, -2147483648;
$L__BB19_20:
	add.s32 	%r221, %r3, 10;
	setp.ge.s32 	%p11, %r221, %r1;
	mov.b32 	%r731, -1;
	@%p11 bra 	$L__BB19_22;
	ld.global.u32 	%r222, [%rd1+40];
	xor.b32  	%r731, %r222, -2147483648;
$L__BB19_22:
	add.s32 	%r224, %r3, 11;
	setp.ge.s32 	%p12, %r224, %r1;
	mov.b32 	%r730, -1;
	@%p12 bra 	$L__BB19_24;
	ld.global.u32 	%r225, [%rd1+44];
	xor.b32  	%r730, %r225, -2147483648;
$L__BB19_24:
	add.s32 	%r227, %r3, 12;
	setp.ge.s32 	%p13, %r227, %r1;
	mov.b32 	%r729, -1;
	@%p13 bra 	$L__BB19_26;
	ld.global.u32 	%r228, [%rd1+48];
	xor.b32  	%r729, %r228, -2147483648;
$L__BB19_26:
	add.s32 	%r230, %r3, 13;
	setp.ge.s32 	%p14, %r230, %r1;
	mov.b32 	%r728, -1;
	@%p14 bra 	$L__BB19_28;
	ld.global.u32 	%r231, [%rd1+52];
	xor.b32  	%r728, %r231, -2147483648;
$L__BB19_28:
	add.s32 	%r233, %r3, 14;
	setp.ge.s32 	%p15, %r233, %r1;
	mov.b32 	%r727, -1;
	@%p15 bra 	$L__BB19_30;
	ld.global.u32 	%r234, [%rd1+56];
	xor.b32  	%r727, %r234, -2147483648;
$L__BB19_30:
	add.s32 	%r236, %r3, 15;
	setp.ge.s32 	%p16, %r236, %r1;
	mov.b32 	%r726, -1;
	@%p16 bra 	$L__BB19_32;
	ld.global.u32 	%r237, [%rd1+60];
	xor.b32  	%r726, %r237, -2147483648;
$L__BB19_32:
	add.s32 	%r239, %r3, 16;
	setp.ge.s32 	%p17, %r239, %r1;
	mov.b32 	%r725, -1;
	@%p17 bra 	$L__BB19_34;
	ld.global.u32 	%r240, [%rd1+64];
	xor.b32  	%r725, %r240, -2147483648;
$L__BB19_34:
	add.s32 	%r242, %r3, 17;
	setp.ge.s32 	%p18, %r242, %r1;
	mov.b32 	%r724, -1;
	@%p18 bra 	$L__BB19_36;
	ld.global.u32 	%r243, [%rd1+68];
	xor.b32  	%r724, %r243, -2147483648;
$L__BB19_36:
	add.s32 	%r245, %r3, 18;
	setp.ge.s32 	%p19, %r245, %r1;
	mov.b32 	%r723, -1;
	@%p19 bra 	$L__BB19_38;
	ld.global.u32 	%r246, [%rd1+72];
	xor.b32  	%r723, %r246, -2147483648;
$L__BB19_38:
	bar.sync 	0;
	shr.u32 	%r42, %r2, 5;
	shl.b32 	%r248, %r2, 2;
	mov.u32 	%r249, _ZZN3cub18CUB_300001_SM_10006detail10radix_sort31DeviceRadixSortSingleTileKernelINS1_5radix10policy_hubIiNS0_8NullTypeEyE10Policy1000ELNS0_9SortOrderE0EiS6_yNS1_21identity_decomposer_tEEEvPKT1_PSB_PKT2_PSF_T3_iiT4_E12temp_storage;
	add.s32 	%r43, %r249, %r248;
	shl.b32 	%r250, %r2, 7;
	add.s32 	%r44, %r43, %r250;
	shl.b32 	%r251, %r42, 2;
	add.s32 	%r252, %r249, %r251;
	add.s32 	%r45, %r252, 33792;
	mad.lo.s32 	%r46, %r2, -56, %r44;
	add.s32 	%r722, %r189, 6;
	sub.s32 	%r721, %r190, %r189;
$L__BB19_39:
	add.s32 	%r312, %r722, -6;
	min.s32 	%r255, %r721, 6;
	mov.b32 	%r341, 0;
	st.shared.u32 	[%r43], %r341;
	st.shared.u32 	[%r43+1024], %r341;
	st.shared.u32 	[%r43+2048], %r341;
	st.shared.u32 	[%r43+3072], %r341;
	st.shared.u32 	[%r43+4096], %r341;
	st.shared.u32 	[%r43+5120], %r341;
	st.shared.u32 	[%r43+6144], %r341;
	st.shared.u32 	[%r43+7168], %r341;
	st.shared.u32 	[%r43+8192], %r341;
	st.shared.u32 	[%r43+9216], %r341;
	st.shared.u32 	[%r43+10240], %r341;
	st.shared.u32 	[%r43+11264], %r341;
	st.shared.u32 	[%r43+12288], %r341;
	st.shared.u32 	[%r43+13312], %r341;
	st.shared.u32 	[%r43+14336], %r341;
	st.shared.u32 	[%r43+15360], %r341;
	st.shared.u32 	[%r43+16384], %r341;
	st.shared.u32 	[%r43+17408], %r341;
	st.shared.u32 	[%r43+18432], %r341;
	st.shared.u32 	[%r43+19456], %r341;
	st.shared.u32 	[%r43+20480], %r341;
	st.shared.u32 	[%r43+21504], %r341;
	st.shared.u32 	[%r43+22528], %r341;
	st.shared.u32 	[%r43+23552], %r341;
	st.shared.u32 	[%r43+24576], %r341;
	st.shared.u32 	[%r43+25600], %r341;
	st.shared.u32 	[%r43+26624], %r341;
	st.shared.u32 	[%r43+27648], %r341;
	st.shared.u32 	[%r43+28672], %r341;
	st.shared.u32 	[%r43+29696], %r341;
	st.shared.u32 	[%r43+30720], %r341;
	st.shared.u32 	[%r43+31744], %r341;
	st.shared.u32 	[%r43+32768], %r341;
	// begin inline asm
	bmsk.clamp.b32 %r253, %r341, %r255;
	// end inline asm
	// begin inline asm
	shr.b32 %r256, %r741, %r312;
	// end inline asm
	and.b32  	%r344, %r253, %r256;
	shl.b32 	%r345, %r344, 10;
	and.b32  	%r346, %r345, 31744;
	add.s32 	%r347, %r43, %r346;
	shr.u32 	%r348, %r344, 4;
	and.b32  	%r349, %r348, 268435454;
	add.s32 	%r71, %r347, %r349;
	ld.shared.u16 	%rs1, [%r71];
	add.s16 	%rs20, %rs1, 1;
	st.shared.u16 	[%r71], %rs20;
	// begin inline asm
	shr.b32 %r259, %r740, %r312;
	// end inline asm
	and.b32  	%r350, %r253, %r259;
	shl.b32 	%r351, %r350, 10;
	and.b32  	%r352, %r351, 31744;
	add.s32 	%r353, %r43, %r352;
	shr.u32 	%r354, %r350, 4;
	and.b32  	%r355, %r354, 268435454;
	add.s32 	%r72, %r353, %r355;
	ld.shared.u16 	%rs2, [%r72];
	add.s16 	%rs21, %rs2, 1;
	st.shared.u16 	[%r72], %rs21;
	// begin inline asm
	shr.b32 %r262, %r739, %r312;
	// end inline asm
	and.b32  	%r356, %r253, %r262;
	shl.b32 	%r357, %r356, 10;
	and.b32  	%r358, %r357, 31744;
	add.s32 	%r359, %r43, %r358;
	shr.u32 	%r360, %r356, 4;
	and.b32  	%r361, %r360, 268435454;
	add.s32 	%r73, %r359, %r361;
	ld.shared.u16 	%rs3, [%r73];
	add.s16 	%rs22, %rs3, 1;
	st.shared.u16 	[%r73], %rs22;
	// begin inline asm
	shr.b32 %r265, %r738, %r312;
	// end inline asm
	and.b32  	%r362, %r253, %r265;
	shl.b32 	%r363, %r362, 10;
	and.b32  	%r364, %r363, 31744;
	add.s32 	%r365, %r43, %r364;
	shr.u32 	%r366, %r362, 4;
	and.b32  	%r367, %r366, 268435454;
	add.s32 	%r74, %r365, %r367;
	ld.shared.u16 	%rs4, [%r74];
	add.s16 	%rs23, %rs4, 1;
	st.shared.u16 	[%r74], %rs23;
	// begin inline asm
	shr.b32 %r268, %r737, %r312;
	// end inline asm
	and.b32  	%r368, %r253, %r268;
	shl.b32 	%r369, %r368, 10;
	and.b32  	%r370, %r369, 31744;
	add.s32 	%r371, %r43, %r370;
	shr.u32 	%r372, %r368, 4;
	and.b32  	%r373, %r372, 268435454;
	add.s32 	%r75, %r371, %r373;
	ld.shared.u16 	%rs5, [%r75];
	add.s16 	%rs24, %rs5, 1;
	st.shared.u16 	[%r75], %rs24;
	// begin inline asm
	shr.b32 %r271, %r736, %r312;
	// end inline asm
	and.b32  	%r374, %r253, %r271;
	shl.b32 	%r375, %r374, 10;
	and.b32  	%r376, %r375, 31744;
	add.s32 	%r377, %r43, %r376;
	shr.u32 	%r378, %r374, 4;
	and.b32  	%r379, %r378, 268435454;
	add.s32 	%r76, %r377, %r379;
	ld.shared.u16 	%rs6, [%r76];
	add.s16 	%rs25, %rs6, 1;
	st.shared.u16 	[%r76], %rs25;
	// begin inline asm
	shr.b32 %r274, %r735, %r312;
	// end inline asm
	and.b32  	%r380, %r253, %r274;
	shl.b32 	%r381, %r380, 10;
	and.b32  	%r382, %r381, 31744;
	add.s32 	%r383, %r43, %r382;
	shr.u32 	%r384, %r380, 4;
	and.b32  	%r385, %r384, 268435454;
	add.s32 	%r77, %r383, %r385;
	ld.shared.u16 	%rs7, [%r77];
	add.s16 	%rs26, %rs7, 1;
	st.shared.u16 	[%r77], %rs26;
	// begin inline asm
	shr.b32 %r277, %r734, %r312;
	// end inline asm
	and.b32  	%r386, %r253, %r277;
	shl.b32 	%r387, %r386, 10;
	and.b32  	%r388, %r387, 31744;
	add.s32 	%r389, %r43, %r388;
	shr.u32 	%r390, %r386, 4;
	and.b32  	%r391, %r390, 268435454;
	add.s32 	%r78, %r389, %r391;
	ld.shared.u16 	%rs8, [%r78];
	add.s16 	%rs27, %rs8, 1;
	st.shared.u16 	[%r78], %rs27;
	// begin inline asm
	shr.b32 %r280, %r733, %r312;
	// end inline asm
	and.b32  	%r392, %r253, %r280;
	shl.b32 	%r393, %r392, 10;
	and.b32  	%r394, %r393, 31744;
	add.s32 	%r395, %r43, %r394;
	shr.u32 	%r396, %r392, 4;
	and.b32  	%r397, %r396, 268435454;
	add.s32 	%r79, %r395, %r397;
	ld.shared.u16 	%rs9, [%r79];
	add.s16 	%rs28, %rs9, 1;
	st.shared.u16 	[%r79], %rs28;
	// begin inline asm
	shr.b32 %r283, %r732, %r312;
	// end inline asm
	and.b32  	%r398, %r253, %r283;
	shl.b32 	%r399, %r398, 10;
	and.b32  	%r400, %r399, 31744;
	add.s32 	%r401, %r43, %r400;
	shr.u32 	%r402, %r398, 4;
	and.b32  	%r403, %r402, 268435454;
	add.s32 	%r80, %r401, %r403;
	ld.shared.u16 	%rs10, [%r80];
	add.s16 	%rs29, %rs10, 1;
	st.shared.u16 	[%r80], %rs29;
	// begin inline asm
	shr.b32 %r286, %r731, %r312;
	// end inline asm
	and.b32  	%r404, %r253, %r286;
	shl.b32 	%r405, %r404, 10;
	and.b32  	%r406, %r405, 31744;
	add.s32 	%r407, %r43, %r406;
	shr.u32 	%r408, %r404, 4;
	and.b32  	%r409, %r408, 268435454;
	add.s32 	%r81, %r407, %r409;
	ld.shared.u16 	%rs11, [%r81];
	add.s16 	%rs30, %rs11, 1;
	st.shared.u16 	[%r81], %rs30;
	// begin inline asm
	shr.b32 %r289, %r730, %r312;
	// end inline asm
	and.b32  	%r410, %r253, %r289;
	shl.b32 	%r411, %r410, 10;
	and.b32  	%r412, %r411, 31744;
	add.s32 	%r413, %r43, %r412;
	shr.u32 	%r414, %r410, 4;
	and.b32  	%r415, %r414, 268435454;
	add.s32 	%r82, %r413, %r415;
	ld.shared.u16 	%rs12, [%r82];
	add.s16 	%rs31, %rs12, 1;
	st.shared.u16 	[%r82], %rs31;
	// begin inline asm
	shr.b32 %r292, %r729, %r312;
	// end inline asm
	and.b32  	%r416, %r253, %r292;
	shl.b32 	%r417, %r416, 10;
	and.b32  	%r418, %r417, 31744;
	add.s32 	%r419, %r43, %r418;
	shr.u32 	%r420, %r416, 4;
	and.b32  	%r421, %r420, 268435454;
	add.s32 	%r83, %r419, %r421;
	ld.shared.u16 	%rs13, [%r83];
	add.s16 	%rs32, %rs13, 1;
	st.shared.u16 	[%r83], %rs32;
	// begin inline asm
	shr.b32 %r295, %r728, %r312;
	// end inline asm
	and.b32  	%r422, %r253, %r295;
	shl.b32 	%r423, %r422, 10;
	and.b32  	%r424, %r423, 31744;
	add.s32 	%r425, %r43, %r424;
	shr.u32 	%r426, %r422, 4;
	and.b32  	%r427, %r426, 268435454;
	add.s32 	%r84, %r425, %r427;
	ld.shared.u16 	%rs14, [%r84];
	add.s16 	%rs33, %rs14, 1;
	st.shared.u16 	[%r84], %rs33;
	// begin inline asm
	shr.b32 %r298, %r727, %r312;
	// end inline asm
	and.b32  	%r428, %r253, %r298;
	shl.b32 	%r429, %r428, 10;
	and.b32  	%r430, %r429, 31744;
	add.s32 	%r431, %r43, %r430;
	shr.u32 	%r432, %r428, 4;
	and.b32  	%r433, %r432, 268435454;
	add.s32 	%r85, %r431, %r433;
	ld.shared.u16 	%rs15, [%r85];
	add.s16 	%rs34, %rs15, 1;
	st.shared.u16 	[%r85], %rs34;
	// begin inline asm
	shr.b32 %r301, %r726, %r312;
	// end inline asm
	and.b32  	%r434, %r253, %r301;
	shl.b32 	%r435, %r434, 10;
	and.b32  	%r436, %r435, 31744;
	add.s32 	%r437, %r43, %r436;
	shr.u32 	%r438, %r434, 4;
	and.b32  	%r439, %r438, 268435454;
	add.s32 	%r86, %r437, %r439;
	ld.shared.u16 	%rs16, [%r86];
	add.s16 	%rs35, %rs16, 1;
	st.shared.u16 	[%r86], %rs35;
	// begin inline asm
	shr.b32 %r304, %r725, %r312;
	// end inline asm
	and.b32  	%r440, %r253, %r304;
	shl.b32 	%r441, %r440, 10;
	and.b32  	%r442, %r441, 31744;
	add.s32 	%r443, %r43, %r442;
	shr.u32 	%r444, %r440, 4;
	and.b32  	%r445, %r444, 268435454;
	add.s32 	%r87, %r443, %r445;
	ld.shared.u16 	%rs17, [%r87];
	add.s16 	%rs36, %rs17, 1;
	st.shared.u16 	[%r87], %rs36;
	// begin inline asm
	shr.b32 %r307, %r724, %r312;
	// end inline asm
	and.b32  	%r446, %r253, %r307;
	shl.b32 	%r447, %r446, 10;
	and.b32  	%r448, %r447, 31744;
	add.s32 	%r449, %r43, %r448;
	shr.u32 	%r450, %r446, 4;
	and.b32  	%r451, %r450, 268435454;
	add.s32 	%r88, %r449, %r451;
	ld.shared.u16 	%rs18, [%r88];
	add.s16 	%rs37, %rs18, 1;
	st.shared.u16 	[%r88], %rs37;
	// begin inline asm
	shr.b32 %r310, %r723, %r312;
	// end inline asm
	and.b32  	%r452, %r253, %r310;
	shl.b32 	%r453, %r452, 10;
	and.b32  	%r454, %r453, 31744;
	add.s32 	%r455, %r43, %r454;
	shr.u32 	%r456, %r452, 4;
	and.b32  	%r457, %r456, 268435454;
	add.s32 	%r89, %r455, %r457;
	ld.shared.u16 	%rs19, [%r89];
	add.s16 	%rs38, %rs19, 1;
	st.shared.u16 	[%r89], %rs38;
	bar.sync 	0;
	ld.shared.u32 	%r90, [%r44];
	ld.shared.u32 	%r458, [%r44+4];
	ld.shared.u32 	%r459, [%r44+8];
	ld.shared.u32 	%r460, [%r44+12];
	ld.shared.u32 	%r461, [%r44+16];
	ld.shared.u32 	%r462, [%r44+20];
	ld.shared.u32 	%r463, [%r44+24];
	ld.shared.u32 	%r464, [%r44+28];
	ld.shared.u32 	%r465, [%r44+32];
	ld.shared.u32 	%r466, [%r44+36];
	ld.shared.u32 	%r467, [%r44+40];
	ld.shared.u32 	%r468, [%r44+44];
	ld.shared.u32 	%r469, [%r44+48];
	ld.shared.u32 	%r470, [%r44+52];
	ld.shared.u32 	%r471, [%r44+56];
	ld.shared.u32 	%r472, [%r44+60];
	ld.shared.u32 	%r473, [%r44+64];
	ld.shared.u32 	%r474, [%r44+68];
	ld.shared.u32 	%r475, [%r44+72];
	ld.shared.u32 	%r476, [%r44+76];
	ld.shared.u32 	%r477, [%r44+80];
	ld.shared.u32 	%r478, [%r44+84];
	ld.shared.u32 	%r479, [%r44+88];
	ld.shared.u32 	%r480, [%r44+92];
	ld.shared.u32 	%r481, [%r44+96];
	ld.shared.u32 	%r482, [%r44+100];
	ld.shared.u32 	%r483, [%r44+104];
	ld.shared.u32 	%r484, [%r44+108];
	ld.shared.u32 	%r485, [%r44+112];
	ld.shared.u32 	%r486, [%r44+116];
	ld.shared.u32 	%r487, [%r44+120];
	ld.shared.u32 	%r488, [%r44+124];
	ld.shared.u32 	%r489, [%r44+128];
	add.s32 	%r91, %r458, %r90;
	add.s32 	%r92, %r459, %r91;
	add.s32 	%r93, %r460, %r92;
	add.s32 	%r94, %r461, %r93;
	add.s32 	%r95, %r462, %r94;
	add.s32 	%r96, %r463, %r95;
	add.s32 	%r97, %r464, %r96;
	add.s32 	%r98, %r465, %r97;
	add.s32 	%r99, %r466, %r98;
	add.s32 	%r100, %r467, %r99;
	add.s32 	%r101, %r468, %r100;
	add.s32 	%r102, %r469, %r101;
	add.s32 	%r103, %r470, %r102;
	add.s32 	%r104, %r471, %r103;
	add.s32 	%r105, %r472, %r104;
	add.s32 	%r106, %r473, %r105;
	add.s32 	%r107, %r474, %r106;
	add.s32 	%r108, %r475, %r107;
	add.s32 	%r109, %r476, %r108;
	add.s32 	%r110, %r477, %r109;
	add.s32 	%r111, %r478, %r110;
	add.s32 	%r112, %r479, %r111;
	add.s32 	%r113, %r480, %r112;
	add.s32 	%r114, %r481, %r113;
	add.s32 	%r115, %r482, %r114;
	add.s32 	%r116, %r483, %r115;
	add.s32 	%r117, %r484, %r116;
	add.s32 	%r118, %r485, %r117;
	add.s32 	%r119, %r486, %r118;
	add.s32 	%r120, %r487, %r119;
	add.s32 	%r121, %r488, %r120;
	add.s32 	%r318, %r489, %r121;
	// begin inline asm
	mov.u32 %r313, %laneid;
	// end inline asm
	mov.b32 	%r316, 1;
	mov.b32 	%r343, -1;
	// begin inline asm
	{  .reg .u32 r0;  .reg .pred p;  shfl.sync.up.b32 r0|p, %r318, %r316, %r341, %r343;  @p add.u32 r0, r0, %r318;  mov.u32 %r314, r0;}
	// end inline asm
	mov.b32 	%r322, 2;
	// begin inline asm
	{  .reg .u32 r0;  .reg .pred p;  shfl.sync.up.b32 r0|p, %r314, %r322, %r341, %r343;  @p add.u32 r0, r0, %r314;  mov.u32 %r320, r0;}
	// end inline asm
	mov.b32 	%r328, 4;
	// begin inline asm
	{  .reg .u32 r0;  .reg .pred p;  shfl.sync.up.b32 r0|p, %r320, %r328, %r341, %r343;  @p add.u32 r0, r0, %r320;  mov.u32 %r326, r0;}
	// end inline asm
	mov.b32 	%r334, 8;
	// begin inline asm
	{  .reg .u32 r0;  .reg .pred p;  shfl.sync.up.b32 r0|p, %r326, %r334, %r341, %r343;  @p add.u32 r0, r0, %r326;  mov.u32 %r332, r0;}
	// end inline asm
	mov.b32 	%r340, 16;
	// begin inline asm
	{  .reg .u32 r0;  .reg .pred p;  shfl.sync.up.b32 r0|p, %r332, %r340, %r341, %r343;  @p add.u32 r0, r0, %r332;  mov.u32 %r338, r0;}
	// end inline asm
	setp.ne.s32 	%p20, %r313, 31;
	@%p20 bra 	$L__BB19_41;
	st.shared.u32 	[%r45], %r338;
$L__BB19_41:
	sub.s32 	%r490, %r338, %r318;
	setp.gt.u32 	%p21, %r2, 31;
	setp.eq.s32 	%p22, %r42, 7;
	setp.eq.s32 	%p23, %r42, 6;
	setp.eq.s32 	%p24, %r42, 5;
	setp.eq.s32 	%p25, %r42, 4;
	setp.eq.s32 	%p26, %r42, 3;
	setp.eq.s32 	%p27, %r42, 2;
	setp.eq.s32 	%p28, %r42, 1;
	bar.sync 	0;
	ld.shared.v4.u32 	{%r491, %r492, %r493, %r494}, [_ZZN3cub18CUB_300001_SM_10006detail10radix_sort31DeviceRadixSortSingleTileKernelINS1_5radix10policy_hubIiNS0_8NullTypeEyE10Policy1000ELNS0_9SortOrderE0EiS6_yNS1_21identity_decomposer_tEEEvPKT1_PSB_PKT2_PSF_T3_iiT4_E12temp_storage+33792];
	selp.b32 	%r495, %r491, %r742, %p28;
	add.s32 	%r496, %r492, %r491;
	selp.b32 	%r497, %r496, %r495, %p27;
	add.s32 	%r498, %r496, %r493;
	selp.b32 	%r499, %r498, %r497, %p26;
	add.s32 	%r500, %r498, %r494;
	selp.b32 	%r501, %r500, %r499, %p25;
	ld.shared.v4.u32 	{%r502, %r503, %r504, %r505}, [_ZZN3cub18CUB_300001_SM_10006detail10radix_sort31DeviceRadixSortSingleTileKernelINS1_5radix10policy_hubIiNS0_8NullTypeEyE10Policy1000ELNS0_9SortOrderE0EiS6_yNS1_21identity_decomposer_tEEEvPKT1_PSB_PKT2_PSF_T3_iiT4_E12temp_storage+33808];
	add.s32 	%r506, %r500, %r502;
	selp.b32 	%r507, %r506, %r501, %p24;
	add.s32 	%r508, %r506, %r503;
	selp.b32 	%r509, %r508, %r507, %p23;
	add.s32 	%r510, %r508, %r504;
	selp.b32 	%r742, %r510, %r509, %p22;
	add.s32 	%r126, %r510, %r505;
	setp.ne.s32 	%p29, %r313, 0;
	selp.b32 	%r511, %r490, 0, %p29;
	add.s32 	%r512, %r742, %r511;
	or.pred  	%p30, %p21, %p29;
	selp.b32 	%r743, %r512, %r490, %p21;
	@%p30 bra 	$L__BB19_43;
	shl.b32 	%r743, %r126, 16;
	st.shared.u32 	[_ZZN3cub18CUB_300001_SM_10006detail10radix_sort31DeviceRadixSortSingleTileKernelINS1_5radix10policy_hubIiNS0_8NullTypeEyE10Policy1000ELNS0_9SortOrderE0EiS6_yNS1_21identity_decomposer_tEEEvPKT1_PSB_PKT2_PSF_T3_iiT4_E12temp_storage+33832], %r743;
$L__BB19_43:
	setp.eq.s32 	%p31, %r2, 0;
	bar.sync 	0;
	ld.shared.u32 	%r513, [_ZZN3cub18CUB_300001_SM_10006detail10radix_sort31DeviceRadixSortSingleTileKernelINS1_5radix10policy_hubIiNS0_8NullTypeEyE10Policy1000ELNS0_9SortOrderE0EiS6_yNS1_21identity_decomposer_tEEEvPKT1_PSB_PKT2_PSF_T3_iiT4_E12temp_storage+33832];
	selp.b32 	%r514, 0, %r513, %p31;
	add.s32 	%r515, %r743, %r514;
	add.s32 	%r516, %r90, %r515;
	add.s32 	%r517, %r91, %r515;
	add.s32 	%r518, %r92, %r515;
	add.s32 	%r519, %r93, %r515;
	add.s32 	%r520, %r94, %r515;
	add.s32 	%r521, %r95, %r515;
	add.s32 	%r522, %r96, %r515;
	add.s32 	%r523, %r97, %r515;
	add.s32 	%r524, %r98, %r515;
	add.s32 	%r525, %r99, %r515;
	add.s32 	%r526, %r100, %r515;
	add.s32 	%r527, %r101, %r515;
	add.s32 	%r528, %r102, %r515;
	add.s32 	%r529, %r103, %r515;
	add.s32 	%r530, %r104, %r515;
	add.s32 	%r531, %r105, %r515;
	add.s32 	%r532, %r106, %r515;
	add.s32 	%r533, %r107, %r515;
	add.s32 	%r534, %r108, %r515;
	add.s32 	%r535, %r109, %r515;
	add.s32 	%r536, %r110, %r515;
	add.s32 	%r537, %r111, %r515;
	add.s32 	%r538, %r112, %r515;
	add.s32 	%r539, %r113, %r515;
	add.s32 	%r540, %r114, %r515;
	add.s32 	%r541, %r115, %r515;
	add.s32 	%r542, %r116, %r515;
	add.s32 	%r543, %r117, %r515;
	add.s32 	%r544, %r118, %r515;
	add.s32 	%r545, %r119, %r515;
	add.s32 	%r546, %r120, %r515;
	add.s32 	%r547, %r121, %r515;
	st.shared.u32 	[%r44], %r515;
	st.shared.u32 	[%r44+4], %r516;
	st.shared.u32 	[%r44+8], %r517;
	st.shared.u32 	[%r44+12], %r518;
	st.shared.u32 	[%r44+16], %r519;
	st.shared.u32 	[%r44+20], %r520;
	st.shared.u32 	[%r44+24], %r521;
	st.shared.u32 	[%r44+28], %r522;
	st.shared.u32 	[%r44+32], %r523;
	st.shared.u32 	[%r44+36], %r524;
	st.shared.u32 	[%r44+40], %r525;
	st.shared.u32 	[%r44+44], %r526;
	st.shared.u32 	[%r44+48], %r527;
	st.shared.u32 	[%r44+52], %r528;
	st.shared.u32 	[%r44+56], %r529;
	st.shared.u32 	[%r44+60], %r530;
	st.shared.u32 	[%r44+64], %r531;
	st.shared.u32 	[%r44+68], %r532;
	st.shared.u32 	[%r44+72], %r533;
	st.shared.u32 	[%r44+76], %r534;
	st.shared.u32 	[%r44+80], %r535;
	st.shared.u32 	[%r44+84], %r536;
	st.shared.u32 	[%r44+88], %r537;
	st.shared.u32 	[%r44+92], %r538;
	st.shared.u32 	[%r44+96], %r539;
	st.shared.u32 	[%r44+100], %r540;
	st.shared.u32 	[%r44+104], %r541;
	st.shared.u32 	[%r44+108], %r542;
	st.shared.u32 	[%r44+112], %r543;
	st.shared.u32 	[%r44+116], %r544;
	st.shared.u32 	[%r44+120], %r545;
	st.shared.u32 	[%r44+124], %r546;
	st.shared.u32 	[%r44+128], %r547;
	bar.sync 	0;
	cvt.u32.u16 	%r548, %rs1;
	ld.shared.u16 	%r549, [%r71];
	add.s32 	%r130, %r549, %r548;
	cvt.u32.u16 	%r550, %rs2;
	ld.shared.u16 	%r551, [%r72];
	add.s32 	%r131, %r551, %r550;
	cvt.u32.u16 	%r552, %rs3;
	ld.shared.u16 	%r553, [%r73];
	add.s32 	%r132, %r553, %r552;
	cvt.u32.u16 	%r554, %rs4;
	ld.shared.u16 	%r555, [%r74];
	add.s32 	%r133, %r555, %r554;
	cvt.u32.u16 	%r556, %rs5;
	ld.shared.u16 	%r557, [%r75];
	add.s32 	%r134, %r557, %r556;
	cvt.u32.u16 	%r558, %rs6;
	ld.shared.u16 	%r559, [%r76];
	add.s32 	%r135, %r559, %r558;
	cvt.u32.u16 	%r560, %rs7;
	ld.shared.u16 	%r561, [%r77];
	add.s32 	%r136, %r561, %r560;
	cvt.u32.u16 	%r562, %rs8;
	ld.shared.u16 	%r563, [%r78];
	add.s32 	%r137, %r563, %r562;
	cvt.u32.u16 	%r564, %rs9;
	ld.shared.u16 	%r565, [%r79];
	add.s32 	%r138, %r565, %r564;
	cvt.u32.u16 	%r566, %rs10;
	ld.shared.u16 	%r567, [%r80];
	add.s32 	%r139, %r567, %r566;
	cvt.u32.u16 	%r568, %rs11;
	ld.shared.u16 	%r569, [%r81];
	add.s32 	%r140, %r569, %r568;
	cvt.u32.u16 	%r570, %rs12;
	ld.shared.u16 	%r571, [%r82];
	add.s32 	%r141, %r571, %r570;
	cvt.u32.u16 	%r572, %rs13;
	ld.shared.u16 	%r573, [%r83];
	add.s32 	%r142, %r573, %r572;
	cvt.u32.u16 	%r574, %rs14;
	ld.shared.u16 	%r575, [%r84];
	add.s32 	%r143, %r575, %r574;
	cvt.u32.u16 	%r576, %rs15;
	ld.shared.u16 	%r577, [%r85];
	add.s32 	%r144, %r577, %r576;
	cvt.u32.u16 	%r578, %rs16;
	ld.shared.u16 	%r579, [%r86];
	add.s32 	%r145, %r579, %r578;
	cvt.u32.u16 	%r580, %rs17;
	ld.shared.u16 	%r581, [%r87];
	add.s32 	%r146, %r581, %r580;
	cvt.u32.u16 	%r582, %rs18;
	ld.shared.u16 	%r583, [%r88];
	add.s32 	%r147, %r583, %r582;
	cvt.u32.u16 	%r584, %rs19;
	ld.shared.u16 	%r585, [%r89];
	add.s32 	%r148, %r585, %r584;
	bar.sync 	0;
	setp.lt.s32 	%p32, %r722, %r190;
	@%p32 bra 	$L__BB19_83;
	cvt.u64.u32 	%rd8, %r2;
	shl.b32 	%r586, %r130, 2;
	mov.u32 	%r587, _ZZN3cub18CUB_300001_SM_10006detail10radix_sort31DeviceRadixSortSingleTileKernelINS1_5radix10policy_hubIiNS0_8NullTypeEyE10Policy1000ELNS0_9SortOrderE0EiS6_yNS1_21identity_decomposer_tEEEvPKT1_PSB_PKT2_PSF_T3_iiT4_E12temp_storage;
	add.s32 	%r588, %r587, %r586;
	st.shared.u32 	[%r588], %r741;
	shl.b32 	%r589, %r131, 2;
	add.s32 	%r590, %r587, %r589;
	st.shared.u32 	[%r590], %r740;
	shl.b32 	%r591, %r132, 2;
	add.s32 	%r592, %r587, %r591;
	st.shared.u32 	[%r592], %r739;
	shl.b32 	%r593, %r133, 2;
	add.s32 	%r594, %r587, %r593;
	st.shared.u32 	[%r594], %r738;
	shl.b32 	%r595, %r134, 2;
	add.s32 	%r596, %r587, %r595;
	st.shared.u32 	[%r596], %r737;
	shl.b32 	%r597, %r135, 2;
	add.s32 	%r598, %r587, %r597;
	st.shared.u32 	[%r598], %r736;
	shl.b32 	%r599, %r136, 2;
	add.s32 	%r600, %r587, %r599;
	st.shared.u32 	[%r600], %r735;
	shl.b32 	%r601, %r137, 2;
	add.s32 	%r602, %r587, %r601;
	st.shared.u32 	[%r602], %r734;
	shl.b32 	%r603, %r138, 2;
	add.s32 	%r604, %r587, %r603;
	st.shared.u32 	[%r604], %r733;
	shl.b32 	%r605, %r139, 2;
	add.s32 	%r606, %r587, %r605;
	st.shared.u32 	[%r606], %r732;
	shl.b32 	%r607, %r140, 2;
	add.s32 	%r608, %r587, %r607;
	st.shared.u32 	[%r608], %r731;
	shl.b32 	%r609, %r141, 2;
	add.s32 	%r610, %r587, %r609;
	st.shared.u32 	[%r610], %r730;
	shl.b32 	%r611, %r142, 2;
	add.s32 	%r612, %r587, %r611;
	st.shared.u32 	[%r612], %r729;
	shl.b32 	%r613, %r143, 2;
	add.s32 	%r614, %r587, %r613;
	st.shared.u32 	[%r614], %r728;
	shl.b32 	%r615, %r144, 2;
	add.s32 	%r616, %r587, %r615;
	st.shared.u32 	[%r616], %r727;
	shl.b32 	%r617, %r145, 2;
	add.s32 	%r618, %r587, %r617;
	st.shared.u32 	[%r618], %r726;
	shl.b32 	%r619, %r146, 2;
	add.s32 	%r620, %r587, %r619;
	st.shared.u32 	[%r620], %r725;
	shl.b32 	%r621, %r147, 2;
	add.s32 	%r622, %r587, %r621;
	st.shared.u32 	[%r622], %r724;
	shl.b32 	%r623, %r148, 2;
	add.s32 	%r624, %r587, %r623;
	st.shared.u32 	[%r624], %r723;
	bar.sync 	0;
	mad.lo.s32 	%r149, %r2, -72, %r46;
	ld.shared.u32 	%r150, [%r149+1024];
	ld.shared.u32 	%r151, [%r149+2048];
	ld.shared.u32 	%r152, [%r149+3072];
	ld.shared.u32 	%r153, [%r149+4096];
	ld.shared.u32 	%r154, [%r149+5120];
	ld.shared.u32 	%r155, [%r149+6144];
	ld.shared.u32 	%r156, [%r149+7168];
	ld.shared.u32 	%r157, [%r149+8192];
	ld.shared.u32 	%r158, [%r149+9216];
	ld.shared.u32 	%r159, [%r149+10240];
	ld.shared.u32 	%r160, [%r149+11264];
	ld.shared.u32 	%r161, [%r149+12288];
	ld.shared.u32 	%r162, [%r149+13312];
	ld.shared.u32 	%r163, [%r149+14336];
	ld.shared.u32 	%r164, [%r149+15360];
	ld.shared.u32 	%r165, [%r149+16384];
	ld.shared.u32 	%r166, [%r149+17408];
	ld.shared.u32 	%r167, [%r149+18432];
	setp.gt.u64 	%p33, %rd4, %rd8;
	cvta.to.global.u64 	%rd9, %rd3;
	mul.wide.u32 	%rd10, %r2, 4;
	add.s64 	%rd2, %rd9, %rd10;
	@%p33 bra 	$L__BB19_45;
	bra.uni 	$L__BB19_46;
$L__BB19_45:
	ld.shared.u32 	%r625, [%r149];
	xor.b32  	%r626, %r625, -2147483648;
	st.global.u32 	[%rd2], %r626;
$L__BB19_46:
	add.s32 	%r627, %r2, 256;
	cvt.u64.u32 	%rd11, %r627;
	setp.le.u64 	%p34, %rd4, %rd11;
	@%p34 bra 	$L__BB19_48;
	xor.b32  	%r628, %r150, -2147483648;
	st.global.u32 	[%rd2+1024], %r628;
$L__BB19_48:
	add.s32 	%r629, %r2, 512;
	cvt.u64.u32 	%rd12, %r629;
	setp.le.u64 	%p35, %rd4, %rd12;
	@%p35 bra 	$L__BB19_50;
	xor.b32  	%r630, %r151, -2147483648;
	st.global.u32 	[%rd2+2048], %r630;
$L__BB19_50:
	add.s32 	%r631, %r2, 768;
	cvt.u64.u32 	%rd13, %r631;
	setp.le.u64 	%p36, %rd4, %rd13;
	@%p36 bra 	$L__BB19_52;
	xor.b32  	%r632, %r152, -2147483648;
	st.global.u32 	[%rd2+3072], %r632;
$L__BB19_52:
	or.b32  	%r633, %r2, 1024;
	cvt.u64.u32 	%rd14, %r633;
	setp.le.u64 	%p37, %rd4, %rd14;
	@%p37 bra 	$L__BB19_54;
	xor.b32  	%r634, %r153, -2147483648;
	st.global.u32 	[%rd2+4096], %r634;
$L__BB19_54:
	add.s32 	%r635, %r2, 1280;
	cvt.u64.u32 	%rd15, %r635;
	setp.le.u64 	%p38, %rd4, %rd15;
	@%p38 bra 	$L__BB19_56;
	xor.b32  	%r636, %r154, -2147483648;
	st.global.u32 	[%rd2+5120], %r636;
$L__BB19_56:
	add.s32 	%r637, %r2, 1536;
	cvt.u64.u32 	%rd16, %r637;
	setp.le.u64 	%p39, %rd4, %rd16;
	@%p39 bra 	$L__BB19_58;
	xor.b32  	%r638, %r155, -2147483648;
	st.global.u32 	[%rd2+6144], %r638;
$L__BB19_58:
	add.s32 	%r639, %r2, 1792;
	cvt.u64.u32 	%rd17, %r639;
	setp.le.u64 	%p40, %rd4, %rd17;
	@%p40 bra 	$L__BB19_60;
	xor.b32  	%r640, %r156, -2147483648;
	st.global.u32 	[%rd2+7168], %r640;
$L__BB19_60:
	or.b32  	%r641, %r2, 2048;
	cvt.u64.u32 	%rd18, %r641;
	setp.le.u64 	%p41, %rd4, %rd18;
	@%p41 bra 	$L__BB19_62;
	xor.b32  	%r642, %r157, -2147483648;
	st.global.u32 	[%rd2+8192], %r642;
$L__BB19_62:
	add.s32 	%r643, %r2, 2304;
	cvt.u64.u32 	%rd19, %r643;
	setp.le.u64 	%p42, %rd4, %rd19;
	@%p42 bra 	$L__BB19_64;
	xor.b32  	%r644, %r158, -2147483648;
	st.global.u32 	[%rd2+9216], %r644;
$L__BB19_64:
	add.s32 	%r645, %r2, 2560;
	cvt.u64.u32 	%rd20, %r645;
	setp.le.u64 	%p43, %rd4, %rd20;
	@%p43 bra 	$L__BB19_66;
	xor.b32  	%r646, %r159, -2147483648;
	st.global.u32 	[%rd2+10240], %r646;
$L__BB19_66:
	add.s32 	%r647, %r2, 2816;
	cvt.u64.u32 	%rd21, %r647;
	setp.le.u64 	%p44, %rd4, %rd21;
	@%p44 bra 	$L__BB19_68;
	xor.b32  	%r648, %r160, -2147483648;
	st.global.u32 	[%rd2+11264], %r648;
$L__BB19_68:
	or.b32  	%r649, %r2, 3072;
	cvt.u64.u32 	%rd22, %r649;
	setp.le.u64 	%p45, %rd4, %rd22;
	@%p45 bra 	$L__BB19_70;
	xor.b32  	%r650, %r161, -2147483648;
	st.global.u32 	[%rd2+12288], %r650;
$L__BB19_70:
	add.s32 	%r651, %r2, 3328;
	cvt.u64.u32 	%rd23, %r651;
	setp.le.u64 	%p46, %rd4, %rd23;
	@%p46 bra 	$L__BB19_72;
	xor.b32  	%r652, %r162, -2147483648;
	st.global.u32 	[%rd2+13312], %r652;
$L__BB19_72:
	add.s32 	%r653, %r2, 3584;
	cvt.u64.u32 	%rd24, %r653;
	setp.le.u64 	%p47, %rd4, %rd24;
	@%p47 bra 	$L__BB19_74;
	xor.b32  	%r654, %r163, -2147483648;
	st.global.u32 	[%rd2+14336], %r654;
$L__BB19_74:
	add.s32 	%r655, %r2, 3840;
	cvt.u64.u32 	%rd25, %r655;
	setp.le.u64 	%p48, %rd4, %rd25;
	@%p48 bra 	$L__BB19_76;
	xor.b32  	%r656, %r164, -2147483648;
	st.global.u32 	[%rd2+15360], %r656;
$L__BB19_76:
	or.b32  	%r657, %r2, 4096;
	cvt.u64.u32 	%rd26, %r657;
	setp.le.u64 	%p49, %rd4, %rd26;
	@%p49 bra 	$L__BB19_78;
	xor.b32  	%r658, %r165, -2147483648;
	st.global.u32 	[%rd2+16384], %r658;
$L__BB19_78:
	add.s32 	%r659, %r2, 4352;
	cvt.u64.u32 	%rd27, %r659;
	setp.le.u64 	%p50, %rd4, %rd27;
	@%p50 bra 	$L__BB19_80;
	xor.b32  	%r660, %r166, -2147483648;
	st.global.u32 	[%rd2+17408], %r660;
$L__BB19_80:
	add.s32 	%r661, %r2, 4608;
	cvt.u64.u32 	%rd28, %r661;
	setp.le.u64 	%p51, %rd4, %rd28;
	@%p51 bra 	$L__BB19_82;
	xor.b32  	%r662, %r167, -2147483648;
	st.global.u32 	[%rd2+18432], %r662;
$L__BB19_82:
	ret;
$L__BB19_83:
	shl.b32 	%r663, %r130, 2;
	mov.u32 	%r664, _ZZN3cub18CUB_300001_SM_10006detail10radix_sort31DeviceRadixSortSingleTileKernelINS1_5radix10policy_hubIiNS0_8NullTypeEyE10Policy1000ELNS0_9SortOrderE0EiS6_yNS1_21identity_decomposer_tEEEvPKT1_PSB_PKT2_PSF_T3_iiT4_E12temp_storage;
	add.s32 	%r665, %r664, %r663;
	st.shared.u32 	[%r665], %r741;
	shl.b32 	%r666, %r131, 2;
	add.s32 	%r667, %r664, %r666;
	st.shared.u32 	[%r667], %r740;
	shl.b32 	%r668, %r132, 2;
	add.s32 	%r669, %r664, %r668;
	st.shared.u32 	[%r669], %r739;
	shl.b32 	%r670, %r133, 2;
	add.s32 	%r671, %r664, %r670;
	st.shared.u32 	[%r671], %r738;
	shl.b32 	%r672, %r134, 2;
	add.s32 	%r673, %r664, %r672;
	st.shared.u32 	[%r673], %r737;
	shl.b32 	%r674, %r135, 2;
	add.s32 	%r675, %r664, %r674;
	st.shared.u32 	[%r675], %r736;
	shl.b32 	%r676, %r136, 2;
	add.s32 	%r677, %r664, %r676;
	st.shared.u32 	[%r677], %r735;
	shl.b32 	%r678, %r137, 2;
	add.s32 	%r679, %r664, %r678;
	st.shared.u32 	[%r679], %r734;
	shl.b32 	%r680, %r138, 2;
	add.s32 	%r681, %r664, %r680;
	st.shared.u32 	[%r681], %r733;
	shl.b32 	%r682, %r139, 2;
	add.s32 	%r683, %r664, %r682;
	st.shared.u32 	[%r683], %r732;
	shl.b32 	%r684, %r140, 2;
	add.s32 	%r685, %r664, %r684;
	st.shared.u32 	[%r685], %r731;
	shl.b32 	%r686, %r141, 2;
	add.s32 	%r687, %r664, %r686;
	st.shared.u32 	[%r687], %r730;
	shl.b32 	%r688, %r142, 2;
	add.s32 	%r689, %r664, %r688;
	st.shared.u32 	[%r689], %r729;
	shl.b32 	%r690, %r143, 2;
	add.s32 	%r691, %r664, %r690;
	st.shared.u32 	[%r691], %r728;
	shl.b32 	%r692, %r144, 2;
	add.s32 	%r693, %r664, %r692;
	st.shared.u32 	[%r693], %r727;
	shl.b32 	%r694, %r145, 2;
	add.s32 	%r695, %r664, %r694;
	st.shared.u32 	[%r695], %r726;
	shl.b32 	%r696, %r146, 2;
	add.s32 	%r697, %r664, %r696;
	st.shared.u32 	[%r697], %r725;
	shl.b32 	%r698, %r147, 2;
	add.s32 	%r699, %r664, %r698;
	st.shared.u32 	[%r699], %r724;
	shl.b32 	%r700, %r148, 2;
	add.s32 	%r701, %r664, %r700;
	st.shared.u32 	[%r701], %r723;
	bar.sync 	0;
	ld.shared.u32 	%r741, [%r46];
	ld.shared.u32 	%r740, [%r46+4];
	ld.shared.u32 	%r739, [%r46+8];
	ld.shared.u32 	%r738, [%r46+12];
	ld.shared.u32 	%r737, [%r46+16];
	ld.shared.u32 	%r736, [%r46+20];
	ld.shared.u32 	%r735, [%r46+24];
	ld.shared.u32 	%r734, [%r46+28];
	ld.shared.u32 	%r733, [%r46+32];
	ld.shared.u32 	%r732, [%r46+36];
	ld.shared.u32 	%r731, [%r46+40];
	ld.shared.u32 	%r730, [%r46+44];
	ld.shared.u32 	%r729, [%r46+48];
	ld.shared.u32 	%r728, [%r46+52];
	ld.shared.u32 	%r727, [%r46+56];
	ld.shared.u32 	%r726, [%r46+60];
	ld.shared.u32 	%r725, [%r46+64];
	ld.shared.u32 	%r724, [%r46+68];
	ld.shared.u32 	%r723, [%r46+72];
	bar.sync 	0;
	add.s32 	%r722, %r722, 6;
	add.s32 	%r721, %r721, -6;
	bra.uni 	$L__BB19_39;

}
	// .globl	_ZN3cub18CUB_300001_SM_10006detail10radix_sort30DeviceRadixSortHistogramKernelINS1_5radix10policy_hubIiNS0_8NullTypeEyE10Policy1000ELNS0_9SortOrderE0EiyNS1_21identity_decomposer_tEEEvPT2_PKT1_SB_iiT3_
.visible .entry _ZN3cub18CUB_300001_SM_10006detail10radix_sort30DeviceRadixSortHistogramKernelINS1_5radix10policy_hubIiNS0_8NullTypeEyE10Policy1000ELNS0_9SortOrderE0EiyNS1_21identity_decomposer_tEEEvPT2_PKT1_SB_iiT3_(
	.param .u64 .ptr .align 1 _ZN3cub18CUB_300001_SM_10006detail10radix_sort30DeviceRadixSortHistogramKernelINS1_5radix10policy_hubIiNS0_8NullTypeEyE10Policy1000ELNS0_9SortOrderE0EiyNS1_21identity_decomposer_tEEEvPT2_PKT1_SB_iiT3__param_0,
	.param .u64 .ptr .align 1 _ZN3cub18CUB_300001_SM_10006detail10radix_sort30DeviceRadixSortHistogramKernelINS1_5radix10policy_hubIiNS0_8NullTypeEyE10Policy1000ELNS0_9SortOrderE0EiyNS1_21identity_decomposer_tEEEvPT2_PKT1_SB_iiT3__param_1,
	.param .u64 _ZN3cub18CUB_300001_SM_10006detail10radix_sort30DeviceRadixSortHistogramKernelINS1_5radix10policy_hubIiNS0_8NullTypeEyE10Policy1000ELNS0_9SortOrderE0EiyNS1_21identity_decomposer_tEEEvPT2_PKT1_SB_iiT3__param_2,
	.param .u32 _ZN3cub18CUB_300001_SM_10006detail10radix_sort30DeviceRadixSortHistogramKernelINS1_5radix10policy_hubIiNS0_8NullTypeEyE10Policy1000ELNS0_9SortOrderE0EiyNS1_21identity_decomposer_tEEEvPT2_PKT1_SB_iiT3__param_3,
	.param .u32 _ZN3cub18CUB_300001_SM_10006detail10radix_sort30DeviceRadixSortHistogramKernelINS1_5radix10policy_hubIiNS0_8NullTypeEyE10Policy1000ELNS0_9SortOrderE0EiyNS1_21identity_decomposer_tEEEvPT2_PKT1_SB_iiT3__param_4,
	.param .align 1 .b8 _ZN3cub18CUB_300001_SM_10006detail10radix_sort30DeviceRadixSortHistogramKernelINS1_5radix10policy_hubIiNS0_8NullTypeEyE10Policy1000ELNS0_9SortOrderE0EiyNS1_21identity_decomposer_tEEEvPT2_PKT1_SB_iiT3__param_5[1]
)
.maxntid 128
{
	.reg .pred 	%p<91>;
	.reg .b32 	%r<486>;
	.reg .b64 	%rd<137>;
	// demoted variable
	.shared .align 4 .b8 _ZZN3cub18CUB_300001_SM_10006detail10radix_sort30DeviceRadixSortHistogramKernelINS1_5radix10policy_hubIiNS0_8NullTypeEyE10Policy1000ELNS0_9SortOrderE0EiyNS1_21identity_decomposer_tEEEvPT2_PKT1_SB_iiT3_E12temp_storage[4096];
	ld.param.u64 	%rd18, [_ZN3cub18CUB_300001_SM_10006detail10radix_sort30DeviceRadixSortHistogramKernelINS1_5radix10policy_hubIiNS0_8NullTypeEyE10Policy1000ELNS0_9SortOrderE0EiyNS1_21identity_decomposer_tEEEvPT2_PKT1_SB_iiT3__param_0];
	ld.param.u64 	%rd19, [_ZN3cub18CUB_300001_SM_10006detail10radix_sort30DeviceRadixSortHistogramKernelINS1_5radix10policy_hubIiNS0_8NullTypeEyE10Policy1000ELNS0_9SortOrderE0EiyNS1_21identity_decomposer_tEEEvPT2_PKT1_SB_iiT3__param_1];
	ld.param.u64 	%rd17, [_ZN3cub18CUB_300001_SM_10006detail10radix_sort30DeviceRadixSortHistogramKernelINS1_5radix10policy_hubIiNS0_8NullTypeEyE10Policy1000ELNS0_9SortOrderE0EiyNS1_21identity_decomposer_tEEEvPT2_PKT1_SB_iiT3__param_2];
	ld.param.u32 	%r174, [_ZN3cub18CUB_300001_SM_10006detail10radix_sort30DeviceRadixSortHistogramKernelINS1_5radix10policy_hubIiNS0_8NullTypeEyE10Policy1000ELNS0_9SortOrderE0EiyNS1_21identity_decomposer_tEEEvPT2_PKT1_SB_iiT3__param_3];
	ld.param.u32 	%r175, [_ZN3cub18CUB_300001_SM_10006detail10radix_sort30DeviceRadixSortHistogramKernelINS1_5radix10policy_hubIiNS0_8NullTypeEyE10Policy1000ELNS0_9SortOrderE0EiyNS1_21identity_decomposer_tEEEvPT2_PKT1_SB_iiT3__param_4];
	cvta.to.global.u64 	%rd1, %rd19;
	cvta.to.global.u64 	%rd2, %rd18;
	setp.eq.s64 	%p2, %rd17, 0;
	@%p2 bra 	$L__BB20_153;
	sub.s32 	%r176, %r175, %r174;
	add.s32 	%r177, %r176, 7;
	shr.s32 	%r178, %r177, 31;
	shr.u32 	%r179, %r178, 29;
	add.s32 	%r180, %r177, %r179;
	shr.s32 	%r181, %r180, 3;
	mov.u32 	%r182, %tid.x;
	setp.gt.u32 	%p3, %r182, 255;
	setp.lt.s32 	%p4, %r177, 8;
	mov.u32 	%r183, %ctaid.x;
	shl.b32 	%r184, %r183, 11;
	cvt.u64.u32 	%rd3, %r184;
	mov.u32 	%r185, %nctaid.x;
	shl.b32 	%r186, %r185, 11;
	cvt.u64.u32 	%rd4, %r186;
	add.s32 	%r1, %r181, -1;
	and.b32  	%r2, %r181, 15;
	and.b32  	%r3, %r181, 7;
	add.s32 	%r4, %r3, -1;
	and.b32  	%r5, %r181, 3;
	or.pred  	%p1, %p3, %p4;
	shl.b32 	%r187, %r182, 2;
	mov.u32 	%r188, _ZZN3cub18CUB_300001_SM_10006detail10radix_sort30DeviceRadixSortHistogramKernelINS1_5radix10policy_hubIiNS0_8NullTypeEyE10Policy1000ELNS0_9SortOrderE0EiyNS1_21identity_decomposer_tEEEvPT2_PKT1_SB_iiT3_E12temp_storage;
	add.s32 	%r6, %r188, %r187;
	and.b32  	%r7, %r181, 268435440;
	cvt.u64.u32 	%rd5, %r182;
	add.s32 	%r8, %r182, 128;
	add.s32 	%r9, %r182, 256;
	add.s32 	%r10, %r182, 384;
	add.s32 	%r11, %r182, 512;
	add.s32 	%r12, %r182, 640;
	add.s32 	%r13, %r182, 768;
	or.b32  	%r14, %r182, 1024;
	add.s32 	%r15, %r182, 1920;
	and.b32  	%r16, %r181, 268435448;
	and.b32  	%r17, %r181, 1;
	neg.s32 	%r18, %r7;
	add.s32 	%r19, %r6, 8192;
	add.s64 	%rd21, %rd17, -1;
	shr.u64 	%rd22, %rd21, 30;
	add.s64 	%rd23, %rd22, 1;
	min.u64 	%rd6, %rd23, %rd17;
	mov.b64 	%rd135, 0;
$L__BB20_2:
	@%p1 bra 	$L__BB20_30;
	setp.lt.u32 	%p5, %r1, 15;
	mov.b32 	%r439, 0;
	@%p5 bra 	$L__BB20_6;
	mov.u32 	%r436, %r19;
	mov.u32 	%r437, %r18;
$L__BB20_5:
	.pragma "nounroll";
	mov.b32 	%r190, 0;
	st.shared.u32 	[%r436+-8192], %r190;
	st.shared.u32 	[%r436+-7168], %r190;
	st.shared.u32 	[%r436+-6144], %r190;
	st.shared.u32 	[%r436+-5120], %r190;
	st.shared.u32 	[%r436+-4096], %r190;
	st.shared.u32 	[%r436+-3072], %r190;
	st.shared.u32 	[%r436+-2048], %r190;
	st.shared.u32 	[%r436+-1024], %r190;
	st.shared.u32 	[%r436], %r190;
	st.shared.u32 	[%r436+1024], %r190;
	st.shared.u32 	[%r436+2048], %r190;
	st.shared.u32 	[%r436+3072], %r190;
	st.shared.u32 	[%r436+4096], %r190;
	st.shared.u32 	[%r436+5120], %r190;
	st.shared.u32 	[%r436+6144], %r190;
	st.shared.u32 	[%r436+7168], %r190;
	add.s32 	%r437, %r437, 16;
	add.s32 	%r436, %r436, 16384;
	setp.ne.s32 	%p6, %r437, 0;
	mov.u32 	%r439, %r7;
	@%p6 bra 	$L__BB20_5;
$L__BB20_6:
	add.s32 	%r25, %r2, -1;
	setp.eq.s32 	%p7, %r2, 0;
	@%p7 bra 	$L__BB20_16;
	setp.lt.u32 	%p8, %r25, 7;
	@%p8 bra 	$L__BB20_9;
	shl.b32 	%r191, %r439, 10;
	add.s32 	%r192, %r6, %r191;
	mov.b32 	%r193, 0;
	st.shared.u32 	[%r192], %r193;
	st.shared.u32 	[%r192+1024], %r193;
	st.shared.u32 	[%r192+2048], %r193;
	st.shared.u32 	[%r192+3072], %r193;
	st.shared.u32 	[%r192+4096], %r193;
	st.shared.u32 	[%r192+5120], %r193;
	st.shared.u32 	[%r192+6144], %r193;
	st.shared.u32 	[%r192+7168], %r193;
	add.s32 	%r439, %r439, 8;
$L__BB20_9:
	setp.eq.s32 	%p9, %r3, 0;
	@%p9 bra 	$L__BB20_16;
	setp.lt.u32 	%p10, %r4, 3;
	@%p10 bra 	$L__BB20_12;
	shl.b32 	%r194, %r439, 10;
	add.s32 	%r195, %r6, %r194;
	mov.b32 	%r196, 0;
	st.shared.u32 	[%r195], %r196;
	st.shared.u32 	[%r195+1024], %r196;
	st.shared.u32 	[%r195+2048], %r196;
	st.shared.u32 	[%r195+3072], %r196;
	add.s32 	%r439, %r439, 4;
$L__BB20_12:
	setp.eq.s32 	%p11, %r5, 0;
	@%p11 bra 	$L__BB20_16;
	setp.eq.s32 	%p12, %r5, 1;
	shl.b32 	%r197, %r439, 10;
	add.s32 	%r30, %r6, %r197;
	mov.b32 	%r198, 0;
	st.shared.u32 	[%r30], %r198;
	@%p12 bra 	$L__BB20_16;
	setp.eq.s32 	%p13, %r5, 2;
	mov.b32 	%r199, 0;
	st.shared.u32 	[%r30+1024], %r199;
	@%p13 bra 	$L__BB20_16;
	mov.b32 	%r200, 0;
	st.shared.u32 	[%r30+2048], %r200;
$L__BB20_16:
	cvt.u32.u64 	%r201, %rd5;
	setp.gt.u32 	%p14, %r201, 127;
	@%p14 bra 	$L__BB20_30;
	setp.lt.u32 	%p15, %r1, 15;
	mov.b32 	%r443, 0;
	@%p15 bra 	$L__BB20_20;
	mov.b32 	%r441, 0;
$L__BB20_19:
	.pragma "nounroll";
	shl.b32 	%r204, %r441, 10;
	add.s32 	%r205, %r6, %r204;
	mov.b32 	%r206, 0;
	st.shared.u32 	[%r205+512], %r206;
	st.shared.u32 	[%r205+1536], %r206;
	st.shared.u32 	[%r205+2560], %r206;
	st.shared.u32 	[%r205+3584], %r206;
	st.shared.u32 	[%r205+4608], %r206;
	st.shared.u32 	[%r205+5632], %r206;
	st.shared.u32 	[%r205+6656], %r206;
	st.shared.u32 	[%r205+7680], %r206;
	st.shared.u32 	[%r205+8704], %r206;
	st.shared.u32 	[%r205+9728], %r206;
	st.shared.u32 	[%r205+10752], %r206;
	st.shared.u32 	[%r205+11776], %r206;
	st.shared.u32 	[%r205+12800], %r206;
	st.shared.u32 	[%r205+13824], %r206;
	st.shared.u32 	[%r205+14848], %r206;
	st.shared.u32 	[%r205+15872], %r206;
	add.s32 	%r441, %r441, 16;
	setp.ne.s32 	%p16, %r441, %r7;
	mov.u32 	%r443, %r7;
	@%p16 bra 	$L__BB20_19;
$L__BB20_20:
	setp.eq.s32 	%p17, %r2, 0;
	@%p17 bra 	$L__BB20_30;
	setp.lt.u32 	%p18, %r25, 7;
	@%p18 bra 	$L__BB20_23;
	shl.b32 	%r207, %r443, 10;
	add.s32 	%r208, %r6, %r207;
	mov.b32 	%r209, 0;
	st.shared.u32 	[%r208+512], %r209;
	st.shared.u32 	[%r208+1536], %r209;
	st.shared.u32 	[%r208+2560], %r209;
	st.shared.u32 	[%r208+3584], %r209;
	st.shared.u32 	[%r208+4608], %r209;
	st.shared.u32 	[%r208+5632], %r209;
	st.shared.u32 	[%r208+6656], %r209;
	st.shared.u32 	[%r208+7680], %r209;
	add.s32 	%r443, %r443, 8;
$L__BB20_23:
	setp.eq.s32 	%p19, %r3, 0;
	@%p19 bra 	$L__BB20_30;
	setp.lt.u32 	%p20, %r4, 3;
	@%p20 bra 	$L__BB20_26;
	shl.b32 	%r210, %r443, 10;
	add.s32 	%r211, %r6, %r210;
	mov.b32 	%r212, 0;
	st.shared.u32 	[%r211+512], %r212;
	st.shared.u32 	[%r211+1536], %r212;
	st.shared.u32 	[%r211+2560], %r212;
	st.shared.u32 	[%r211+3584], %r212;
	add.s32 	%r443, %r443, 4;
$L__BB20_26:
	setp.eq.s32 	%p21, %r5, 0;
	@%p21 bra 	$L__BB20_30;
	setp.eq.s32 	%p22, %r5, 1;
	shl.b32 	%r213, %r443, 10;
	add.s32 	%r38, %r6, %r213;
	mov.b32 	%r214, 0;
	st.shared.u32 	[%r38+512], %r214;
	@%p22 bra 	$L__BB20_30;
	setp.eq.s32 	%p23, %r5, 2;
	mov.b32 	%r215, 0;
	st.shared.u32 	[%r38+1536], %r215;
	@%p23 bra 	$L__BB20_30;
	mov.b32 	%r216, 0;
	st.shared.u32 	[%r38+2560], %r216;
$L__BB20_30:
	bar.sync 	0;
	bar.sync 	0;
	shl.b64 	%rd8, %rd135, 30;
	sub.s64 	%rd24, %rd17, %rd8;
	min.u64 	%rd9, %rd24, 1073741824;
	setp.le.u64 	%p24, %rd9, %rd3;
	@%p24 bra 	$L__BB20_70;
	mov.u64 	%rd136, %rd3;
$L__BB20_32:
	add.s64 	%rd11, %rd136, %rd8;
	sub.s64 	%rd12, %rd17, %rd11;
	setp.lt.u64 	%p25, %rd12, 2048;
	@%p25 bra 	$L__BB20_34;
	add.s64 	%rd27, %rd11, %rd5;
	shl.b64 	%rd28, %rd27, 2;
	add.s64 	%rd29, %rd1, %rd28;
	ld.global.u32 	%r475, [%rd29];
	ld.global.u32 	%r474, [%rd29+512];
	ld.global.u32 	%r473, [%rd29+1024];
	ld.global.u32 	%r472, [%rd29+1536];
	ld.global.u32 	%r471, [%rd29+2048];
	ld.global.u32 	%r470, [%rd29+2560];
	ld.global.u32 	%r469, [%rd29+3072];
	ld.global.u32 	%r468, [%rd29+3584];
	ld.global.u32 	%r467, [%rd29+4096];
	ld.global.u32 	%r466, [%rd29+4608];
	ld.global.u32 	%r465, [%rd29+5120];
	ld.global.u32 	%r464, [%rd29+5632];
	ld.global.u32 	%r463, [%rd29+6144];
	ld.global.u32 	%r462, [%rd29+6656];
	ld.global.u32 	%r461, [%rd29+7168];
	ld.global.u32 	%r460, [%rd29+7680];
	bra.uni 	$L__BB20_66;
$L__BB20_34:
	cvt.u32.u64 	%r218, %rd5;
	cvt.u32.u64 	%r55, %rd12;
	setp.ge.s32 	%p26, %r218, %r55;
	add.s64 	%rd25, %rd11, %rd5;
	shl.b64 	%rd26, %rd25, 2;
	add.s64 	%rd13, %rd1, %rd26;
	mov.b32 	%r475, 2147483647;
	@%p26 bra 	$L__BB20_36;
	ld.global.u32 	%r475, [%rd13];
$L__BB20_36:
	setp.ge.s32 	%p27, %r8, %r55;
	mov.b32 	%r474, 2147483647;
	@%p27 bra 	$L__BB20_38;
	ld.global.u32 	%r474, [%rd13+512];
$L__BB20_38:
	setp.ge.s32 	%p28, %r9, %r55;
	mov.b32 	%r473, 2147483647;
	@%p28 bra 	$L__BB20_40;
	ld.global.u32 	%r473, [%rd13+1024];
$L__BB20_40:
	setp.ge.s32 	%p29, %r10, %r55;
	mov.b32 	%r472, 2147483647;
	@%p29 bra 	$L__BB20_42;
	ld.global.u32 	%r472, [%rd13+1536];
$L__BB20_42:
	setp.ge.s32 	%p30, %r11, %r55;
	mov.b32 	%r471, 2147483647;
	@%p30 bra 	$L__BB20_44;
	ld.global.u32 	%r471, [%rd13+2048];
$L__BB20_44:
	setp.ge.s32 	%p31, %r12, %r55;
	mov.b32 	%r470, 2147483647;
	@%p31 bra 	$L__BB20_46;
	ld.global.u32 	%r470, [%rd13+2560];
$L__BB20_46:
	setp.ge.s32 	%p32, %r13, %r55;
	mov.b32 	%r469, 2147483647;
	@%p32 bra 	$L__BB20_48;
	ld.global.u32 	%r469, [%rd13+3072];
$L__BB20_48:
	mov.u32 	%r226, %tid.x;
	add.s32 	%r227, %r226, 896;
	setp.ge.s32 	%p33, %r227, %r55;
	mov.b32 	%r468, 2147483647;
	@%p33 bra 	$L__BB20_50;
	ld.global.u32 	%r468, [%rd13+3584];
$L__BB20_50:
	setp.ge.s32 	%p34, %r14, %r55;
	mov.b32 	%r467, 2147483647;
	@%p34 bra 	$L__BB20_52;
	ld.global.u32 	%r467, [%rd13+4096];
$L__BB20_52:
	add.s32 	%r231, %r226, 1152;
	setp.ge.s32 	%p35, %r231, %r55;
	mov.b32 	%r466, 2147483647;
	@%p35 bra 	$L__BB20_54;
	ld.global.u32 	%r466, [%rd13+4608];
$L__BB20_54:
	add.s32 	%r234, %r226, 1280;
	setp.ge.s32 	%p36, %r234, %r55;
	mov.b32 	%r465, 2147483647;
	@%p36 bra 	$L__BB20_56;
	ld.global.u32 	%r465, [%rd13+5120];
$L__BB20_56:
	add.s32 	%r237, %r226, 1408;
	setp.ge.s32 	%p37, %r237, %r55;
	mov.b32 	%r464, 2147483647;
	@%p37 bra 	$L__BB20_58;
	ld.global.u32 	%r464, [%rd13+5632];
$L__BB20_58:
	add.s32 	%r240, %r226, 1536;
	setp.ge.s32 	%p38, %r240, %r55;
	mov.b32 	%r463, 2147483647;
	@%p38 bra 	$L__BB20_60;
	ld.global.u32 	%r463, [%rd13+6144];
$L__BB20_60:
	add.s32 	%r243, %r226, 1664;
	setp.ge.s32 	%p39, %r243, %r55;
	mov.b32 	%r462, 2147483647;
	@%p39 bra 	$L__BB20_62;
	ld.global.u32 	%r462, [%rd13+6656];
$L__BB20_62:
	add.s32 	%r246, %r226, 1792;
	setp.ge.s32 	%p40, %r246, %r55;
	mov.b32 	%r461, 2147483647;
	@%p40 bra 	$L__BB20_64;
	ld.global.u32 	%r461, [%rd13+7168];
$L__BB20_64:
	setp.ge.s32 	%p41, %r15, %r55;
	mov.b32 	%r460, 2147483647;
	@%p41 bra 	$L__BB20_66;
	ld.global.u32 	%r460, [%rd13+7680];
$L__BB20_66:
	setp.le.s32 	%p42, %r175, %r174;
	@%p42 bra 	$L__BB20_69;
	xor.b32  	%r103, %r460, -2147483648;
	xor.b32  	%r104, %r461, -2147483648;
	xor.b32  	%r105, %r462, -2147483648;
	xor.b32  	%r106, %r463, -2147483648;
	xor.b32  	%r107, %r464, -2147483648;
	xor.b32  	%r108, %r465, -2147483648;
	xor.b32  	%r109, %r466, -2147483648;
	xor.b32  	%r110, %r467, -2147483648;
	xor.b32  	%r111, %r468, -2147483648;
	xor.b32  	%r112, %r469, -2147483648;
	xor.b32  	%r113, %r470, -2147483648;
	xor.b32  	%r114, %r471, -2147483648;
	xor.b32  	%r115, %r472, -2147483648;
	xor.b32  	%r116, %r473, -2147483648;
	xor.b32  	%r117, %r474, -2147483648;
	xor.b32  	%r118, %r475, -2147483648;
	mov.b32 	%r476, 0;
	mov.u32 	%r477, %r174;
$L__BB20_68:
	sub.s32 	%r249, %r175, %r477;
	shl.b32 	%r250, %r476, 10;
	mov.u32 	%r251, _ZZN3cub18CUB_300001_SM_10006detail10radix_sort30DeviceRadixSortHistogramKernelINS1_5radix10policy_hubIiNS0_8NullTypeEyE10Policy1000ELNS0_9SortOrderE0EiyNS1_21identity_decomposer_tEEEvPT2_PKT1_SB_iiT3_E12temp_storage;
	add.s32 	%r252, %r251, %r250;
	min.s32 	%r253, %r249, 8;
	mov.b32 	%r254, -1;
	shl.b32 	%r255, %r254, %r253;
	not.b32 	%r256, %r255;
	shr.u32 	%r257, %r118, %r477;
	and.b32  	%r258, %r257, %r256;
	shl.b32 	%r259, %r258, 2;
	add.s32 	%r260, %r252, %r259;
	atom.shared.add.u32 	%r261, [%r260], 1;
	shr.u32 	%r262, %r117, %r477;
	and.b32  	%r263, %r262, %r256;
	shl.b32 	%r264, %r263, 2;
	add.s32 	%r265, %r252, %r264;
	atom.shared.add.u32 	%r266, [%r265], 1;
	shr.u32 	%r267, %r116, %r477;
	and.b32  	%r268, %r267, %r256;
	shl.b32 	%r269, %r268, 2;
	add.s32 	%r270, %r252, %r269;
	atom.shared.add.u32 	%r271, [%r270], 1;
	shr.u32 	%r272, %r115, %r477;
	and.b32  	%r273, %r272, %r256;
	shl.b32 	%r274, %r273, 2;
	add.s32 	%r275, %r252, %r274;
	atom.shared.add.u32 	%r276, [%r275], 1;
	shr.u32 	%r277, %r114, %r477;
	and.b32  	%r278, %r277, %r256;
	shl.b32 	%r279, %r278, 2;
	add.s32 	%r280, %r252, %r279;
	atom.shared.add.u32 	%r281, [%r280], 1;
	shr.u32 	%r282, %r113, %r477;
	and.b32  	%r283, %r282, %r256;
	shl.b32 	%r284, %r283, 2;
	add.s32 	%r285, %r252, %r284;
	atom.shared.add.u32 	%r286, [%r285], 1;
	shr.u32 	%r287, %r112, %r477;
	and.b32  	%r288, %r287, %r256;
	shl.b32 	%r289, %r288, 2;
	add.s32 	%r290, %r252, %r289;
	atom.shared.add.u32 	%r291, [%r290], 1;
	shr.u32 	%r292, %r111, %r477;
	and.b32  	%r293, %r292, %r256;
	shl.b32 	%r294, %r293, 2;
	add.s32 	%r295, %r252, %r294;
	atom.shared.add.u32 	%r296, [%r295], 1;
	shr.u32 	%r297, %r110, %r477;
	and.b32  	%r298, %r297, %r256;
	shl.b32 	%r299, %r298, 2;
	add.s32 	%r300, %r252, %r299;
	atom.shared.add.u32 	%r301, [%r300], 1;
	shr.u32 	%r302, %r109, %r477;
	and.b32  	%r303, %r302, %r256;
	shl.b32 	%r304, %r303, 2;
	add.s32 	%r305, %r252, %r304;
	atom.shared.add.u32 	%r306, [%r305], 1;
	shr.u32 	%r307, %r108, %r477;
	and.b32  	%r308, %r307, %r256;
	shl.b32 	%r309, %r308, 2;
	add.s32 	%r310, %r252, %r309;
	atom.shared.add.u32 	%r311, [%r310], 1;
	shr.u32 	%r312, %r107, %r477;
	and.b32  	%r313, %r312, %r256;
	shl.b32 	%r314, %r313, 2;
	add.s32 	%r315, %r252, %r314;
	atom.shared.add.u32 	%r316, [%r315], 1;
	shr.u32 	%r317, %r106, %r477;
	and.b32  	%r318, %r317, %r256;
	shl.b32 	%r319, %r318, 2;
	add.s32 	%r320, %r252, %r319;
	atom.shared.add.u32 	%r321, [%r320], 1;
	shr.u32 	%r322, %r105, %r477;
	and.b32  	%r323, %r322, %r256;
	shl.b32 	%r324, %r323, 2;
	add.s32 	%r325, %r252, %r324;
	atom.shared.add.u32 	%r326, [%r325], 1;
	shr.u32 	%r327, %r104, %r477;
	and.b32  	%r328, %r327, %r256;
	shl.b32 	%r329, %r328, 2;
	add.s32 	%r330, %r252, %r329;
	atom.shared.add.u32 	%r331, [%r330], 1;
	shr.u32 	%r332, %r103, %r477;
	and.b32  	%r333, %r332, %r256;
	shl.b32 	%r334, %r333, 2;
	add.s32 	%r335, %r252, %r334;
	atom.shared.add.u32 	%r336, [%r335], 1;
	add.s32 	%r477, %r477, 8;
	add.s32 	%r476, %r476, 1;
	setp.lt.s32 	%p43, %r477, %r175;
	@%p43 bra 	$L__BB20_68;
$L__BB20_69:
	add.s64 	%rd136, %rd136, %rd4;
	setp.lt.u64 	%p44, %rd136, %rd9;
	@%p44 bra 	$L__BB20_32;
$L__BB20_70:
	bar.sync 	0;
	@%p1 bra 	$L__BB20_152;
	setp.lt.u32 	%p45, %r1, 7;
	mov.b32 	%r480, 0;
	@%p45 bra 	$L__BB20_90;
	mov.b32 	%r478, 0;
$L__BB20_73:
	.pragma "nounroll";
	shl.b32 	%r339, %r478, 10;
	add.s32 	%r124, %r6, %r339;
	ld.shared.u32 	%r125, [%r124];
	setp.eq.s32 	%p46, %r125, 0;
	@%p46 bra 	$L__BB20_75;
	cvt.u32.u64 	%r340, %rd5;
	shl.b32 	%r341, %r478, 8;
	add.s32 	%r342, %r341, %r340;
	mul.wide.u32 	%rd30, %r342, 8;
	add.s64 	%rd31, %rd2, %rd30;
	cvt.u64.u32 	%rd32, %r125;
	atom.global.add.u64 	%rd33, [%rd31], %rd32;
$L__BB20_75:
	ld.shared.u32 	%r126, [%r124+1024];
	setp.eq.s32 	%p47, %r126, 0;
	@%p47 bra 	$L__BB20_77;
	cvt.u32.u64 	%r343, %rd5;
	shl.b32 	%r344, %r478, 8;
	add.s32 	%r345, %r344, %r343;
	add.s32 	%r346, %r345, 256;
	mul.wide.u32 	%rd34, %r346, 8;
	add.s64 	%rd35, %rd2, %rd34;
	cvt.u64.u32 	%rd36, %r126;
	atom.global.add.u64 	%rd37, [%rd35], %rd36;
$L__BB20_77:
	ld.shared.u32 	%r127, [%r124+2048];
	setp.eq.s32 	%p48, %r127, 0;
	@%p48 bra 	$L__BB20_79;
	cvt.u32.u64 	%r347, %rd5;
	shl.b32 	%r348, %r478, 8;
	add.s32 	%r349, %r348, %r347;
	add.s32 	%r350, %r349, 512;
	mul.wide.u32 	%rd38, %r350, 8;
	add.s64 	%rd39, %rd2, %rd38;
	cvt.u64.u32 	%rd40, %r127;
	atom.global.add.u64 	%rd41, [%rd39], %rd40;
$L__BB20_79:
	ld.shared.u32 	%r128, [%r124+3072];
	setp.eq.s32 	%p49, %r128, 0;
	@%p49 bra 	$L__BB20_81;
	cvt.u32.u64 	%r351, %rd5;
	shl.b32 	%r352, %r478, 8;
	add.s32 	%r353, %r352, %r351;
	add.s32 	%r354, %r353, 768;
	mul.wide.u32 	%rd42, %r354, 8;
	add.s64 	%rd43, %rd2, %rd42;
	cvt.u64.u32 	%rd44, %r128;
	atom.global.add.u64 	%rd45, [%rd43], %rd44;
$L__BB20_81:
	ld.shared.u32 	%r129, [%r124+4096];
	setp.eq.s32 	%p50, %r129, 0;
	@%p50 bra 	$L__BB20_83;
	cvt.u32.u64 	%r355, %rd5;
	shl.b32 	%r356, %r478, 8;
	add.s32 	%r357, %r356, %r355;
	add.s32 	%r358, %r357, 1024;
	mul.wide.u32 	%rd46, %r358, 8;
	add.s64 	%rd47, %rd2, %rd46;
	cvt.u64.u32 	%rd48, %r129;
	atom.global.add.u64 	%rd49, [%rd47], %rd48;
$L__BB20_83:
	ld.shared.u32 	%r130, [%r124+5120];
	setp.eq.s32 	%p51, %r130, 0;
	@%p51 bra 	$L__BB20_85;
	cvt.u32.u64 	%r359, %rd5;
	shl.b32 	%r360, %r478, 8;
	add.s32 	%r361, %r360, %r359;
	add.s32 	%r362, %r361, 1280;
	mul.wide.u32 	%rd50, %r362, 8;
	add.s64 	%rd51, %rd2, %rd50;
	cvt.u64.u32 	%rd52, %r130;
	atom.global.add.u64 	%rd53, [%rd51], %rd52;
$L__BB20_85:
	ld.shared.u32 	%r131, [%r124+6144];
	setp.eq.s32 	%p52, %r131, 0;
	@%p52 bra 	$L__BB20_87;
	cvt.u32.u64 	%r363, %rd5;
	shl.b32 	%r364, %r478, 8;
	add.s32 	%r365, %r364, %r363;
	add.s32 	%r366, %r365, 1536;
	mul.wide.u32 	%rd54, %r366, 8;
	add.s64 	%rd55, %rd2, %rd54;
	cvt.u64.u32 	%rd56, %r131;
	atom.global.add.u64 	%rd57, [%rd55], %rd56;
$L__BB20_87:
	ld.shared.u32 	%r132, [%r124+7168];
	setp.eq.s32 	%p53, %r132, 0;
	@%p53 bra 	$L__BB20_89;
	cvt.u32.u64 	%r367, %rd5;
	shl.b32 	%r368, %r478, 8;
	add.s32 	%r369, %r368, %r367;
	add.s32 	%r370, %r369, 1792;
	mul.wide.u32 	%rd58, %r370, 8;
	add.s64 	%rd59, %rd2, %rd58;
	cvt.u64.u32 	%rd60, %r132;
	atom.global.add.u64 	%rd61, [%rd59], %rd60;
$L__BB20_89:
	add.s32 	%r478, %r478, 8;
	setp.ne.s32 	%p54, %r478, %r16;
	mov.u32 	%r480, %r16;
	@%p54 bra 	$L__BB20_73;
$L__BB20_90:
	add.s32 	%r135, %r5, -1;
	setp.eq.s32 	%p55, %r3, 0;
	@%p55 bra 	$L__BB20_111;
	setp.lt.u32 	%p56, %r4, 3;
	@%p56 bra 	$L__BB20_101;
	shl.b32 	%r371, %r480, 10;
	add.s32 	%r136, %r6, %r371;
	ld.shared.u32 	%r137, [%r136];
	setp.eq.s32 	%p57, %r137, 0;
	@%p57 bra 	$L__BB20_94;
	cvt.u32.u64 	%r372, %rd5;
	shl.b32 	%r373, %r480, 8;
	add.s32 	%r374, %r373, %r372;
	mul.wide.u32 	%rd62, %r374, 8;
	add.s64 	%rd63, %rd2, %rd62;
	cvt.u64.u32 	%rd64, %r137;
	atom.global.add.u64 	%rd65, [%rd63], %rd64;
$L__BB20_94:
	ld.shared.u32 	%r138, [%r136+1024];
	setp.eq.s32 	%p58, %r138, 0;
	@%p58 bra 	$L__BB20_96;
	cvt.u32.u64 	%r375, %rd5;
	shl.b32 	%r376, %r480, 8;
	add.s32 	%r377, %r376, %r375;
	add.s32 	%r378, %r377, 256;
	mul.wide.u32 	%rd66, %r378, 8;
	add.s64 	%rd67, %rd2, %rd66;
	cvt.u64.u32 	%rd68, %r138;
	atom.global.add.u64 	%rd69, [%rd67], %rd68;
$L__BB20_96:
	ld.shared.u32 	%r139, [%r136+2048];
	setp.eq.s32 	%p59, %r139, 0;
	@%p59 bra 	$L__BB20_98;
	cvt.u32.u64 	%r379, %rd5;
	shl.b32 	%r380, %r480, 8;
	add.s32 	%r381, %r380, %r379;
	add.s32 	%r382, %r381, 512;
	mul.wide.u32 	%rd70, %r382, 8;
	add.s64 	%rd71, %rd2, %rd70;
	cvt.u64.u32 	%rd72, %r139;
	atom.global.add.u64 	%rd73, [%rd71], %rd72;
$L__BB20_98:
	ld.shared.u32 	%r140, [%r136+3072];
	setp.eq.s32 	%p60, %r140, 0;
	@%p60 bra 	$L__BB20_100;
	cvt.u32.u64 	%r383, %rd5;
	shl.b32 	%r384, %r480, 8;
	add.s32 	%r385, %r384, %r383;
	add.s32 	%r386, %r385, 768;
	mul.wide.u32 	%rd74, %r386, 8;
	add.s64 	%rd75, %rd2, %rd74;
	cvt.u64.u32 	%rd76, %r140;
	atom.global.add.u64 	%rd77, [%rd75], %rd76;
$L__BB20_100:
	add.s32 	%r480, %r480, 4;
$L__BB20_101:
	setp.eq.s32 	%p61, %r5, 0;
	@%p61 bra 	$L__BB20_111;
	setp.eq.s32 	%p62, %r135, 0;
	@%p62 bra 	$L__BB20_108;
	shl.b32 	%r387, %r480, 10;
	add.s32 	%r143, %r6, %r387;
	ld.shared.u32 	%r144, [%r143];
	setp.eq.s32 	%p63, %r144, 0;
	@%p63 bra 	$L__BB20_105;
	cvt.u32.u64 	%r388, %rd5;
	shl.b32 	%r389, %r480, 8;
	add.s32 	%r390, %r389, %r388;
	mul.wide.u32 	%rd78, %r390, 8;
	add.s64 	%rd79, %rd2, %rd78;
	cvt.u64.u32 	%rd80, %r144;
	atom.global.add.u64 	%rd81, [%rd79], %rd80;
$L__BB20_105:
	ld.shared.u32 	%r145, [%r143+1024];
	setp.eq.s32 	%p64, %r145, 0;
	@%p64 bra 	$L__BB20_107;
	cvt.u32.u64 	%r391, %rd5;
	shl.b32 	%r392, %r480, 8;
	add.s32 	%r393, %r392, %r391;
	add.s32 	%r394, %r393, 256;
	mul.wide.u32 	%rd82, %r394, 8;
	add.s64 	%rd83, %rd2, %rd82;
	cvt.u64.u32 	%rd84, %r145;
	atom.global.add.u64 	%rd85, [%rd83], %rd84;
$L__BB20_107:
	add.s32 	%r480, %r480, 2;
$L__BB20_108:
	setp.eq.s32 	%p65, %r17, 0;
	@%p65 bra 	$L__BB20_111;
	shl.b32 	%r395, %r480, 10;
	add.s32 	%r396, %r6, %r395;
	ld.shared.u32 	%r148, [%r396];
	setp.eq.s32 	%p66, %r148, 0;
	@%p66 bra 	$L__BB20_111;
	cvt.u32.u64 	%r397, %rd5;
	shl.b32 	%r398, %r480, 8;
	add.s32 	%r399, %r398, %r397;
	mul.wide.u32 	%rd86, %r399, 8;
	add.s64 	%rd87, %rd2, %rd86;
	cvt.u64.u32 	%rd88, %r148;
	atom.global.add.u64 	%rd89, [%rd87], %rd88;
$L__BB20_111:
	cvt.u32.u64 	%r400, %rd5;
	setp.gt.u32 	%p67, %r400, 127;
	@%p67 bra 	$L__BB20_152;
	setp.lt.u32 	%p68, %r1, 7;
	mov.b32 	%r484, 0;
	@%p68 bra 	$L__BB20_131;
	mov.b32 	%r482, 0;
$L__BB20_114:
	.pragma "nounroll";
	shl.b32 	%r404, %r482, 10;
	add.s32 	%r150, %r6, %r404;
	ld.shared.u32 	%r151, [%r150+512];
	setp.eq.s32 	%p69, %r151, 0;
	shl.b32 	%r405, %r482, 8;
	add.s32 	%r406, %r405, %r400;
	mul.wide.u32 	%rd90, %r406, 8;
	add.s64 	%rd15, %rd2, %rd90;
	@%p69 bra 	$L__BB20_116;
	cvt.u64.u32 	%rd91, %r151;
	atom.global.add.u64 	%rd92, [%rd15+1024], %rd91;
$L__BB20_116:
	ld.shared.u32 	%r152, [%r150+1536];
	setp.eq.s32 	%p70, %r152, 0;
	@%p70 bra 	$L__BB20_118;
	cvt.u64.u32 	%rd93, %r152;
	atom.global.add.u64 	%rd94, [%rd15+3072], %rd93;
$L__BB20_118:
	ld.shared.u32 	%r153, [%r150+2560];
	setp.eq.s32 	%p71, %r153, 0;
	@%p71 bra 	$L__BB20_120;
	cvt.u64.u32 	%rd95, %r153;
	atom.global.add.u64 	%rd96, [%rd15+5120], %rd95;
$L__BB20_120:
	ld.shared.u32 	%r154, [%r150+3584];
	setp.eq.s32 	%p72, %r154, 0;
	@%p72 bra 	$L__BB20_122;
	cvt.u64.u32 	%rd97, %r154;
	atom.global.add.u64 	%rd98, [%rd15+7168], %rd97;
$L__BB20_122:
	ld.shared.u32 	%r155, [%r150+4608];
	setp.eq.s32 	%p73, %r155, 0;
	@%p73 bra 	$L__BB20_124;
	cvt.u64.u32 	%rd99, %r155;
	atom.global.add.u64 	%rd100, [%rd15+9216], %rd99;
$L__BB20_124:
	ld.shared.u32 	%r156, [%r150+5632];
	setp.eq.s32 	%p74, %r156, 0;
	@%p74 bra 	$L__BB20_126;
	cvt.u64.u32 	%rd101, %r156;
	atom.global.add.u64 	%rd102, [%rd15+11264], %rd101;
$L__BB20_126:
	ld.shared.u32 	%r157, [%r150+6656];
	setp.eq.s32 	%p75, %r157, 0;
	@%p75 bra 	$L__BB20_128;
	cvt.u64.u32 	%rd103, %r157;
	atom.global.add.u64 	%rd104, [%rd15+13312], %rd103;
$L__BB20_128:
	ld.shared.u32 	%r158, [%r150+7680];
	setp.eq.s32 	%p76, %r158, 0;
	@%p76 bra 	$L__BB20_130;
	cvt.u64.u32 	%rd105, %r158;
	atom.global.add.u64 	%rd106, [%rd15+15360], %rd105;
$L__BB20_130:
	add.s32 	%r482, %r482, 8;
	setp.ne.s32 	%p77, %r482, %r16;
	mov.u32 	%r484, %r16;
	@%p77 bra 	$L__BB20_114;
$L__BB20_131:
	setp.eq.s32 	%p78, %r3, 0;
	@%p78 bra 	$L__BB20_152;
	setp.lt.u32 	%p79, %r4, 3;
	@%p79 bra 	$L__BB20_142;
	shl.b32 	%r407, %r484, 10;
	add.s32 	%r161, %r6, %r407;
	ld.shared.u32 	%r162, [%r161+512];
	setp.eq.s32 	%p80, %r162, 0;
	@%p80 bra 	$L__BB20_135;
	shl.b32 	%r409, %r484, 8;
	add.s32 	%r410, %r409, %r400;
	mul.wide.u32 	%rd107, %r410, 8;
	add.s64 	%rd108, %rd2, %rd107;
	cvt.u64.u32 	%rd109, %r162;
	atom.global.add.u64 	%rd110, [%rd108+1024], %rd109;
$L__BB20_135:
	ld.shared.u32 	%r163, [%r161+1536];
	setp.eq.s32 	%p81, %r163, 0;
	@%p81 bra 	$L__BB20_137;
	shl.b32 	%r412, %r484, 8;
	add.s32 	%r413, %r412, %r400;
	add.s32 	%r414, %r413, 256;
	mul.wide.u32 	%rd111, %r414, 8;
	add.s64 	%rd112, %rd2, %rd111;
	cvt.u64.u32 	%rd113, %r163;
	atom.global.add.u64 	%rd114, [%rd112+1024], %rd113;
$L__BB20_137:
	ld.shared.u32 	%r164, [%r161+2560];
	setp.eq.s32 	%p82, %r164, 0;
	@%p82 bra 	$L__BB20_139;
	shl.b32 	%r416, %r484, 8;
	add.s32 	%r417, %r416, %r400;
	add.s32 	%r418, %r417, 512;
	mul.wide.u32 	%rd115, %r418, 8;
	add.s64 	%rd116, %rd2, %rd115;
	cvt.u64.u32 	%rd117, %r164;
	atom.global.add.u64 	%rd118, [%rd116+1024], %rd117;
$L__BB20_139:
	ld.shared.u32 	%r165, [%r161+3584];
	setp.eq.s32 	%p83, %r165, 0;
	@%p83 bra 	$L__BB20_141;
	shl.b32 	%r420, %r484, 8;
	add.s32 	%r421, %r420, %r400;
	add.s32 	%r422, %r421, 768;
	mul.wide.u32 	%rd119, %r422, 8;
	add.s64 	%rd120, %rd2, %rd119;
	cvt.u64.u32 	%rd121, %r165;
	atom.global.add.u64 	%rd122, [%rd120+1024], %rd121;
$L__BB20_141:
	add.s32 	%r484, %r484, 4;
$L__BB20_142:
	setp.eq.s32 	%p84, %r5, 0;
	@%p84 bra 	$L__BB20_152;
	setp.eq.s32 	%p85, %r135, 0;
	@%p85 bra 	$L__BB20_149;
	shl.b32 	%r423, %r484, 10;
	add.s32 	%r168, %r6, %r423;
	ld.shared.u32 	%r169, [%r168+512];
	setp.eq.s32 	%p86, %r169, 0;
	@%p86 bra 	$L__BB20_146;
	shl.b32 	%r425, %r484, 8;
	add.s32 	%r426, %r425, %r400;
	mul.wide.u32 	%rd123, %r426, 8;
	add.s64 	%rd124, %rd2, %rd123;
	cvt.u64.u32 	%rd125, %r169;
	atom.global.add.u64 	%rd126, [%rd124+1024], %rd125;
$L__BB20_146:
	ld.shared.u32 	%r170, [%r168+1536];
	setp.eq.s32 	%p87, %r170, 0;
	@%p87 bra 	$L__BB20_148;
	shl.b32 	%r428, %r484, 8;
	add.s32 	%r429, %r428, %r400;
	add.s32 	%r430, %r429, 256;
	mul.wide.u32 	%rd127, %r430, 8;
	add.s64 	%rd128, %rd2, %rd127;
	cvt.u64.u32 	%rd129, %r170;
	atom.global.add.u64 	%rd130, [%rd128+1024], %rd129;
$L__BB20_148:
	add.s32 	%r484, %r484, 2;
$L__BB20_149:
	setp.eq.s32 	%p88, %r17, 0;
	@%p88 bra 	$L__BB20_152;
	shl.b32 	%r431, %r484, 10;
	add.s32 	%r432, %r6, %r431;
	ld.shared.u32 	%r173, [%r432+512];
	setp.eq.s32 	%p89, %r173, 0;
	@%p89 bra 	$L__BB20_152;
	shl.b32 	%r434, %r484, 8;
	add.s32 	%r435, %r434, %r400;
	mul.wide.u32 	%rd131, %r435, 8;
	add.s64 	%rd132, %rd2, %rd131;
	cvt.u64.u32 	%rd133, %r173;
	atom.global.add.u64 	%rd134, [%rd132+1024], %rd133;
$L__BB20_152:
	bar.sync 	0;
	add.s64 	%rd135, %rd135, 1;
	setp.ne.s64 	%p90, %rd135, %rd6;
	@%p90 bra 	$L__BB20_2;
$L__BB20_153:
	ret;

}
	// .globl	_ZN3cub18CUB_300001_SM_10006detail10radix_sort33DeviceRadixSortExclusiveSumKernelINS1_5radix10policy_hubIiNS0_8NullTypeEyE10Policy1000EyEEvPT0_
.visible .entry _ZN3cub18CUB_300001_SM_10006detail10radix_sort33DeviceRadixSortExclusiveSumKernelINS1_5radix10policy_hubIiNS0_8NullTypeEyE10Policy1000EyEEvPT0_(
	.param .u64 .ptr .align 1 _ZN3cub18CUB_300001_SM_10006detail10radix_sort33DeviceRadixSortExclusiveSumKernelINS1_5radix10policy_hubIiNS0_8NullTypeEyE10Policy1000EyEEvPT0__param_0
)
{
	.reg .pred 	%p<4>;
	.reg .b32 	%r<28>;
	.reg .b64 	%rd<54>;
	// demoted variable
	.shared .align 16 .b8 _ZZN3cub18CUB_300001_SM_10006detail10radix_sort33DeviceRadixSortExclusiveSumKernelINS1_5radix10policy_hubIiNS0_8NullTypeEyE10Policy1000EyEEvPT0_E12temp_storage[2336];
	ld.param.u64 	%rd5, [_ZN3cub18CUB_300001_SM_10006detail10radix_sort33DeviceRadixSortExclusiveSumKernelINS1_5radix10policy_hubIiNS0_8NullTypeEyE10Policy1000EyEEvPT0__param_0];
	cvta.to.global.u64 	%rd6, %rd5;
	mov.u32 	%r3, %ctaid.x;
	shl.b32 	%r4, %r3, 8;
	mov.u32 	%r1, %tid.x;
	setp.gt.u32 	%p1, %r1, 255;
	add.s32 	%r5, %r4, %r1;
	mul.wide.s32 	%rd7, %r5, 8;
	add.s64 	%rd1, %rd6, %rd7;
	@%p1 bra 	$L__BB21_2;
	ld.global.u64 	%rd53, [%rd1];
$L__BB21_2:
	shr.u32 	%r6, %r1, 3;
	add.s32 	%r7, %r6, %r1;
	shl.b32 	%r8, %r7, 3;
	mov.u32 	%r9, _ZZN3cub18CUB_300001_SM_10006detail10radix_sort33DeviceRadixSortExclusiveSumKernelINS1_5radix10policy_hubIiNS0_8NullTypeEyE10Policy1000EyEEvPT0_E12temp_storage;
	add.s32 	%r10, %r9, %r8;
	add.s32 	%r2, %r10, 16;
	st.shared.u64 	[%r10+16], %rd53;
	bar.sync 	0;
	setp.gt.u32 	%p2, %r1, 31;
	@%p2 bra 	$L__BB21_4;
	mad.lo.s32 	%r27, %r1, 72, %r9;
	ld.shared.u64 	%rd23, [%r27+16];
	ld.shared.u64 	%rd24, [%r27+24];
	ld.shared.u64 	%rd25, [%r27+32];
	ld.shared.u64 	%rd26, [%r27+40];
	ld.shared.u64 	%rd27, [%r27+48];
	ld.shared.u64 	%rd28, [%r27+56];
	ld.shared.u64 	%rd29, [%r27+64];
	ld.shared.u64 	%rd30, [%r27+72];
	add.s64 	%rd31, %rd24, %rd23;
	add.s64 	%rd32, %rd31, %rd25;
	add.s64 	%rd33, %rd32, %rd26;
	add.s64 	%rd34, %rd33, %rd27;
	add.s64 	%rd35, %rd34, %rd28;
	add.s64 	%rd36, %rd35, %rd29;
	add.s64 	%rd10, %rd36, %rd30;
	mov.b32 	%r11, 1;
	mov.b32 	%r24, 0;
	mov.b32 	%r25, -1;
	// begin inline asm
	{  .reg .u64 r0;  .reg .u32 lo;  .reg .u32 hi;  .reg .pred p;  mov.b64 {lo, hi}, %rd10;  shfl.sync.up.b32 lo|p, lo, %r11, %r24, %r25;  shfl.sync.up.b32 hi|p, hi, %r11, %r24, %r25;  mov.b64 r0, {lo, hi};  @p add.u64 r0, r0, %rd10;  mov.u64 %rd8, r0;}
	// end inline asm
	mov.b32 	%r14, 2;
	// begin inline asm
	{  .reg .u64 r0;  .reg .u32 lo;  .reg .u32 hi;  .reg .pred p;  mov.b64 {lo, hi}, %rd8;  shfl.sync.up.b32 lo|p, lo, %r14, %r24, %r25;  shfl.sync.up.b32 hi|p, hi, %r14, %r24, %r25;  mov.b64 r0, {lo, hi};  @p add.u64 r0, r0, %rd8;  mov.u64 %rd11, r0;}
	// end inline asm
	mov.b32 	%r17, 4;
	// begin inline asm
	{  .reg .u64 r0;  .reg .u32 lo;  .reg .u32 hi;  .reg .pred p;  mov.b64 {lo, hi}, %rd11;  shfl.sync.up.b32 lo|p, lo, %r17, %r24, %r25;  shfl.sync.up.b32 hi|p, hi, %r17, %r24, %r25;  mov.b64 r0, {lo, hi};  @p add.u64 r0, r0, %rd11;  mov.u64 %rd14, r0;}
	// end inline asm
	mov.b32 	%r20, 8;
	// begin inline asm
	{  .reg .u64 r0;  .reg .u32 lo;  .reg .u32 hi;  .reg .pred p;  mov.b64 {lo, hi}, %rd14;  shfl.sync.up.b32 lo|p, lo, %r20, %r24, %r25;  shfl.sync.up.b32 hi|p, hi, %r20, %r24, %r25;  mov.b64 r0, {lo, hi};  @p add.u64 r0, r0, %rd14;  mov.u64 %rd17, r0;}
	// end inline asm
	mov.b32 	%r23, 16;
	// begin inline asm
	{  .reg .u64 r0;  .reg .u32 lo;  .reg .u32 hi;  .reg .pred p;  mov.b64 {lo, hi}, %rd17;  shfl.sync.up.b32 lo|p, lo, %r23, %r24, %r25;  shfl.sync.up.b32 hi|p, hi, %r23, %r24, %r25;  mov.b64 r0, {lo, hi};  @p add.u64 r0, r0, %rd17;  mov.u64 %rd20, r0;}
	// end inline asm
	sub.s64 	%rd37, %rd20, %rd10;
	ld.shared.u64 	%rd38, [%r27+16];
	ld.shared.u64 	%rd39, [%r27+24];
	ld.shared.u64 	%rd40, [%r27+32];
	ld.shared.u64 	%rd41, [%r27+40];
	ld.shared.u64 	%rd42, [%r27+48];
	ld.shared.u64 	%rd43, [%r27+56];
	ld.shared.u64 	%rd44, [%r27+64];
	add.s64 	%rd45, %rd38, %rd37;
	add.s64 	%rd46, %rd39, %rd45;
	add.s64 	%rd47, %rd40, %rd46;
	add.s64 	%rd48, %rd41, %rd47;
	add.s64 	%rd49, %rd42, %rd48;
	add.s64 	%rd50, %rd43, %rd49;
	add.s64 	%rd51, %rd44, %rd50;
	st.shared.u64 	[%r27+16], %rd37;
	st.shared.u64 	[%r27+24], %rd45;
	st.shared.u64 	[%r27+32], %rd46;
	st.shared.u64 	[%r27+40], %rd47;
	st.shared.u64 	[%r27+48], %rd48;
	st.shared.u64 	[%r27+56], %rd49;
	st.shared.u64 	[%r27+64], %rd50;
	st.shared.u64 	[%r27+72], %rd51;
$L__BB21_4:
	setp.gt.u32 	%p3, %r1, 255;
	bar.sync 	0;
	@%p3 bra 	$L__BB21_6;
	ld.shared.u64 	%rd52, [%r2];
	st.global.u64 	[%rd1], %rd52;
$L__BB21_6:
	ret;

}
	// .globl	_ZN3cub18CUB_300001_SM_10006detail10radix_sort29DeviceRadixSortOnesweepKernelINS1_5radix10policy_hubIiNS0_8NullTypeEyE10Policy1000ELNS0_9SortOrderE0EiS6_yiiNS1_21identity_decomposer_tEEEvPT5_SC_PT3_PKSD_PT1_PKSH_PT2_PKSL_T4_iiT6_
.visible .entry _ZN3cub18CUB_300001_SM_10006detail10radix_sort29DeviceRadixSortOnesweepKernelINS1_5radix10policy_hubIiNS0_8NullTypeEyE10Policy1000ELNS0_9SortOrderE0EiS6_yiiNS1_21identity_decomposer_tEEEvPT5_SC_PT3_PKSD_PT1_PKSH_PT2_PKSL_T4_iiT6_(
	.param .u64 .ptr .align 1 _ZN3cub18CUB_300001_SM_10006detail10radix_sort29DeviceRadixSortOnesweepKernelINS1_5radix10policy_hubIiNS0_8NullTypeEyE10Policy1000ELNS0_9SortOrderE0EiS6_yiiNS1_21identity_decomposer_tEEEvPT5_SC_PT3_PKSD_PT1_PKSH_PT2_PKSL_T4_iiT6__param_0,
	.param .u64 .ptr .align 1 _ZN3cub18CUB_300001_SM_10006detail10radix_sort29DeviceRadixSortOnesweepKernelINS1_5radix10policy_hubIiNS0_8NullTypeEyE10Policy1000ELNS0_9SortOrderE0EiS6_yiiNS1_21identity_decomposer_tEEEvPT5_SC_PT3_PKSD_PT1_PKSH_PT2_PKSL_T4_iiT6__param_1,
	.param .u64 .ptr .align 1 _ZN3cub18CUB_300001_SM_10006detail10radix_sort29DeviceRadixSortOnesweepKernelINS1_5radix10policy_hubIiNS0_8NullTypeEyE10Policy1000ELNS0_9SortOrderE0EiS6_yiiNS1_21identity_decomposer_tEEEvPT5_SC_PT3_PKSD_PT1_PKSH_PT2_PKSL_T4_iiT6__param_2,
	.param .u64 .ptr .align 1 _ZN3cub18CUB_300001_SM_10006detail10radix_sort29DeviceRadixSortOnesweepKernelINS1_5radix10policy_hubIiNS0_8NullTypeEyE10Policy1000ELNS0_9SortOrderE0EiS6_yiiNS1_21identity_decomposer_tEEEvPT5_SC_PT3_PKSD_PT1_PKSH_PT2_PKSL_T4_iiT6__param_3,
	.param .u64 .ptr .align 1 _ZN3cub18CUB_300001_SM_10006detail10radix_sort29DeviceRadixSortOnesweepKernelINS1_5radix10policy_hubIiNS0_8NullTypeEyE10Policy1000ELNS0_9SortOrderE0EiS6_yiiNS1_21identity_decomposer_tEEEvPT5_SC_PT3_PKSD_PT1_PKSH_PT2_PKSL_T4_iiT6__param_4,
	.param .u64 .ptr .align 1 _ZN3cub18CUB_300001_SM_10006detail10radix_sort29DeviceRadixSortOnesweepKernelINS1_5radix10policy_hubIiNS0_8NullTypeEyE10Policy1000ELNS0_9SortOrderE0EiS6_yiiNS1_21identity_decomposer_tEEEvPT5_SC_PT3_PKSD_PT1_PKSH_PT2_PKSL_T4_iiT6__param_5,
	.param .u64 .ptr .align 1 _ZN3cub18CUB_300001_SM_10006detail10radix_sort29DeviceRadixSortOnesweepKernelINS1_5radix10policy_hubIiNS0_8NullTypeEyE10Policy1000ELNS0_9SortOrderE0EiS6_yiiNS1_21identity_decomposer_tEEEvPT5_SC_PT3_PKSD_PT1_PKSH_PT2_PKSL_T4_iiT6__param_6,
	.param .u64 .ptr .align 1 _ZN3cub18CUB_300001_SM_10006detail10radix_sort29DeviceRadixSortOnesweepKernelINS1_5radix10policy_hubIiNS0_8NullTypeEyE10Policy1000ELNS0_9SortOrderE0EiS6_yiiNS1_21identity_decomposer_tEEEvPT5_SC_PT3_PKSD_PT1_PKSH_PT2_PKSL_T4_iiT6__param_7,
	.param .u32 _ZN3cub18CUB_300001_SM_10006detail10radix_sort29DeviceRadixSortOnesweepKernelINS1_5radix10policy_hubIiNS0_8NullTypeEyE10Policy1000ELNS0_9SortOrderE0EiS6_yiiNS1_21identity_decomposer_tEEEvPT5_SC_PT3_PKSD_PT1_PKSH_PT2_PKSL_T4_iiT6__param_8,
	.param .u32 _ZN3cub18CUB_300001_SM_10006detail10radix_sort29DeviceRadixSortOnesweepKernelINS1_5radix10policy_hubIiNS0_8NullTypeEyE10Policy1000ELNS0_9SortOrderE0EiS6_yiiNS1_21identity_decomposer_tEEEvPT5_SC_PT3_PKSD_PT1_PKSH_PT2_PKSL_T4_iiT6__param_9,
	.param .u32 _ZN3cub18CUB_300001_SM_10006detail10radix_sort29DeviceRadixSortOnesweepKernelINS1_5radix10policy_hubIiNS0_8NullTypeEyE10Policy1000ELNS0_9SortOrderE0EiS6_yiiNS1_21identity_decomposer_tEEEvPT5_SC_PT3_PKSD_PT1_PKSH_PT2_PKSL_T4_iiT6__param_10,
	.param .align 1 .b8 _ZN3cub18CUB_300001_SM_10006detail10radix_sort29DeviceRadixSortOnesweepKernelINS1_5radix10policy_hubIiNS0_8NullTypeEyE10Policy1000ELNS0_9SortOrderE0EiS6_yiiNS1_21identity_decomposer_tEEEvPT5_SC_PT3_PKSD_PT1_PKSH_PT2_PKSL_T4_iiT6__param_11[1]
)
.maxntid 384
{
	.reg .pred 	%p<142>;
	.reg .b32 	%r<1806>;
	.reg .b64 	%rd<239>;
	// demoted variable
	.shared .align 16 .b8 _ZZN3cub18CUB_300001_SM_10006detail10radix_sort29DeviceRadixSortOnesweepKernelINS1_5radix10policy_hubIiNS0_8NullTypeEyE10Policy1000ELNS0_9SortOrderE0EiS6_yiiNS1_21identity_decomposer_tEEEvPT5_SC_PT3_PKSD_PT1_PKSH_PT2_PKSL_T4_iiT6_E1s[31232];
	ld.param.u64 	%rd21, [_ZN3cub18CUB_300001_SM_10006detail10radix_sort29DeviceRadixSortOnesweepKernelINS1_5radix10policy_hubIiNS0_8NullTypeEyE10Policy1000ELNS0_9SortOrderE0EiS6_yiiNS1_21identity_decomposer_tEEEvPT5_SC_PT3_PKSD_PT1_PKSH_PT2_PKSL_T4_iiT6__param_1];
	ld.param.u64 	%rd24, [_ZN3cub18CUB_300001_SM_10006detail10radix_sort29DeviceRadixSortOnesweepKernelINS1_5radix10policy_hubIiNS0_8NullTypeEyE10Policy1000ELNS0_9SortOrderE0EiS6_yiiNS1_21identity_decomposer_tEEEvPT5_SC_PT3_PKSD_PT1_PKSH_PT2_PKSL_T4_iiT6__param_4];
	ld.param.u64 	%rd25, [_ZN3cub18CUB_300001_SM_10006detail10radix_sort29DeviceRadixSortOnesweepKernelINS1_5radix10policy_hubIiNS0_8NullTypeEyE10Policy1000ELNS0_9SortOrderE0EiS6_yiiNS1_21identity_decomposer_tEEEvPT5_SC_PT3_PKSD_PT1_PKSH_PT2_PKSL_T4_iiT6__param_5];
	ld.param.u32 	%r293, [_ZN3cub18CUB_300001_SM_10006detail10radix_sort29DeviceRadixSortOnesweepKernelINS1_5radix10policy_hubIiNS0_8NullTypeEyE10Policy1000ELNS0_9SortOrderE0EiS6_yiiNS1_21identity_decomposer_tEEEvPT5_SC_PT3_PKSD_PT1_PKSH_PT2_PKSL_T4_iiT6__param_9];
	ld.param.u32 	%r294, [_ZN3cub18CUB_300001_SM_10006detail10radix_sort29DeviceRadixSortOnesweepKernelINS1_5radix10policy_hubIiNS0_8NullTypeEyE10Policy1000ELNS0_9SortOrderE0EiS6_yiiNS1_21identity_decomposer_tEEEvPT5_SC_PT3_PKSD_PT1_PKSH_PT2_PKSL_T4_iiT6__param_10];
	cvta.to.global.u64 	%rd1, %rd24;
	cvta.to.global.u64 	%rd2, %rd25;
	mov.u32 	%r1, %tid.x;
	// begin inline asm
	mov.u32 %r295, %laneid;
	// end inline asm
	setp.ne.s32 	%p1, %r1, 0;
	@%p1 bra 	$L__BB22_2;
	cvta.to.global.u64 	%rd26, %rd21;
	atom.global.add.u32 	%r296, [%rd26], 1;
	st.shared.u32 	[_ZZN3cub18CUB_300001_SM_10006detail10radix_sort29DeviceRadixSortOnesweepKernelINS1_5radix10policy_hubIiNS0_8NullTypeEyE10Policy1000ELNS0_9SortOrderE0EiS6_yiiNS1_21identity_decomposer_tEEEvPT5_SC_PT3_PKSD_PT1_PKSH_PT2_PKSL_T4_iiT6_E1s+29184], %r296;
$L__BB22_2:
	ld.param.u32 	%r1706, [_ZN3cub18CUB_300001_SM_10006detail10radix_sort29DeviceRadixSortOnesweepKernelINS1_5radix10policy_hubIiNS0_8NullTypeEyE10Policy1000ELNS0_9SortOrderE0EiS6_yiiNS1_21identity_decomposer_tEEEvPT5_SC_PT3_PKSD_PT1_PKSH_PT2_PKSL_T4_iiT6__param_8];
	bar.sync 	0;
	ld.shared.u32 	%r3, [_ZZN3cub18CUB_300001_SM_10006detail10radix_sort29DeviceRadixSortOnesweepKernelINS1_5radix10policy_hubIiNS0_8NullTypeEyE10Policy1000ELNS0_9SortOrderE0EiS6_yiiNS1_21identity_decomposer_tEEEvPT5_SC_PT3_PKSD_PT1_PKSH_PT2_PKSL_T4_iiT6_E1s+29184];
	mul.lo.s32 	%r297, %r3, 7296;
	add.s32 	%r4, %r297, 7296;
	setp.gt.s32 	%p2, %r4, %r1706;
	cvt.s64.s32 	%rd3, %r297;
	@%p2 bra 	$L__BB22_4;
	and.b32  	%r298, %r1, 31;
	and.b32  	%r299, %r1, 992;
	mul.lo.s32 	%r300, %r299, 19;
	or.b32  	%r301, %r300, %r298;
	cvt.u64.u32 	%rd27, %r301;
	add.s64 	%rd28, %rd27, %rd3;
	shl.b64 	%rd29, %rd28, 2;
	add.s64 	%rd30, %rd2, %rd29;
	ld.global.u32 	%r1732, [%rd30];
	ld.global.u32 	%r1733, [%rd30+128];
	ld.global.u32 	%r1734, [%rd30+256];
	ld.global.u32 	%r1735, [%rd30+384];
	ld.global.u32 	%r1736, [%rd30+512];
	ld.global.u32 	%r1737, [%rd30+640];
	ld.global.u32 	%r1738, [%rd30+768];
	ld.global.u32 	%r1739, [%rd30+896];
	ld.global.u32 	%r1740, [%rd30+1024];
	ld.global.u32 	%r1741, [%rd30+1152];
	ld.global.u32 	%r1742, [%rd30+1280];
	ld.global.u32 	%r1743, [%rd30+1408];
	ld.global.u32 	%r1744, [%rd30+1536];
	ld.global.u32 	%r1745, [%rd30+1664];
	ld.global.u32 	%r1746, [%rd30+1792];
	ld.global.u32 	%r1747, [%rd30+1920];
	ld.global.u32 	%r1748, [%rd30+2048];
	ld.global.u32 	%r1749, [%rd30+2176];
	ld.global.u32 	%r1750, [%rd30+2304];
	bra.uni 	$L__BB22_42;
$L__BB22_4:
	ld.param.u32 	%r1707, [_ZN3cub18CUB_300001_SM_10006detail10radix_sort29DeviceRadixSortOnesweepKernelINS1_5radix10policy_hubIiNS0_8NullTypeEyE10Policy1000ELNS0_9SortOrderE0EiS6_yiiNS1_21identity_decomposer_tEEEvPT5_SC_PT3_PKSD_PT1_PKSH_PT2_PKSL_T4_iiT6__param_8];
	cvt.u32.u64 	%r303, %rd3;
	sub.s32 	%r24, %r1707, %r303;
	and.b32  	%r304, %r1, 31;
	and.b32  	%r305, %r1, 992;
	mul.lo.s32 	%r306, %r305, 19;
	or.b32  	%r25, %r306, %r304;
	setp.ge.s32 	%p3, %r25, %r24;
	cvt.u64.u32 	%rd31, %r25;
	add.s64 	%rd32, %rd31, %rd3;
	shl.b64 	%rd33, %rd32, 2;
	add.s64 	%rd4, %rd2, %rd33;
	mov.b32 	%r1732, 2147483647;
	@%p3 bra 	$L__BB22_6;
	ld.global.u32 	%r1732, [%rd4];
$L__BB22_6:
	add.s32 	%r308, %r25, 32;
	setp.ge.s32 	%p4, %r308, %r24;
	mov.b32 	%r1733, 2147483647;
	@%p4 bra 	$L__BB22_8;
	ld.global.u32 	%r1733, [%rd4+128];
$L__BB22_8:
	add.s32 	%r310, %r25, 64;
	setp.ge.s32 	%p5, %r310, %r24;
	mov.b32 	%r1734, 2147483647;
	@%p5 bra 	$L__BB22_10;
	ld.global.u32 	%r1734, [%rd4+256];
$L__BB22_10:
	add.s32 	%r312, %r25, 96;
	setp.ge.s32 	%p6, %r312, %r24;
	mov.b32 	%r1735, 2147483647;
	@%p6 bra 	$L__BB22_12;
	ld.global.u32 	%r1735, [%rd4+384];
$L__BB22_12:
	add.s32 	%r314, %r25, 128;
	setp.ge.s32 	%p7, %r314, %r24;
	mov.b32 	%r1736, 2147483647;
	@%p7 bra 	$L__BB22_14;
	ld.global.u32 	%r1736, [%rd4+512];
$L__BB22_14:
	add.s32 	%r316, %r25, 160;
	setp.ge.s32 	%p8, %r316, %r24;
	mov.b32 	%r1737, 2147483647;
	@%p8 bra 	$L__BB22_16;
	ld.global.u32 	%r1737, [%rd4+640];
$L__BB22_16:
	add.s32 	%r318, %r25, 192;
	setp.ge.s32 	%p9, %r318, %r24;
	mov.b32 	%r1738, 2147483647;
	@%p9 bra 	$L__BB22_18;
	ld.global.u32 	%r1738, [%rd4+768];
$L__BB22_18:
	add.s32 	%r320, %r25, 224;
	setp.ge.s32 	%p10, %r320, %r24;
	mov.b32 	%r1739, 2147483647;
	@%p10 bra 	$L__BB22_20;
	ld.global.u32 	%r1739, [%rd4+896];
$L__BB22_20:
	add.s32 	%r322, %r25, 256;
	setp.ge.s32 	%p11, %r322, %r24;
	mov.b32 	%r1740, 2147483647;
	@%p11 bra 	$L__BB22_22;
	ld.global.u32 	%r1740, [%rd4+1024];
$L__BB22_22:
	add.s32 	%r324, %r25, 288;
	setp.ge.s32 	%p12, %r324, %r24;
	mov.b32 	%r1741, 2147483647;
	@%p12 bra 	$L__BB22_24;
	ld.global.u32 	%r1741, [%rd4+1152];
$L__BB22_24:
	add.s32 	%r326, %r25, 320;
	setp.ge.s32 	%p13, %r326, %r24;
	mov.b32 	%r1742, 2147483647;
	@%p13 bra 	$L__BB22_26;
	ld.global.u32 	%r1742, [%rd4+1280];
$L__BB22_26:
	add.s32 	%r328, %r25, 352;
	setp.ge.s32 	%p14, %r328, %r24;
	mov.b32 	%r1743, 2147483647;
	@%p14 bra 	$L__BB22_28;
	ld.global.u32 	%r1743, [%rd4+1408];
$L__BB22_28:
	add.s32 	%r330, %r25, 384;
	setp.ge.s32 	%p15, %r330, %r24;
	mov.b32 	%r1744, 2147483647;
	@%p15 bra 	$L__BB22_30;
	ld.global.u32 	%r1744, [%rd4+1536];
$L__BB22_30:
	add.s32 	%r332, %r25, 416;
	setp.ge.s32 	%p16, %r332, %r24;
	mov.b32 	%r1745, 2147483647;
	@%p16 bra 	$L__BB22_32;
	ld.global.u32 	%r1745, [%rd4+1664];
$L__BB22_32:
	add.s32 	%r334, %r25, 448;
	setp.ge.s32 	%p17, %r334, %r24;
	mov.b32 	%r1746, 2147483647;
	@%p17 bra 	$L__BB22_34;
	ld.global.u32 	%r1746, [%rd4+1792];
$L__BB22_34:
	add.s32 	%r336, %r25, 480;
	setp.ge.s32 	%p18, %r336, %r24;
	mov.b32 	%r1747, 2147483647;
	@%p18 bra 	$L__BB22_36;
	ld.global.u32 	%r1747, [%rd4+1920];
$L__BB22_36:
	add.s32 	%r338, %r25, 512;
	setp.ge.s32 	%p19, %r338, %r24;
	mov.b32 	%r1748, 2147483647;
	@%p19 bra 	$L__BB22_38;
	ld.global.u32 	%r1748, [%rd4+2048];
$L__BB22_38:
	add.s32 	%r340, %r25, 544;
	setp.ge.s32 	%p20, %r340, %r24;
	mov.b32 	%r1749, 2147483647;
	@%p20 bra 	$L__BB22_40;
	ld.global.u32 	%r1749, [%rd4+2176];
$L__BB22_40:
	add.s32 	%r342, %r25, 576;
	setp.ge.s32 	%p21, %r342, %r24;
	mov.b32 	%r1750, 2147483647;
	@%p21 bra 	$L__BB22_42;
	ld.global.u32 	%r1750, [%rd4+2304];
$L__BB22_42:
	mov.b32 	%r343, -1;
	shl.b32 	%r344, %r343, %r294;
	not.b32 	%r82, %r344;
	shr.u32 	%r83, %r1, 5;
	shl.b32 	%r345, %r83, 10;
	mov.u32 	%r346, _ZZN3cub18CUB_300001_SM_10006detail10radix_sort29DeviceRadixSortOnesweepKernelINS1_5radix10policy_hubIiNS0_8NullTypeEyE10Policy1000ELNS0_9SortOrderE0EiS6_yiiNS1_21identity_decomposer_tEEEvPT5_SC_PT3_PKSD_PT1_PKSH_PT2_PKSL_T4_iiT6_E1s;
	add.s32 	%r84, %r346, %r345;
	setp.gt.s32 	%p22, %r295, 255;
	@%p22 bra 	$L__BB22_55;
	max.s32 	%r347, %r295, 224;
	sub.s32 	%r348, %r347, %r295;
	add.s32 	%r349, %r348, 31;
	shr.u32 	%r350, %r349, 5;
	add.s32 	%r85, %r350, 1;
	and.b32  	%r86, %r85, 15;
	setp.lt.u32 	%p23, %r349, 480;
	mov.u32 	%r1754, %r295;
	@%p23 bra 	$L__BB22_46;
	and.b32  	%r351, %r85, 268435440;
	neg.s32 	%r1752, %r351;
	shl.b32 	%r353, %r295, 2;
	add.s32 	%r354, %r345, %r353;
	add.s32 	%r356, %r354, %r346;
	add.s32 	%r1751, %r356, 1024;
	mov.u32 	%r1754, %r295;
$L__BB22_45:
	.pragma "nounroll";
	mov.b32 	%r357, 0;
	st.shared.u32 	[%r1751+-1024], %r357;
	st.shared.u32 	[%r1751+-896], %r357;
	st.shared.u32 	[%r1751+-768], %r357;
	st.shared.u32 	[%r1751+-640], %r357;
	st.shared.u32 	[%r1751+-512], %r357;
	st.shared.u32 	[%r1751+-384], %r357;
	st.shared.u32 	[%r1751+-256], %r357;
	st.shared.u32 	[%r1751+-128], %r357;
	st.shared.u32 	[%r1751], %r357;
	st.shared.u32 	[%r1751+128], %r357;
	st.shared.u32 	[%r1751+256], %r357;
	st.shared.u32 	[%r1751+384], %r357;
	st.shared.u32 	[%r1751+512], %r357;
	st.shared.u32 	[%r1751+640], %r357;
	st.shared.u32 	[%r1751+768], %r357;
	st.shared.u32 	[%r1751+896], %r357;
	add.s32 	%r1754, %r1754, 512;
	add.s32 	%r1752, %r1752, 16;
	add.s32 	%r1751, %r1751, 2048;
	setp.ne.s32 	%p24, %r1752, 0;
	@%p24 bra 	$L__BB22_45;
$L__BB22_46:
	setp.eq.s32 	%p25, %r86, 0;
	@%p25 bra 	$L__BB22_55;
	and.b32  	%r96, %r85, 7;
	setp.lt.u32 	%p26, %r86, 8;
	@%p26 bra 	$L__BB22_49;
	shl.b32 	%r358, %r1754, 2;
	add.s32 	%r359, %r84, %r358;
	mov.b32 	%r360, 0;
	st.shared.u32 	[%r359], %r360;
	st.shared.u32 	[%r359+128], %r360;
	st.shared.u32 	[%r359+256], %r360;
	st.shared.u32 	[%r359+384], %r360;
	st.shared.u32 	[%r359+512], %r360;
	st.shared.u32 	[%r359+640], %r360;
	st.shared.u32 	[%r359+768], %r360;
	st.shared.u32 	[%r359+896], %r360;
	add.s32 	%r1754, %r1754, 256;
$L__BB22_49:
	setp.eq.s32 	%p27, %r96, 0;
	@%p27 bra 	$L__BB22_55;
	and.b32  	%r99, %r85, 3;
	setp.lt.u32 	%p28, %r96, 4;
	@%p28 bra 	$L__BB22_52;
	shl.b32 	%r361, %r1754, 2;
	add.s32 	%r362, %r84, %r361;
	mov.b32 	%r363, 0;
	st.shared.u32 	[%r362], %r363;
	st.shared.u32 	[%r362+128], %r363;
	st.shared.u32 	[%r362+256], %r363;
	st.shared.u32 	[%r362+384], %r363;
	add.s32 	%r1754, %r1754, 128;
$L__BB22_52:
	setp.eq.s32 	%p29, %r99, 0;
	@%p29 bra 	$L__BB22_55;
	shl.b32 	%r365, %r1754, 2;
	add.s32 	%r366, %r345, %r365;
	add.s32 	%r1758, %r346, %r366;
	neg.s32 	%r1757, %r99;
$L__BB22_54:
	.pragma "nounroll";
	mov.b32 	%r368, 0;
	st.shared.u32 	[%r1758], %r368;
	add.s32 	%r1758, %r1758, 128;
	add.s32 	%r1757, %r1757, 1;
	setp.ne.s32 	%p30, %r1757, 0;
	@%p30 bra 	$L__BB22_54;
$L__BB22_55:
	bar.warp.sync 	-1;
	xor.b32  	%r370, %r1732, -2147483648;
	shr.u32 	%r371, %r370, %r293;
	and.b32  	%r108, %r371, %r82;
	shl.b32 	%r372, %r108, 2;
	add.s32 	%r373, %r84, %r372;
	atom.shared.add.u32 	%r374, [%r373], 1;
	xor.b32  	%r375, %r1733, -2147483648;
	shr.u32 	%r376, %r375, %r293;
	and.b32  	%r377, %r376, %r82;
	shl.b32 	%r378, %r377, 2;
	add.s32 	%r379, %r84, %r378;
	atom.shared.add.u32 	%r380, [%r379], 1;
	xor.b32  	%r381, %r1734, -2147483648;
	shr.u32 	%r382, %r381, %r293;
	and.b32  	%r383, %r382, %r82;
	shl.b32 	%r384, %r383, 2;
	add.s32 	%r385, %r84, %r384;
	atom.shared.add.u32 	%r386, [%r385], 1;
	xor.b32  	%r387, %r1735, -2147483648;
	shr.u32 	%r388, %r387, %r293;
	and.b32  	%r389, %r388, %r82;
	shl.b32 	%r390, %r389, 2;
	add.s32 	%r391, %r84, %r390;
	atom.shared.add.u32 	%r392, [%r391], 1;
	xor.b32  	%r393, %r1736, -2147483648;
	shr.u32 	%r394, %r393, %r293;
	and.b32  	%r395, %r394, %r82;
	shl.b32 	%r396, %r395, 2;
	add.s32 	%r397, %r84, %r396;
	atom.shared.add.u32 	%r398, [%r397], 1;
	xor.b32  	%r399, %r1737, -2147483648;
	shr.u32 	%r400, %r399, %r293;
	and.b32  	%r401, %r400, %r82;
	shl.b32 	%r402, %r401, 2;
	add.s32 	%r403, %r84, %r402;
	atom.shared.add.u32 	%r404, [%r403], 1;
	xor.b32  	%r405, %r1738, -2147483648;
	shr.u32 	%r406, %r405, %r293;
	and.b32  	%r407, %r406, %r82;
	shl.b32 	%r408, %r407, 2;
	add.s32 	%r409, %r84, %r408;
	atom.shared.add.u32 	%r410, [%r409], 1;
	xor.b32  	%r1771, %r1739, -2147483648;
	shr.u32 	%r411, %r1771, %r293;
	and.b32  	%r412, %r411, %r82;
	shl.b32 	%r413, %r412, 2;
	add.s32 	%r414, %r84, %r413;
	atom.shared.add.u32 	%r415, [%r414], 1;
	xor.b32  	%r1772, %r1740, -2147483648;
	shr.u32 	%r416, %r1772, %r293;
	and.b32  	%r417, %r416, %r82;
	shl.b32 	%r418, %r417, 2;
	add.s32 	%r419, %r84, %r418;
	atom.shared.add.u32 	%r420, [%r419], 1;
	xor.b32  	%r421, %r1741, -2147483648;
	shr.u32 	%r422, %r421, %r293;
	and.b32  	%r423, %r422, %r82;
	shl.b32 	%r424, %r423, 2;
	add.s32 	%r425, %r84, %r424;
	atom.shared.add.u32 	%r426, [%r425], 1;
	xor.b32  	%r427, %r1742, -2147483648;
	shr.u32 	%r428, %r427, %r293;
	and.b32  	%r429, %r428, %r82;
	shl.b32 	%r430, %r429, 2;
	add.s32 	%r431, %r84, %r430;
	atom.shared.add.u32 	%r432, [%r431], 1;
	xor.b32  	%r433, %r1743, -2147483648;
	shr.u32 	%r434, %r433, %r293;
	and.b32  	%r435, %r434, %r82;
	shl.b32 	%r436, %r435, 2;
	add.s32 	%r437, %r84, %r436;
	atom.shared.add.u32 	%r438, [%r437], 1;
	xor.b32  	%r439, %r1744, -2147483648;
	shr.u32 	%r440, %r439, %r293;
	and.b32  	%r441, %r440, %r82;
	shl.b32 	%r442, %r441, 2;
	add.s32 	%r443, %r84, %r442;
	atom.shared.add.u32 	%r444, [%r443], 1;
	xor.b32  	%r445, %r1745, -2147483648;
	shr.u32 	%r446, %r445, %r293;
	and.b32  	%r447, %r446, %r82;
	shl.b32 	%r448, %r447, 2;
	add.s32 	%r449, %r84, %r448;
	atom.shared.add.u32 	%r450, [%r449], 1;
	xor.b32  	%r451, %r1746, -2147483648;
	shr.u32 	%r452, %r451, %r293;
	and.b32  	%r453, %r452, %r82;
	shl.b32 	%r454, %r453, 2;
	add.s32 	%r455, %r84, %r454;
	atom.shared.add.u32 	%r456, [%r455], 1;
	xor.b32  	%r457, %r1747, -2147483648;
	shr.u32 	%r458, %r457, %r293;
	and.b32  	%r459, %r458, %r82;
	shl.b32 	%r460, %r459, 2;
	add.s32 	%r461, %r84, %r460;
	atom.shared.add.u32 	%r462, [%r461], 1;
	xor.b32  	%r463, %r1748, -2147483648;
	shr.u32 	%r464, %r463, %r293;
	and.b32  	%r465, %r464, %r82;
	shl.b32 	%r466, %r465, 2;
	add.s32 	%r467, %r84, %r466;
	atom.shared.add.u32 	%r468, [%r467], 1;
	xor.b32  	%r469, %r1749, -2147483648;
	shr.u32 	%r470, %r469, %r293;
	and.b32  	%r471, %r470, %r82;
	shl.b32 	%r472, %r471, 2;
	add.s32 	%r473, %r84, %r472;
	atom.shared.add.u32 	%r474, [%r473], 1;
	xor.b32  	%r475, %r1750, -2147483648;
	shr.u32 	%r476, %r475, %r293;
	and.b32  	%r477, %r476, %r82;
	shl.b32 	%r478, %r477, 2;
	add.s32 	%r479, %r84, %r478;
	atom.shared.add.u32 	%r480, [%r479], 1;
	bar.sync 	0;
	setp.gt.u32 	%p31, %r1, 255;
	shl.b32 	%r481, %r1, 2;
	add.s32 	%r111, %r346, %r481;
	mov.b32 	%r1759, 0;
	@%p31 bra 	$L__BB22_57;
	ld.shared.u32 	%r483, [%r111];
	mov.b32 	%r484, 0;
	st.shared.u32 	[%r111], %r484;
	ld.shared.u32 	%r485, [%r111+1024];
	st.shared.u32 	[%r111+1024], %r483;
	add.s32 	%r486, %r485, %r483;
	ld.shared.u32 	%r487, [%r111+2048];
	st.shared.u32 	[%r111+2048], %r486;
	add.s32 	%r488, %r487, %r486;
	ld.shared.u32 	%r489, [%r111+3072];
	st.shared.u32 	[%r111+3072], %r488;
	add.s32 	%r490, %r489, %r488;
	ld.shared.u32 	%r491, [%r111+4096];
	st.shared.u32 	[%r111+4096], %r490;
	add.s32 	%r492, %r491, %r490;
	ld.shared.u32 	%r493, [%r111+5120];
	st.shared.u32 	[%r111+5120], %r492;
	add.s32 	%r494, %r493, %r492;
	ld.shared.u32 	%r495, [%r111+6144];
	st.shared.u32 	[%r111+6144], %r494;
	add.s32 	%r496, %r495, %r494;
	ld.shared.u32 	%r497, [%r111+7168];
	st.shared.u32 	[%r111+7168], %r496;
	add.s32 	%r498, %r497, %r496;
	ld.shared.u32 	%r499, [%r111+8192];
	st.shared.u32 	[%r111+8192], %r498;
	add.s32 	%r500, %r499, %r498;
	ld.shared.u32 	%r501, [%r111+9216];
	st.shared.u32 	[%r111+9216], %r500;
	add.s32 	%r502, %r501, %r500;
	ld.shared.u32 	%r503, [%r111+10240];
	st.shared.u32 	[%r111+10240], %r502;
	add.s32 	%r504, %r503, %r502;
	ld.shared.u32 	%r505, [%r111+11264];
	st.shared.u32 	[%r111+11264], %r504;
	add.s32 	%r1759, %r505, %r504;
$L__BB22_57:
	ld.param.u64 	%rd228, [_ZN3cub18CUB_300001_SM_10006detail10radix_sort29DeviceRadixSortOnesweepKernelINS1_5radix10policy_hubIiNS0_8NullTypeEyE10Policy1000ELNS0_9SortOrderE0EiS6_yiiNS1_21identity_decomposer_tEEEvPT5_SC_PT3_PKSD_PT1_PKSH_PT2_PKSL_T4_iiT6__param_0];
	setp.gt.u32 	%p32, %r1, 255;
	shl.b32 	%r506, %r3, 8;
	add.s32 	%r507, %r506, %r1;
	cvta.to.global.u64 	%rd5, %rd228;
	mul.wide.s32 	%rd34, %r507, 4;
	add.s64 	%rd6, %rd5, %rd34;
	@%p32 bra 	$L__BB22_59;
	or.b32  	%r508, %r1759, 1073741824;
	st.volatile.global.u32 	[%rd6], %r508;
$L__BB22_59:
	ld.param.u64 	%rd235, [_ZN3cub18CUB_300001_SM_10006detail10radix_sort29DeviceRadixSortOnesweepKernelINS1_5radix10policy_hubIiNS0_8NullTypeEyE10Policy1000ELNS0_9SortOrderE0EiS6_yiiNS1_21identity_decomposer_tEEEvPT5_SC_PT3_PKSD_PT1_PKSH_PT2_PKSL_T4_iiT6__param_3];
	xor.b32  	%r1773, %r1741, -2147483648;
	xor.b32  	%r1774, %r1742, -2147483648;
	xor.b32  	%r1765, %r1733, -2147483648;
	xor.b32  	%r1766, %r1734, -2147483648;
	xor.b32  	%r1777, %r1745, -2147483648;
	xor.b32  	%r1778, %r1746, -2147483648;
	xor.b32  	%r1764, %r1732, -2147483648;
	xor.b32  	%r1779, %r1747, -2147483648;
	xor.b32  	%r1780, %r1748, -2147483648;
	xor.b32  	%r1768, %r1736, -2147483648;
	xor.b32  	%r1767, %r1735, -2147483648;
	xor.b32  	%r1775, %r1743, -2147483648;
	xor.b32  	%r1782, %r1750, -2147483648;
	xor.b32  	%r1781, %r1749, -2147483648;
	xor.b32  	%r1769, %r1737, -2147483648;
	xor.b32  	%r1776, %r1744, -2147483648;
	xor.b32  	%r1770, %r1738, -2147483648;
	setp.lt.u32 	%p33, %r1, 256;
	setp.eq.s32 	%p34, %r1759, 7296;
	and.pred  	%p35, %p33, %p34;
	selp.u32 	%r509, 1, 0, %p35;
	{ 
	.reg .pred 	%p1; 
	.reg .pred 	%p2; 
	setp.ne.u32 	%p1, %r509, 0; 
	bar.red.or.pred 	%p2, 0, %p1; 
	selp.u32 	%r510, 1, 0, %p2; 
	}
	setp.eq.s32 	%p36, %r510, 0;
	cvt.u64.u32 	%rd7, %r1;
	cvta.to.global.u64 	%rd35, %rd235;
	mul.wide.u32 	%rd36, %r1, 8;
	add.s64 	%rd8, %rd35, %rd36;
	@%p36 bra 	$L__BB22_111;
	setp.gt.u32 	%p37, %r1, 255;
	setp.gt.u32 	%p38, %r1, %r108;
	selp.b32 	%r131, 7296, 0, %p38;
	shl.b32 	%r511, %r1, 3;
	mov.u32 	%r512, _ZZN3cub18CUB_300001_SM_10006detail10radix_sort29DeviceRadixSortOnesweepKernelINS1_5radix10policy_hubIiNS0_8NullTypeEyE10Policy1000ELNS0_9SortOrderE0EiS6_yiiNS1_21identity_decomposer_tEEEvPT5_SC_PT3_PKSD_PT1_PKSH_PT2_PKSL_T4_iiT6_E1s;
	add.s32 	%r513, %r512, %r511;
	add.s32 	%r132, %r513, 29184;
	@%p37 bra 	$L__BB22_68;
	ld.global.u64 	%rd37, [%rd8];
	cvt.u64.u32 	%rd38, %r131;
	sub.s64 	%rd237, %rd37, %rd38;
	st.shared.u64 	[%r132], %rd237;
	setp.lt.s32 	%p39, %r3, 1;
	mov.u32 	%r1763, %r1759;
	@%p39 bra 	$L__BB22_67;
	mov.b32 	%r1761, -1;
	mov.u32 	%r1760, %r3;
	mov.u32 	%r1763, %r1759;
$L__BB22_63:
	add.s32 	%r136, %r1760, -1;
	shl.b32 	%r515, %r136, 8;
	add.s32 	%r516, %r515, %r1;
	mul.wide.s32 	%rd39, %r516, 4;
	add.s64 	%rd10, %rd5, %rd39;
$L__BB22_64:
	membar.cta;
	ld.volatile.global.u32 	%r137, [%rd10];
	setp.eq.s32 	%p40, %r137, 0;
	@%p40 bra 	$L__BB22_64;
	and.b32  	%r517, %r137, 1073741823;
	add.s32 	%r1763, %r517, %r1763;
	setp.gt.s32 	%p41, %r137, -1;
	vote.sync.ballot.b32 	%r1761, %p41, %r1761;
	setp.gt.u32 	%p43, %r1760, 1;
	and.pred  	%p44, %p41, %p43;
	mov.u32 	%r1760, %r136;
	@%p44 bra 	$L__BB22_63;
	ld.shared.u64 	%rd237, [%r132];
$L__BB22_67:
	or.b32  	%r518, %r1763, -2147483648;
	st.volatile.global.u32 	[%rd6], %r518;
	sub.s32 	%r519, %r1763, %r1759;
	cvt.s64.s32 	%rd40, %r519;
	add.s64 	%rd41, %rd237, %rd40;
	st.shared.u64 	[%r132], %rd41;
$L__BB22_68:
	ld.param.u32 	%r1708, [_ZN3cub18CUB_300001_SM_10006detail10radix_sort29DeviceRadixSortOnesweepKernelINS1_5radix10policy_hubIiNS0_8NullTypeEyE10Policy1000ELNS0_9SortOrderE0EiS6_yiiNS1_21identity_decomposer_tEEEvPT5_SC_PT3_PKSD_PT1_PKSH_PT2_PKSL_T4_iiT6__param_8];
	ld.param.u64 	%rd231, [_ZN3cub18CUB_300001_SM_10006detail10radix_sort29DeviceRadixSortOnesweepKernelINS1_5radix10policy_hubIiNS0_8NullTypeEyE10Policy1000ELNS0_9SortOrderE0EiS6_yiiNS1_21identity_decomposer_tEEEvPT5_SC_PT3_PKSD_PT1_PKSH_PT2_PKSL_T4_iiT6__param_2];
	setp.gt.u32 	%p45, %r1, 255;
	setp.lt.s32 	%p46, %r4, %r1708;
	setp.eq.s64 	%p47, %rd231, 0;
	or.pred  	%p48, %p47, %p46;
	or.pred  	%p49, %p45, %p48;
	@%p49 bra 	$L__BB22_70;
	ld.param.u64 	%rd232, [_ZN3cub18CUB_300001_SM_10006detail10radix_sort29DeviceRadixSortOnesweepKernelINS1_5radix10policy_hubIiNS0_8NullTypeEyE10Policy1000ELNS0_9SortOrderE0EiS6_yiiNS1_21identity_decomposer_tEEEvPT5_SC_PT3_PKSD_PT1_PKSH_PT2_PKSL_T4_iiT6__param_2];
	ld.shared.u64 	%rd42, [%r132];
	cvt.u64.u32 	%rd43, %r131;
	cvt.s64.s32 	%rd44, %r1759;
	add.s64 	%rd45, %rd43, %rd44;
	add.s64 	%rd46, %rd45, %rd42;
	cvta.to.global.u64 	%rd47, %rd232;
	shl.b64 	%rd48, %rd7, 3;
	add.s64 	%rd49, %rd47, %rd48;
	st.global.u64 	[%rd49], %rd46;
$L__BB22_70:
	ld.param.u32 	%r1709, [_ZN3cub18CUB_300001_SM_10006detail10radix_sort29DeviceRadixSortOnesweepKernelINS1_5radix10policy_hubIiNS0_8NullTypeEyE10Policy1000ELNS0_9SortOrderE0EiS6_yiiNS1_21identity_decomposer_tEEEvPT5_SC_PT3_PKSD_PT1_PKSH_PT2_PKSL_T4_iiT6__param_8];
	setp.gt.s32 	%p50, %r4, %r1709;
	bar.sync 	0;
	shl.b32 	%r520, %r108, 3;
	add.s32 	%r522, %r512, %r520;
	ld.shared.u64 	%rd13, [%r522+29184];
	@%p50 bra 	$L__BB22_72;
	and.b32  	%r523, %r1, 31;
	and.b32  	%r524, %r1, 992;
	mul.lo.s32 	%r525, %r524, 19;
	or.b32  	%r526, %r525, %r523;
	cvt.u64.u32 	%rd50, %r526;
	add.s64 	%rd51, %rd13, %rd50;
	shl.b64 	%rd52, %rd51, 2;
	add.s64 	%rd53, %rd1, %rd52;
	st.global.u32 	[%rd53], %r1732;
	st.global.u32 	[%rd53+128], %r1733;
	st.global.u32 	[%rd53+256], %r1734;
	st.global.u32 	[%rd53+384], %r1735;
	st.global.u32 	[%rd53+512], %r1736;
	st.global.u32 	[%rd53+640], %r1737;
	st.global.u32 	[%rd53+768], %r1738;
	st.global.u32 	[%rd53+896], %r1739;
	st.global.u32 	[%rd53+1024], %r1740;
	st.global.u32 	[%rd53+1152], %r1741;
	st.global.u32 	[%rd53+1280], %r1742;
	st.global.u32 	[%rd53+1408], %r1743;
	st.global.u32 	[%rd53+1536], %r1744;
	st.global.u32 	[%rd53+1664], %r1745;
	st.global.u32 	[%rd53+1792], %r1746;
	st.global.u32 	[%rd53+1920], %r1747;
	st.global.u32 	[%rd53+2048], %r1748;
	st.global.u32 	[%rd53+2176], %r1749;
	st.global.u32 	[%rd53+2304], %r1750;
	bra.uni 	$L__BB22_110;
$L__BB22_72:
	ld.param.u32 	%r1710, [_ZN3cub18CUB_300001_SM_10006detail10radix_sort29DeviceRadixSortOnesweepKernelINS1_5radix10policy_hubIiNS0_8NullTypeEyE10Policy1000ELNS0_9SortOrderE0EiS6_yiiNS1_21identity_decomposer_tEEEvPT5_SC_PT3_PKSD_PT1_PKSH_PT2_PKSL_T4_iiT6__param_8];
	mad.lo.s32 	%r141, %r3, -7296, %r1710;
	and.b32  	%r527, %r1, 31;
	and.b32  	%r528, %r1, 992;
	mul.lo.s32 	%r529, %r528, 19;
	or.b32  	%r142, %r529, %r527;
	setp.ge.s32 	%p51, %r142, %r141;
	cvt.u64.u32 	%rd54, %r142;
	add.s64 	%rd55, %rd13, %rd54;
	shl.b64 	%rd56, %rd55, 2;
	add.s64 	%rd14, %rd1, %rd56;
	@%p51 bra 	$L__BB22_74;
	st.global.u32 	[%rd14], %r1732;
$L__BB22_74:
	add.s32 	%r530, %r142, 32;
	setp.ge.s32 	%p52, %r530, %r141;
	@%p52 bra 	$L__BB22_76;
	st.global.u32 	[%rd14+128], %r1733;
$L__BB22_76:
	add.s32 	%r531, %r142, 64;
	setp.ge.s32 	%p53, %r531, %r141;
	@%p53 bra 	$L__BB22_78;
	st.global.u32 	[%rd14+256], %r1734;
$L__BB22_78:
	add.s32 	%r532, %r142, 96;
	setp.ge.s32 	%p54, %r532, %r141;
	@%p54 bra 	$L__BB22_80;
	st.global.u32 	[%rd14+384], %r1735;
$L__BB22_80:
	add.s32 	%r533, %r142, 128;
	setp.ge.s32 	%p55, %r533, %r141;
	@%p55 bra 	$L__BB22_82;
	st.global.u32 	[%rd14+512], %r1736;
$L__BB22_82:
	add.s32 	%r534, %r142, 160;
	setp.ge.s32 	%p56, %r534, %r141;
	@%p56 bra 	$L__BB22_84;
	st.global.u32 	[%rd14+640], %r1737;
$L__BB22_84:
	add.s32 	%r535, %r142, 192;
	setp.ge.s32 	%p57, %r535, %r141;
	@%p57 bra 	$L__BB22_86;
	st.global.u32 	[%rd14+768], %r1738;
$L__BB22_86:
	add.s32 	%r536, %r142, 224;
	setp.ge.s32 	%p58, %r536, %r141;
	@%p58 bra 	$L__BB22_88;
	st.global.u32 	[%rd14+896], %r1739;
$L__BB22_88:
	add.s32 	%r537, %r142, 256;
	setp.ge.s32 	%p59, %r537, %r141;
	@%p59 bra 	$L__BB22_90;
	st.global.u32 	[%rd14+1024], %r1740;
$L__BB22_90:
	add.s32 	%r538, %r142, 288;
	setp.ge.s32 	%p60, %r538, %r141;
	@%p60 bra 	$L__BB22_92;
	st.global.u32 	[%rd14+1152], %r1741;
$L__BB22_92:
	add.s32 	%r539, %r142, 320;
	setp.ge.s32 	%p61, %r539, %r141;
	@%p61 bra 	$L__BB22_94;
	st.global.u32 	[%rd14+1280], %r1742;
$L__BB22_94:
	add.s32 	%r540, %r142, 352;
	setp.ge.s32 	%p62, %r540, %r141;
	@%p62 bra 	$L__BB22_96;
	st.global.u32 	[%rd14+1408], %r1743;
$L__BB22_96:
	add.s32 	%r541, %r142, 384;
	setp.ge.s32 	%p63, %r541, %r141;
	@%p63 bra 	$L__BB22_98;
	st.global.u32 	[%rd14+1536], %r1744;
$L__BB22_98:
	add.s32 	%r542, %r142, 416;
	setp.ge.s32 	%p64, %r542, %r141;
	@%p64 bra 	$L__BB22_100;
	st.global.u32 	[%rd14+1664], %r1745;
$L__BB22_100:
	add.s32 	%r543, %r142, 448;
	setp.ge.s32 	%p65, %r543, %r141;
	@%p65 bra 	$L__BB22_102;
	st.global.u32 	[%rd14+1792], %r1746;
$L__BB22_102:
	add.s32 	%r544, %r142, 480;
	setp.ge.s32 	%p66, %r544, %r141;
	@%p66 bra 	$L__BB22_104;
	st.global.u32 	[%rd14+1920], %r1747;
$L__BB22_104:
	add.s32 	%r545, %r142, 512;
	setp.ge.s32 	%p67, %r545, %r141;
	@%p67 bra 	$L__BB22_106;
	st.global.u32 	[%rd14+2048], %r1748;
$L__BB22_106:
	add.s32 	%r546, %r142, 544;
	setp.ge.s32 	%p68, %r546, %r141;
	@%p68 bra 	$L__BB22_108;
	st.global.u32 	[%rd14+2176], %r1749;
$L__BB22_108:
	add.s32 	%r547, %r142, 576;
	setp.ge.s32 	%p69, %r547, %r141;
	@%p69 bra 	$L__BB22_110;
	st.global.u32 	[%rd14+2304], %r1750;
$L__BB22_110:
	// begin inline asm
	exit;
	// end inline asm
	mov.u32 	%r1764, %r1732;
	mov.u32 	%r1765, %r1733;
	mov.u32 	%r1766, %r1734;
	mov.u32 	%r1767, %r1735;
	mov.u32 	%r1768, %r1736;
	mov.u32 	%r1769, %r1737;
	mov.u32 	%r1770, %r1738;
	mov.u32 	%r1771, %r1739;
	mov.u32 	%r1772, %r1740;
	mov.u32 	%r1773, %r1741;
	mov.u32 	%r1774, %r1742;
	mov.u32 	%r1775, %r1743;
	mov.u32 	%r1776, %r1744;
	mov.u32 	%r1777, %r1745;
	mov.u32 	%r1778, %r1746;
	mov.u32 	%r1779, %r1747;
	mov.u32 	%r1780, %r1748;
	mov.u32 	%r1781, %r1749;
	mov.u32 	%r1782, %r1750;
$L__BB22_111:
	mul.hi.u32 	%r548, %r1, 357913942;
	add.s32 	%r549, %r548, %r1;
	shl.b32 	%r550, %r549, 2;
	mov.u32 	%r551, _ZZN3cub18CUB_300001_SM_10006detail10radix_sort29DeviceRadixSortOnesweepKernelINS1_5radix10policy_hubIiNS0_8NullTypeEyE10Policy1000ELNS0_9SortOrderE0EiS6_yiiNS1_21identity_decomposer_tEEEvPT5_SC_PT3_PKSD_PT1_PKSH_PT2_PKSL_T4_iiT6_E1s;
	add.s32 	%r552, %r551, %r550;
	add.s32 	%r162, %r552, 13328;
	st.shared.u32 	[%r552+13328], %r1759;
	bar.sync 	0;
	setp.gt.u32 	%p70, %r1, 31;
	@%p70 bra 	$L__BB22_113;
	mad.lo.s32 	%r584, %r1, 52, %r551;
	ld.shared.u32 	%r585, [%r584+13328];
	ld.shared.u32 	%r586, [%r584+13332];
	ld.shared.u32 	%r587, [%r584+13336];
	ld.shared.u32 	%r588, [%r584+13340];
	ld.shared.u32 	%r589, [%r584+13344];
	ld.shared.u32 	%r590, [%r584+13348];
	ld.shared.u32 	%r591, [%r584+13352];
	ld.shared.u32 	%r592, [%r584+13356];
	ld.shared.u32 	%r593, [%r584+13360];
	ld.shared.u32 	%r594, [%r584+13364];
	ld.shared.u32 	%r595, [%r584+13368];
	ld.shared.u32 	%r596, [%r584+13372];
	add.s32 	%r597, %r586, %r585;
	add.s32 	%r598, %r597, %r587;
	add.s32 	%r599, %r598, %r588;
	add.s32 	%r600, %r599, %r589;
	add.s32 	%r601, %r600, %r590;
	add.s32 	%r602, %r601, %r591;
	add.s32 	%r603, %r602, %r592;
	add.s32 	%r604, %r603, %r593;
	add.s32 	%r605, %r604, %r594;
	add.s32 	%r606, %r605, %r595;
	add.s32 	%r557, %r606, %r596;
	mov.b32 	%r555, 1;
	mov.b32 	%r580, 0;
	mov.b32 	%r582, -1;
	// begin inline asm
	{  .reg .s32 r0;  .reg .pred p;  shfl.sync.up.b32 r0|p, %r557, %r555, %r580, %r582;  @p add.s32 r0, r0, %r557;  mov.s32 %r553, r0;}
	// end inline asm
	mov.b32 	%r561, 2;
	// begin inline asm
	{  .reg .s32 r0;  .reg .pred p;  shfl.sync.up.b32 r0|p, %r553, %r561, %r580, %r582;  @p add.s32 r0, r0, %r553;  mov.s32 %r559, r0;}
	// end inline asm
	mov.b32 	%r567, 4;
	// begin inline asm
	{  .reg .s32 r0;  .reg .pred p;  shfl.sync.up.b32 r0|p, %r559, %r567, %r580, %r582;  @p add.s32 r0, r0, %r559;  mov.s32 %r565, r0;}
	// end inline asm
	mov.b32 	%r573, 8;
	// begin inline asm
	{  .reg .s32 r0;  .reg .pred p;  shfl.sync.up.b32 r0|p, %r565, %r573, %r580, %r582;  @p add.s32 r0, r0, %r565;  mov.s32 %r571, r0;}
	// end inline asm
	mov.b32 	%r579, 16;
	// begin inline asm
	{  .reg .s32 r0;  .reg .pred p;  shfl.sync.up.b32 r0|p, %r571, %r579, %r580, %r582;  @p add.s32 r0, r0, %r571;  mov.s32 %r577, r0;}
	// end inline asm
	sub.s32 	%r607, %r577, %r557;
	add.s32 	%r608, %r585, %r607;
	add.s32 	%r609, %r586, %r608;
	add.s32 	%r610, %r587, %r609;
	add.s32 	%r611, %r588, %r610;
	add.s32 	%r612, %r589, %r611;
	add.s32 	%r613, %r590, %r612;
	add.s32 	%r614, %r591, %r613;
	add.s32 	%r615, %r592, %r614;
	add.s32 	%r616, %r593, %r615;
	add.s32 	%r617, %r594, %r616;
	add.s32 	%r618, %r595, %r617;
	st.shared.u32 	[%r584+13328], %r607;
	st.shared.u32 	[%r584+13332], %r608;
	st.shared.u32 	[%r584+13336], %r609;
	st.shared.u32 	[%r584+13340], %r610;
	st.shared.u32 	[%r584+13344], %r611;
	st.shared.u32 	[%r584+13348], %r612;
	st.shared.u32 	[%r584+13352], %r613;
	st.shared.u32 	[%r584+13356], %r614;
	st.shared.u32 	[%r584+13360], %r615;
	st.shared.u32 	[%r584+13364], %r616;
	st.shared.u32 	[%r584+13368], %r617;
	st.shared.u32 	[%r584+13372], %r618;
$L__BB22_113:
	setp.gt.u32 	%p71, %r1, 255;
	bar.sync 	0;
	ld.shared.u32 	%r163, [%r162];
	@%p71 bra 	$L__BB22_115;
	shl.b32 	%r619, %r1, 2;
	add.s32 	%r621, %r551, %r619;
	ld.shared.u32 	%r622, [%r621];
	add.s32 	%r623, %r622, %r163;
	st.shared.u32 	[%r621], %r623;
	ld.shared.u32 	%r624, [%r621+1024];
	add.s32 	%r625, %r624, %r163;
	st.shared.u32 	[%r621+1024], %r625;
	ld.shared.u32 	%r626, [%r621+2048];
	add.s32 	%r627, %r626, %r163;
	st.shared.u32 	[%r621+2048], %r627;
	ld.shared.u32 	%r628, [%r621+3072];
	add.s32 	%r629, %r628, %r163;
	st.shared.u32 	[%r621+3072], %r629;
	ld.shared.u32 	%r630, [%r621+4096];
	add.s32 	%r631, %r630, %r163;
	st.shared.u32 	[%r621+4096], %r631;
	ld.shared.u32 	%r632, [%r621+5120];
	add.s32 	%r633, %r632, %r163;
	st.shared.u32 	[%r621+5120], %r633;
	ld.shared.u32 	%r634, [%r621+6144];
	add.s32 	%r635, %r634, %r163;
	st.shared.u32 	[%r621+6144], %r635;
	ld.shared.u32 	%r636, [%r621+7168];
	add.s32 	%r637, %r636, %r163;
	st.shared.u32 	[%r621+7168], %r637;
	ld.shared.u32 	%r638, [%r621+8192];
	add.s32 	%r639, %r638, %r163;
	st.shared.u32 	[%r621+8192], %r639;
	ld.shared.u32 	%r640, [%r621+9216];
	add.s32 	%r641, %r640, %r163;
	st.shared.u32 	[%r621+9216], %r641;
	ld.shared.u32 	%r642, [%r621+10240];
	add.s32 	%r643, %r642, %r163;
	st.shared.u32 	[%r621+10240], %r643;
	ld.shared.u32 	%r644, [%r621+11264];
	add.s32 	%r645, %r644, %r163;
	st.shared.u32 	[%r621+11264], %r645;
$L__BB22_115:
	shl.b32 	%r672, %r1, 5;
	and.b32  	%r673, %r672, 31744;
	add.s32 	%r164, %r551, %r673;
	bar.sync 	0;
	// begin inline asm
	mov.u32 %r646, %lanemask_le;
	// end inline asm
	shr.u32 	%r675, %r1764, %r293;
	and.b32  	%r669, %r675, %r82;
	mov.b32 	%r649, 1;
	// begin inline asm
	{
    .reg .pred p;
    and.b32 %r647, %r669, %r649;    setp.ne.u32 p, %r647, 0;
    vote.ballot.sync.b32 %r647, p, 0xffffffff;
    @!p not.b32 %r647, %r647;
}

	// end inline asm
	mov.b32 	%r652, 2;
	// begin inline asm
	{
    .reg .pred p;
    and.b32 %r650, %r669, %r652;    setp.ne.u32 p, %r650, 0;
    vote.ballot.sync.b32 %r650, p, 0xffffffff;
    @!p not.b32 %r650, %r650;
}

	// end inline asm
	and.b32  	%r676, %r650, %r647;
	mov.b32 	%r655, 4;
	// begin inline asm
	{
    .reg .pred p;
    and.b32 %r653, %r669, %r655;    setp.ne.u32 p, %r653, 0;
    vote.ballot.sync.b32 %r653, p, 0xffffffff;
    @!p not.b32 %r653, %r653;
}

	// end inline asm
	and.b32  	%r677, %r653, %r676;
	mov.b32 	%r658, 8;
	// begin inline asm
	{
    .reg .pred p;
    and.b32 %r656, %r669, %r658;    setp.ne.u32 p, %r656, 0;
    vote.ballot.sync.b32 %r656, p, 0xffffffff;
    @!p not.b32 %r656, %r656;
}

	// end inline asm
	and.b32  	%r678, %r656, %r677;
	mov.b32 	%r661, 16;
	// begin inline asm
	{
    .reg .pred p;
    and.b32 %r659, %r669, %r661;    setp.ne.u32 p, %r659, 0;
    vote.ballot.sync.b32 %r659, p, 0xffffffff;
    @!p not.b32 %r659, %r659;
}

	// end inline asm
	and.b32  	%r679, %r659, %r678;
	mov.b32 	%r664, 32;
	// begin inline asm
	{
    .reg .pred p;
    and.b32 %r662, %r669, %r664;    setp.ne.u32 p, %r662, 0;
    vote.ballot.sync.b32 %r662, p, 0xffffffff;
    @!p not.b32 %r662, %r662;
}

	// end inline asm
	and.b32  	%r680, %r662, %r679;
	mov.b32 	%r667, 64;
	// begin inline asm
	{
    .reg .pred p;
    and.b32 %r665, %r669, %r667;    setp.ne.u32 p, %r665, 0;
    vote.ballot.sync.b32 %r665, p, 0xffffffff;
    @!p not.b32 %r665, %r665;
}

	// end inline asm
	and.b32  	%r681, %r665, %r680;
	mov.b32 	%r670, 128;
	// begin inline asm
	{
    .reg .pred p;
    and.b32 %r668, %r669, %r670;    setp.ne.u32 p, %r668, 0;
    vote.ballot.sync.b32 %r668, p, 0xffffffff;
    @!p not.b32 %r668, %r668;
}

	// end inline asm
	and.b32  	%r682, %r668, %r681;
	clz.b32 	%r683, %r682;
	sub.s32 	%r167, 31, %r683;
	and.b32  	%r684, %r646, %r682;
	popc.b32 	%r168, %r684;
	setp.ne.s32 	%p72, %r295, %r167;
	mov.b32 	%r1783, 0;
	@%p72 bra 	$L__BB22_117;
	shl.b32 	%r685, %r669, 2;
	add.s32 	%r686, %r164, %r685;
	atom.shared.add.u32 	%r1783, [%r686], %r168;
$L__BB22_117:
	shfl.sync.idx.b32	%r712|%p73, %r1783, %r167, 31, -1;
	add.s32 	%r171, %r168, %r712;
	shr.u32 	%r713, %r1765, %r293;
	and.b32  	%r709, %r713, %r82;
	mov.b32 	%r689, 1;
	// begin inline asm
	{
    .reg .pred p;
    and.b32 %r687, %r709, %r689;    setp.ne.u32 p, %r687, 0;
    vote.ballot.sync.b32 %r687, p, 0xffffffff;
    @!p not.b32 %r687, %r687;
}

	// end inline asm
	mov.b32 	%r692, 2;
	// begin inline asm
	{
    .reg .pred p;
    and.b32 %r690, %r709, %r692;    setp.ne.u32 p, %r690, 0;
    vote.ballot.sync.b32 %r690, p, 0xffffffff;
    @!p not.b32 %r690, %r690;
}

	// end inline asm
	and.b32  	%r714, %r690, %r687;
	mov.b32 	%r695, 4;
	// begin inline asm
	{
    .reg .pred p;
    and.b32 %r693, %r709, %r695;    setp.ne.u32 p, %r693, 0;
    vote.ballot.sync.b32 %r693, p, 0xffffffff;
    @!p not.b32 %r693, %r693;
}

	// end inline asm
	and.b32  	%r715, %r693, %r714;
	mov.b32 	%r698, 8;
	// begin inline asm
	{
    .reg .pred p;
    and.b32 %r696, %r709, %r698;    setp.ne.u32 p, %r696, 0;
    vote.ballot.sync.b32 %r696, p, 0xffffffff;
    @!p not.b32 %r696, %r696;
}

	// end inline asm
	and.b32  	%r716, %r696, %r715;
	mov.b32 	%r701, 16;
	// begin inline asm
	{
    .reg .pred p;
    and.b32 %r699, %r709, %r701;    setp.ne.u32 p, %r699, 0;
    vote.ballot.sync.b32 %r699, p, 0xffffffff;
    @!p not.b32 %r699, %r699;
}

	// end inline asm
	and.b32  	%r717, %r699, %r716;
	mov.b32 	%r704, 32;
	// begin inline asm
	{
    .reg .pred p;
    and.b32 %r702, %r709, %r704;    setp.ne.u32 p, %r702, 0;
    vote.ballot.sync.b32 %r702, p, 0xffffffff;
    @!p not.b32 %r702, %r702;
}

	// end inline asm
	and.b32  	%r718, %r702, %r717;
	mov.b32 	%r707, 64;
	// begin inline asm
	{
    .reg .pred p;
    and.b32 %r705, %r709, %r707;    setp.ne.u32 p, %r705, 0;
    vote.ballot.sync.b32 %r705, p, 0xffffffff;
    @!p not.b32 %r705, %r705;
}

	// end inline asm
	and.b32  	%r719, %r705, %r718;
	mov.b32 	%r710, 128;
	// begin inline asm
	{
    .reg .pred p;
    and.b32 %r708, %r709, %r710;    setp.ne.u32 p, %r708, 0;
    vote.ballot.sync.b32 %r708, p, 0xffffffff;
    @!p not.b32 %r708, %r708;
}

	// end inline asm
	and.b32  	%r720, %r708, %r719;
	clz.b32 	%r721, %r720;
	sub.s32 	%r173, 31, %r721;
	and.b32  	%r722, %r646, %r720;
	popc.b32 	%r174, %r722;
	setp.ne.s32 	%p74, %r295, %r173;
	mov.b32 	%r1784, 0;
	@%p74 bra 	$L__BB22_119;
	shl.b32 	%r723, %r709, 2;
	add.s32 	%r724, %r164, %r723;
	atom.shared.add.u32 	%r1784, [%r724], %r174;
$L__BB22_119:
	shfl.sync.idx.b32	%r750|%p75, %r1784, %r173, 31, -1;
	add.s32 	%r177, %r174, %r750;
	shr.u32 	%r751, %r1766, %r293;
	and.b32  	%r747, %r751, %r82;
	mov.b32 	%r727, 1;
	// begin inline asm
	{
    .reg .pred p;
    and.b32 %r725, %r747, %r727;    setp.ne.u32 p, %r725, 0;
    vote.ballot.sync.b32 %r725, p, 0xffffffff;
    @!p not.b32 %r725, %r725;
}

	// end inline asm
	mov.b32 	%r730, 2;
	// begin inline asm
	{
    .reg .pred p;
    and.b32 %r728, %r747, %r730;    setp.ne.u32 p, %r728, 0;
    vote.ballot.sync.b32 %r728, p, 0xffffffff;
    @!p not.b32 %r728, %r728;
}

	// end inline asm
	and.b32  	%r752, %r728, %r725;
	mov.b32 	%r733, 4;
	// begin inline asm
	{
    .reg .pred p;
    and.b32 %r731, %r747, %r733;    setp.ne.u32 p, %r731, 0;
    vote.ballot.sync.b32 %r731, p, 0xffffffff;
    @!p not.b32 %r731, %r731;
}

	// end inline asm
	and.b32  	%r753, %r731, %r752;
	mov.b32 	%r736, 8;
	// begin inline asm
	{
    .reg .pred p;
    and.b32 %r734, %r747, %r736;    setp.ne.u32 p, %r734, 0;
    vote.ballot.sync.b32 %r734, p, 0xffffffff;
    @!p not.b32 %r734, %r734;
}

	// end inline asm
	and.b32  	%r754, %r734, %r753;
	mov.b32 	%r739, 16;
	// begin inline asm
	{
    .reg .pred p;
    and.b32 %r737, %r747, %r739;    setp.ne.u32 p, %r737, 0;
    vote.ballot.sync.b32 %r737, p, 0xffffffff;
    @!p not.b32 %r737, %r737;
}

	// end inline asm
	and.b32  	%r755, %r737, %r754;
	mov.b32 	%r742, 32;
	// begin inline asm
	{
    .reg .pred p;
    and.b32 %r740, %r747, %r742;    setp.ne.u32 p, %r740, 0;
    vote.ballot.sync.b32 %r740, p, 0xffffffff;
    @!p not.b32 %r740, %r740;
}

	// end inline asm
	and.b32  	%r756, %r740, %r755;
	mov.b32 	%r745, 64;
	// begin inline asm
	{
    .reg .pred p;
    and.b32 %r743, %r747, %r745;    setp.ne.u32 p, %r743, 0;
    vote.ballot.sync.b32 %r743, p, 0xffffffff;
    @!p not.b32 %r743, %r743;
}

	// end inline asm
	and.b32  	%r757, %r743, %r756;
	mov.b32 	%r748, 128;
	// begin inline asm
	{
    .reg .pred p;
    and.b32 %r746, %r747, %r748;    setp.ne.u32 p, %r746, 0;
    vote.ballot.sync.b32 %r746, p, 0xffffffff;
    @!p not.b32 %r746, %r746;
}

	// end inline asm
	and.b32  	%r758, %r746, %r757;
	clz.b32 	%r759, %r758;
	sub.s32 	%r179, 31, %r759;
	and.b32  	%r760, %r646, %r758;
	popc.b32 	%r180, %r760;
	setp.ne.s32 	%p76, %r295, %r179;
	mov.b32 	%r1785, 0;
	@%p76 bra 	$L__BB22_121;
	shl.b32 	%r761, %r747, 2;
	add.s32 	%r762, %r164, %r761;
	atom.shared.add.u32 	%r1785, [%r762], %r180;
$L__BB22_121:
	shfl.sync.idx.b32	%r788|%p77, %r1785, %r179, 31, -1;
	add.s32 	%r183, %r180, %r788;
	shr.u32 	%r789, %r1767, %r293;
	and.b32  	%r785, %r789, %r82;
	mov.b32 	%r765, 1;
	// begin inline asm
	{
    .reg .pred p;
    and.b32 %r763, %r785, %r765;    setp.ne.u32 p, %r763, 0;
    vote.ballot.sync.b32 %r763, p, 0xffffffff;
    @!p not.b32 %r763, %r763;
}

	// end inline asm
	mov.b32 	%r768, 2;
	// begin inline asm
	{
    .reg .pred p;
    and.b32 %r766, %r785, %r768;    setp.ne.u32 p, %r766, 0;
    vote.ballot.sync.b32 %r766, p, 0xffffffff;
    @!p not.b32 %r766, %r766;
}

	// end inline asm
	and.b32  	%r790, %r766, %r763;
	mov.b32 	%r771, 4;
	// begin inline asm
	{
    .reg .pred p;
    and.b32 %r769, %r785, %r771;    setp.ne.u32 p, %r769, 0;
    vote.ballot.sync.b32 %r769, p, 0xffffffff;
    @!p not.b32 %r769, %r769;
}

	// end inline asm
	and.b32  	%r791, %r769, %r790;
	mov.b32 	%r774, 8;
	// begin inline asm
	{
    .reg .pred p;
    and.b32 %r772, %r785, %r774;    setp.ne.u32 p, %r772, 0;
    vote.ballot.sync.b32 %r772, p, 0xffffffff;
    @!p not.b32 %r772, %r772;
}

	// end inline asm
	and.b32  	%r792, %r772, %r791;
	mov.b32 	%r777, 16;
	// begin inline asm
	{
    .reg .pred p;
    and.b32 %r775, %r785, %r777;    setp.ne.u32 p, %r775, 0;
    vote.ballot.sync.b32 %r775, p, 0xffffffff;
    @!p not.b32 %r775, %r775;
}

	// end inline asm
	and.b32  	%r793, %r775, %r792;
	mov.b32 	%r780, 32;
	// begin inline asm
	{
    .reg .pred p;
    and.b32 %r778, %r785, %r780;    setp.ne.u32 p, %r778, 0;
    vote.ballot.sync.b32 %r778, p, 0xffffffff;
    @!p not.b32 %r778, %r778;
}

	// end inline asm
	and.b32  	%r794, %r778, %r793;
	mov.b32 	%r783, 64;
	// begin inline asm
	{
    .reg .pred p;
    and.b32 %r781, %r785, %r783;    setp.ne.u32 p, %r781, 0;
    vote.ballot.sync.b32 %r781, p, 0xffffffff;
    @!p not.b32 %r781, %r781;
}

	// end inline asm
	and.b32  	%r795, %r781, %r794;
	mov.b32 	%r786, 128;
	// begin inline asm
	{
    .reg .pred p;
    and.b32 %r784, %r785, %r786;    setp.ne.u32 p, %r784, 0;
    vote.ballot.sync.b32 %r784, p, 0xffffffff;
    @!p not.b32 %r784, %r784;
}

	// end inline asm
	and.b32  	%r796, %r784, %r795;
	clz.b32 	%r797, %r796;
	sub.s32 	%r185, 31, %r797;
	and.b32  	%r798, %r646, %r796;
	popc.b32 	%r186, %r798;
	setp.ne.s32 	%p78, %r295, %r185;
	mov.b32 	%r1786, 0;
	@%p78 bra 	$L__BB22_123;
	shl.b32 	%r799, %r785, 2;
	add.s32 	%r800, %r164, %r799;
	atom.shared.add.u32 	%r1786, [%r800], %r186;
$L__BB22_123:
	shfl.sync.idx.b32	%r826|%p79, %r1786, %r185, 31, -1;
	add.s32 	%r189, %r186, %r826;
	shr.u32 	%r827, %r1768, %r293;
	and.b32  	%r823, %r827, %r82;
	mov.b32 	%r803, 1;
	// begin inline asm
	{
    .reg .pred p;
    and.b32 %r801, %r823, %r803;    setp.ne.u32 p, %r801, 0;
    vote.ballot.sync.b32 %r801, p, 0xffffffff;
    @!p not.b32 %r801, %r801;
}

	// end inline asm
	mov.b32 	%r806, 2;
	// begin inline asm
	{
    .reg .pred p;
    and.b32 %r804, %r823, %r806;    setp.ne.u32 p, %r804, 0;
    vote.ballot.sync.b32 %r804, p, 0xffffffff;
    @!p not.b32 %r804, %r804;
}

	// end inline asm
	and.b32  	%r828, %r804, %r801;
	mov.b32 	%r809, 4;
	// begin inline asm
	{
    .reg .pred p;
    and.b32 %r807, %r823, %r809;    setp.ne.u32 p, %r807, 0;
    vote.ballot.sync.b32 %r807, p, 0xffffffff;
    @!p not.b32 %r807, %r807;
}

	// end inline asm
	and.b32  	%r829, %r807, %r828;
	mov.b32 	%r812, 8;
	// begin inline asm
	{
    .reg .pred p;
    and.b32 %r810, %r823, %r812;    setp.ne.u32 p, %r810, 0;
    vote.ballot.sync.b32 %r810, p, 0xffffffff;
    @!p not.b32 %r810, %r810;
}

	// end inline asm
	and.b32  	%r830, %r810, %r829;
	mov.b32 	%r815, 16;
	// begin inline asm
	{
    .reg .pred p;
    and.b32 %r813, %r823, %r815;    setp.ne.u32 p, %r813, 0;
    vote.ballot.sync.b32 %r813, p, 0xffffffff;
    @!p not.b32 %r813, %r813;
}

	// end inline asm
	and.b32  	%r831, %r813, %r830;
	mov.b32 	%r818, 32;
	// begin inline asm
	{
    .reg .pred p;
    and.b32 %r816, %r823, %r818;    setp.ne.u32 p, %r816, 0;
    vote.ballot.sync.b32 %r816, p, 0xffffffff;
    @!p not.b32 %r816, %r816;
}

	// end inline asm
	and.b32  	%r832, %r816, %r831;
	mov.b32 	%r821, 64;
	// begin inline asm
	{
    .reg .pred p;
    and.b32 %r819, %r823, %r821;    setp.ne.u32 p, %r819, 0;
    vote.ballot.sync.b32 %r819, p, 0xffffffff;
    @!p not.b32 %r819, %r819;
}

	// end inline asm
	and.b32  	%r833, %r819, %r832;
	mov.b32 	%r824, 128;
	// begin inline asm
	{
    .reg .pred p;
    and.b32 %r822, %r823, %r824;    setp.ne.u32 p, %r822, 0;
    vote.ballot.sync.b32 %r822, p, 0xffffffff;
    @!p not.b32 %r822, %r822;
}

	// end inline asm
	and.b32  	%r834, %r822, %r833;
	clz.b32 	%r835, %r834;
	sub.s32 	%r191, 31, %r835;
	and.b32  	%r836, %r646, %r834;
	popc.b32 	%r192, %r836;
	setp.ne.s32 	%p80, %r295, %r191;
	mov.b32 	%r1787, 0;
	@%p80 bra 	$L__BB22_125;
	shl.b32 	%r837, %r823, 2;
	add.s32 	%r838, %r164, %r837;
	atom.shared.add.u32 	%r1787, [%r838], %r192;
$L__BB22_125:
	shfl.sync.idx.b32	%r864|%p81, %r1787, %r191, 31, -1;
	add.s32 	%r195, %r192, %r864;
	shr.u32 	%r865, %r1769, %r293;
	and.b32  	%r861, %r865, %r82;
	mov.b32 	%r841, 1;
	// begin inline asm
	{
    .reg .pred p;
    and.b32 %r839, %r861, %r841;    setp.ne.u32 p, %r839, 0;
    vote.ballot.sync.b32 %r839, p, 0xffffffff;
    @!p not.b32 %r839, %r839;
}

	// end inline asm
	mov.b32 	%r844, 2;
	// begin inline asm
	{
    .reg .pred p;
    and.b32 %r842, %r861, %r844;    setp.ne.u32 p, %r842, 0;
    vote.ballot.sync.b32 %r842, p, 0xffffffff;
    @!p not.b32 %r842, %r842;
}

	// end inline asm
	and.b32  	%r866, %r842, %r839;
	mov.b32 	%r847, 4;
	// begin inline asm
	{
    .reg .pred p;
    and.b32 %r845, %r861, %r847;    setp.ne.u32 p, %r845, 0;
    vote.ballot.sync.b32 %r845, p, 0xffffffff;
    @!p not.b32 %r845, %r845;
}

	// end inline asm
	and.b32  	%r867, %r845, %r866;
	mov.b32 	%r850, 8;
	// begin inline asm
	{
    .reg .pred p;
    and.b32 %r848, %r861, %r850;    setp.ne.u32 p, %r848, 0;
    vote.ballot.sync.b32 %r848, p, 0xffffffff;
    @!p not.b32 %r848, %r848;
}

	// end inline asm
	and.b32  	%r868, %r848, %r867;
	mov.b32 	%r853, 16;
	// begin inline asm
	{
    .reg .pred p;
    and.b32 %r851, %r861, %r853;    setp.ne.u32 p, %r851, 0;
    vote.ballot.sync.b32 %r851, p, 0xffffffff;
    @!p not.b32 %r851, %r851;
}

	// end inline asm
	and.b32  	%r869, %r851, %r868;
	mov.b32 	%r856, 32;
	// begin inline asm
	{
    .reg .pred p;
    and.b32 %r854, %r861, %r856;    setp.ne.u32 p, %r854, 0;
    vote.ballot.sync.b32 %r854, p, 0xffffffff;
    @!p not.b32 %r854, %r854;
}

	// end inline asm
	and.b32  	%r870, %r854, %r869;
	mov.b32 	%r859, 64;
	// begin inline asm
	{
    .reg .pred p;
    and.b32 %r857, %r861, %r859;    setp.ne.u32 p, %r857, 0;
    vote.ballot.sync.b32 %r857, p, 0xffffffff;
    @!p not.b32 %r857, %r857;
}

	// end inline asm
	and.b32  	%r871, %r857, %r870;
	mov.b32 	%r862, 128;
	// begin inline asm
	{
    .reg .pred p;
    and.b32 %r860, %r861, %r862;    setp.ne.u32 p, %r860, 0;
    vote.ballot.sync.b32 %r860, p, 0xffffffff;
    @!p not.b32 %r860, %r860;
}

	// end inline asm
	and.b32  	%r872, %r860, %r871;
	clz.b32 	%r873, %r872;
	sub.s32 	%r197, 31, %r873;
	and.b32  	%r874, %r646, %r872;
	popc.b32 	%r198, %r874;
	setp.ne.s32 	%p82, %r295, %r197;
	mov.b32 	%r1788, 0;
	@%p82 bra 	$L__BB22_127;
	shl.b32 	%r875, %r861, 2;
	add.s32 	%r876, %r164, %r875;
	atom.shared.add.u32 	%r1788, [%r876], %r198;
$L__BB22_127:
	shfl.sync.idx.b32	%r902|%p83, %r1788, %r197, 31, -1;
	add.s32 	%r201, %r198, %r902;
	shr.u32 	%r903, %r1770, %r293;
	and.b32  	%r899, %r903, %r82;
	mov.b32 	%r879, 1;
	// begin inline asm
	{
    .reg .pred p;
    and.b32 %r877, %r899, %r879;    setp.ne.u32 p, %r877, 0;
    vote.ballot.sync.b32 %r877, p, 0xffffffff;
    @!p not.b32 %r877, %r877;
}

	// end inline asm
	mov.b32 	%r882, 2;
	// begin inline asm
	{
    .reg .pred p;
    and.b32 %r880, %r899, %r882;    setp.ne.u32 p, %r880, 0;
    vote.ballot.sync.b32 %r880, p, 0xffffffff;
    @!p not.b32 %r880, %r880;
}

	// end inline asm
	and.b32  	%r904, %r880, %r877;
	mov.b32 	%r885, 4;
	// begin inline asm
	{
    .reg .pred p;
    and.b32 %r883, %r899, %r885;    setp.ne.u32 p, %r883, 0;
    vote.ballot.sync.b32 %r883, p, 0xffffffff;
    @!p not.b32 %r883, %r883;
}

	// end inline asm
	and.b32  	%r905, %r883, %r904;
	mov.b32 	%r888, 8;
	// begin inline asm
	{
    .reg .pred p;
    and.b32 %r886, %r899, %r888;    setp.ne.u32 p, %r886, 0;
    vote.ballot.sync.b32 %r886, p, 0xffffffff;
    @!p not.b32 %r886, %r886;
}

	// end inline asm
	and.b32  	%r906, %r886, %r905;
	mov.b32 	%r891, 16;
	// begin inline asm
	{
    .reg .pred p;
    and.b32 %r889, %r899, %r891;    setp.ne.u32 p, %r889, 0;
    vote.ballot.sync.b32 %r889, p, 0xffffffff;
    @!p not.b32 %r889, %r889;
}

	// end inline asm
	and.b32  	%r907, %r889, %r906;
	mov.b32 	%r894, 32;
	// begin inline asm
	{
    .reg .pred p;
    and.b32 %r892, %r899, %r894;    setp.ne.u32 p, %r892, 0;
    vote.ballot.sync.b32 %r892, p, 0xffffffff;
    @!p not.b32 %r892, %r892;
}

	// end inline asm
	and.b32  	%r908, %r892, %r907;
	mov.b32 	%r897, 64;
	// begin inline asm
	{
    .reg .pred p;
    and.b32 %r895, %r899, %r897;    setp.ne.u32 p, %r895, 0;
    vote.ballot.sync.b32 %r895, p, 0xffffffff;
    @!p not.b32 %r895, %r895;
}

	// end inline asm
	and.b32  	%r909, %r895, %r908;
	mov.b32 	%r900, 128;
	// begin inline asm
	{
    .reg .pred p;
    and.b32 %r898, %r899, %r900;    setp.ne.u32 p, %r898, 0;
    vote.ballot.sync.b32 %r898, p, 0xffffffff;
    @!p not.b32 %r898, %r898;
}

	// end inline asm
	and.b32  	%r910, %r898, %r909;
	clz.b32 	%r911, %r910;
	sub.s32 	%r203, 31, %r911;
	and.b32  	%r912, %r646, %r910;
	popc.b32 	%r204, %r912;
	setp.ne.s32 	%p84, %r295, %r203;
	mov.b32 	%r1789, 0;
	@%p84 bra 	$L__BB22_129;
	shl.b32 	%r913, %r899, 2;
	add.s32 	%r914, %r164, %r913;
	atom.shared.add.u32 	%r1789, [%r914], %r204;
$L__BB22_129:
	shfl.sync.idx.b32	%r940|%p85, %r1789, %r203, 31, -1;
	add.s32 	%r207, %r204, %r940;
	shr.u32 	%r941, %r1771, %r293;
	and.b32  	%r937, %r941, %r82;
	mov.b32 	%r917, 1;
	// begin inline asm
	{
    .reg .pred p;
    and.b32 %r915, %r937, %r917;    setp.ne.u32 p, %r915, 0;
    vote.ballot.sync.b32 %r915, p, 0xffffffff;
    @!p not.b32 %r915, %r915;
}

	// end inline asm
	mov.b32 	%r920, 2;
	// begin inline asm
	{
    .reg .pred p;
    and.b32 %r918, %r937, %r920;    setp.ne.u32 p, %r918, 0;
    vote.ballot.sync.b32 %r918, p, 0xffffffff;
    @!p not.b32 %r918, %r918;
}

	// end inline asm
	and.b32  	%r942, %r918, %r915;
	mov.b32 	%r923, 4;
	// begin inline asm
	{
    .reg .pred p;
    and.b32 %r921, %r937, %r923;    setp.ne.u32 p, %r921, 0;
    vote.ballot.sync.b32 %r921, p, 0xffffffff;
    @!p not.b32 %r921, %r921;
}

	// end inline asm
	and.b32  	%r943, %r921, %r942;
	mov.b32 	%r926, 8;
	// begin inline asm
	{
    .reg .pred p;
    and.b32 %r924, %r937, %r926;    setp.ne.u32 p, %r924, 0;
    vote.ballot.sync.b32 %r924, p, 0xffffffff;
    @!p not.b32 %r924, %r924;
}

	// end inline asm
	and.b32  	%r944, %r924, %r943;
	mov.b32 	%r929, 16;
	// begin inline asm
	{
    .reg .pred p;
    and.b32 %r927, %r937, %r929;    setp.ne.u32 p, %r927, 0;
    vote.ballot.sync.b32 %r927, p, 0xffffffff;
    @!p not.b32 %r927, %r927;
}

	// end inline asm
	and.b32  	%r945, %r927, %r944;
	mov.b32 	%r932, 32;
	// begin inline asm
	{
    .reg .pred p;
    and.b32 %r930, %r937, %r932;    setp.ne.u32 p, %r930, 0;
    vote.ballot.sync.b32 %r930, p, 0xffffffff;
    @!p not.b32 %r930, %r930;
}

	// end inline asm
	and.b32  	%r946, %r930, %r945;
	mov.b32 	%r935, 64;
	// begin inline asm
	{
    .reg .pred p;
    and.b32 %r933, %r937, %r935;    setp.ne.u32 p, %r933, 0;
    vote.ballot.sync.b32 %r933, p, 0xffffffff;
    @!p not.b32 %r933, %r933;
}

	// end inline asm
	and.b32  	%r947, %r933, %r946;
	mov.b32 	%r938, 128;
	// begin inline asm
	{
    .reg .pred p;
    and.b32 %r936, %r937, %r938;    setp.ne.u32 p, %r936, 0;
    vote.ballot.sync.b32 %r936, p, 0xffffffff;
    @!p not.b32 %r936, %r936;
}

	// end inline asm
	and.b32  	%r948, %r936, %r947;
	clz.b32 	%r949, %r948;
	sub.s32 	%r209, 31, %r949;
	and.b32  	%r950, %r646, %r948;
	popc.b32 	%r210, %r950;
	setp.ne.s32 	%p86, %r295, %r209;
	mov.b32 	%r1790, 0;
	@%p86 bra 	$L__BB22_131;
	shl.b32 	%r951, %r937, 2;
	add.s32 	%r952, %r164, %r951;
	atom.shared.add.u32 	%r1790, [%r952], %r210;
$L__BB22_131:
	shfl.sync.idx.b32	%r978|%p87, %r1790, %r209, 31, -1;
	add.s32 	%r213, %r210, %r978;
	shr.u32 	%r979, %r1772, %r293;
	and.b32  	%r975, %r979, %r82;
	mov.b32 	%r955, 1;
	// begin inline asm
	{
    .reg .pred p;
    and.b32 %r953, %r975, %r955;    setp.ne.u32 p, %r953, 0;
    vote.ballot.sync.b32 %r953, p, 0xffffffff;
    @!p not.b32 %r953, %r953;
}

	// end inline asm
	mov.b32 	%r958, 2;
	// begin inline asm
	{
    .reg .pred p;
    and.b32 %r956, %r975, %r958;    setp.ne.u32 p, %r956, 0;
    vote.ballot.sync.b32 %r956, p, 0xffffffff;
    @!p not.b32 %r956, %r956;
}

	// end inline asm
	and.b32  	%r980, %r956, %r953;
	mov.b32 	%r961, 4;
	// begin inline asm
	{
    .reg .pred p;
    and.b32 %r959, %r975, %r961;    setp.ne.u32 p, %r959, 0;
    vote.ballot.sync.b32 %r959, p, 0xffffffff;
    @!p not.b32 %r959, %r959;
}

	// end inline asm
	and.b32  	%r981, %r959, %r980;
	mov.b32 	%r964, 8;
	// begin inline asm
	{
    .reg .pred p;
    and.b32 %r962, %r975, %r964;    setp.ne.u32 p, %r962, 0;
    vote.ballot.sync.b32 %r962, p, 0xffffffff;
    @!p not.b32 %r962, %r962;
}

	// end inline asm
	and.b32  	%r982, %r962, %r981;
	mov.b32 	%r967, 16;
	// begin inline asm
	{
    .reg .pred p;
    and.b32 %r965, %r975, %r967;    setp.ne.u32 p, %r965, 0;
    vote.ballot.sync.b32 %r965, p, 0xffffffff;
    @!p not.b32 %r965, %r965;
}

	// end inline asm
	and.b32  	%r983, %r965, %r982;
	mov.b32 	%r970, 32;
	// begin inline asm
	{
    .reg .pred p;
    and.b32 %r968, %r975, %r970;    setp.ne.u32 p, %r968, 0;
    vote.ballot.sync.b32 %r968, p, 0xffffffff;
    @!p not.b32 %r968, %r968;
}

	// end inline asm
	and.b32  	%r984, %r968, %r983;
	mov.b32 	%r973, 64;
	// begin inline asm
	{
    .reg .pred p;
    and.b32 %r971, %r975, %r973;    setp.ne.u32 p, %r971, 0;
    vote.ballot.sync.b32 %r971, p, 0xffffffff;
    @!p not.b32 %r971, %r971;
}

	// end inline asm
	and.b32  	%r985, %r971, %r984;
	mov.b32 	%r976, 128;
	// begin inline asm
	{
    .reg .pred p;
    and.b32 %r974, %r975, %r976;    setp.ne.u32 p, %r974, 0;
    vote.ballot.sync.b32 %r974, p, 0xffffffff;
    @!p not.b32 %r974, %r974;
}

	// end inline asm
	and.b32  	%r986, %r974, %r985;
	clz.b32 	%r987, %r986;
	sub.s32 	%r215, 31, %r987;
	and.b32  	%r988, %r646, %r986;
	popc.b32 	%r216, %r988;
	setp.ne.s32 	%p88, %r295, %r215;
	mov.b32 	%r1791, 0;
	@%p88 bra 	$L__BB22_133;
	shl.b32 	%r989, %r975, 2;
	add.s32 	%r990, %r164, %r989;
	atom.shared.add.u32 	%r1791, [%r990], %r216;
$L__BB22_133:
	shfl.sync.idx.b32	%r1016|%p89, %r1791, %r215, 31, -1;
	add.s32 	%r219, %r216, %r1016;
	shr.u32 	%r1017, %r1773, %r293;
	and.b32  	%r1013, %r1017, %r82;
	mov.b32 	%r993, 1;
	// begin inline asm
	{
    .reg .pred p;
    and.b32 %r991, %r1013, %r993;    setp.ne.u32 p, %r991, 0;
    vote.ballot.sync.b32 %r991, p, 0xffffffff;
    @!p not.b32 %r991, %r991;
}

	// end inline asm
	mov.b32 	%r996, 2;
	// begin inline asm
	{
    .reg .pred p;
    and.b32 %r994, %r1013, %r996;    setp.ne.u32 p, %r994, 0;
    vote.ballot.sync.b32 %r994, p, 0xffffffff;
    @!p not.b32 %r994, %r994;
}

	// end inline asm
	and.b32  	%r1018, %r994, %r991;
	mov.b32 	%r999, 4;
	// begin inline asm
	{
    .reg .pred p;
    and.b32 %r997, %r1013, %r999;    setp.ne.u32 p, %r997, 0;
    vote.ballot.sync.b32 %r997, p, 0xffffffff;
    @!p not.b32 %r997, %r997;
}

	// end inline asm
	and.b32  	%r1019, %r997, %r1018;
	mov.b32 	%r1002, 8;
	// begin inline asm
	{
    .reg .pred p;
    and.b32 %r1000, %r1013, %r1002;    setp.ne.u32 p, %r1000, 0;
    vote.ballot.sync.b32 %r1000, p, 0xffffffff;
    @!p not.b32 %r1000, %r1000;
}

	// end inline asm
	and.b32  	%r1020, %r1000, %r1019;
	mov.b32 	%r1005, 16;
	// begin inline asm
	{
    .reg .pred p;
    and.b32 %r1003, %r1013, %r1005;    setp.ne.u32 p, %r1003, 0;
    vote.ballot.sync.b32 %r1003, p, 0xffffffff;
    @!p not.b32 %r1003, %r1003;
}

	// end inline asm
	and.b32  	%r1021, %r1003, %r1020;
	mov.b32 	%r1008, 32;
	// begin inline asm
	{
    .reg .pred p;
    and.b32 %r1006, %r1013, %r1008;    setp.ne.u32 p, %r1006, 0;
    vote.ballot.sync.b32 %r1006, p, 0xffffffff;
    @!p not.b32 %r1006, %r1006;
}

	// end inline asm
	and.b32  	%r1022, %r1006, %r1021;
	mov.b32 	%r1011, 64;
	// begin inline asm
	{
    .reg .pred p;
    and.b32 %r1009, %r1013, %r1011;    setp.ne.u32 p, %r1009, 0;
    vote.ballot.sync.b32 %r1009, p, 0xffffffff;
    @!p not.b32 %r1009, %r1009;
}

	// end inline asm
	and.b32  	%r1023, %r1009, %r1022;
	mov.b32 	%r1014, 128;
	// begin inline asm
	{
    .reg .pred p;
    and.b32 %r1012, %r1013, %r1014;    setp.ne.u32 p, %r1012, 0;
    vote.ballot.sync.b32 %r1012, p, 0xffffffff;
    @!p not.b32 %r1012, %r1012;
}

	// end inline asm
	and.b32  	%r1024, %r1012, %r1023;
	clz.b32 	%r1025, %r1024;
	sub.s32 	%r221, 31, %r1025;
	and.b32  	%r1026, %r646, %r1024;
	popc.b32 	%r222, %r1026;
	setp.ne.s32 	%p90, %r295, %r221;
	mov.b32 	%r1792, 0;
	@%p90 bra 	$L__BB22_135;
	shl.b32 	%r1027, %r1013, 2;
	add.s32 	%r1028, %r164, %r1027;
	atom.shared.add.u32 	%r1792, [%r1028], %r222;
$L__BB22_135:
	shfl.sync.idx.b32	%r1054|%p91, %r1792, %r221, 31, -1;
	add.s32 	%r225, %r222, %r1054;
	shr.u32 	%r1055, %r1774, %r293;
	and.b32  	%r1051, %r1055, %r82;
	mov.b32 	%r1031, 1;
	// begin inline asm
	{
    .reg .pred p;
    and.b32 %r1029, %r1051, %r1031;    setp.ne.u32 p, %r1029, 0;
    vote.ballot.sync.b32 %r1029, p, 0xffffffff;
    @!p not.b32 %r1029, %r1029;
}

	// end inline asm
	mov.b32 	%r1034, 2;
	// begin inline asm
	{
    .reg .pred p;
    and.b32 %r1032, %r1051, %r1034;    setp.ne.u32 p, %r1032, 0;
    vote.ballot.sync.b32 %r1032, p, 0xffffffff;
    @!p not.b32 %r1032, %r1032;
}

	// end inline asm
	and.b32  	%r1056, %r1032, %r1029;
	mov.b32 	%r1037, 4;
	// begin inline asm
	{
    .reg .pred p;
    and.b32 %r1035, %r1051, %r1037;    setp.ne.u32 p, %r1035, 0;
    vote.ballot.sync.b32 %r1035, p, 0xffffffff;
    @!p not.b32 %r1035, %r1035;
}

	// end inline asm
	and.b32  	%r1057, %r1035, %r1056;
	mov.b32 	%r1040, 8;
	// begin inline asm
	{
    .reg .pred p;
    and.b32 %r1038, %r1051, %r1040;    setp.ne.u32 p, %r1038, 0;
    vote.ballot.sync.b32 %r1038, p, 0xffffffff;
    @!p not.b32 %r1038, %r1038;
}

	// end inline asm
	and.b32  	%r1058, %r1038, %r1057;
	mov.b32 	%r1043, 16;
	// begin inline asm
	{
    .reg .pred p;
    and.b32 %r1041, %r1051, %r1043;    setp.ne.u32 p, %r1041, 0;
    vote.ballot.sync.b32 %r1041, p, 0xffffffff;
    @!p not.b32 %r1041, %r1041;
}

	// end inline asm
	and.b32  	%r1059, %r1041, %r1058;
	mov.b32 	%r1046, 32;
	// begin inline asm
	{
    .reg .pred p;
    and.b32 %r1044, %r1051, %r1046;    setp.ne.u32 p, %r1044, 0;
    vote.ballot.sync.b32 %r1044, p, 0xffffffff;
    @!p not.b32 %r1044, %r1044;
}

	// end inline asm
	and.b32  	%r1060, %r1044, %r1059;
	mov.b32 	%r1049, 64;
	// begin inline asm
	{
    .reg .pred p;
    and.b32 %r1047, %r1051, %r1049;    setp.ne.u32 p, %r1047, 0;
    vote.ballot.sync.b32 %r1047, p, 0xffffffff;
    @!p not.b32 %r1047, %r1047;
}

	// end inline asm
	and.b32  	%r1061, %r1047, %r1060;
	mov.b32 	%r1052, 128;
	// begin inline asm
	{
    .reg .pred p;
    and.b32 %r1050, %r1051, %r1052;    setp.ne.u32 p, %r1050, 0;
    vote.ballot.sync.b32 %r1050, p, 0xffffffff;
    @!p not.b32 %r1050, %r1050;
}

	// end inline asm
	and.b32  	%r1062, %r1050, %r1061;
	clz.b32 	%r1063, %r1062;
	sub.s32 	%r227, 31, %r1063;
	and.b32  	%r1064, %r646, %r1062;
	popc.b32 	%r228, %r1064;
	setp.ne.s32 	%p92, %r295, %r227;
	mov.b32 	%r1793, 0;
	@%p92 bra 	$L__BB22_137;
	shl.b32 	%r1065, %r1051, 2;
	add.s32 	%r1066, %r164, %r1065;
	atom.shared.add.u32 	%r1793, [%r1066], %r228;
$L__BB22_137:
	shfl.sync.idx.b32	%r1092|%p93, %r1793, %r227, 31, -1;
	add.s32 	%r231, %r228, %r1092;
	shr.u32 	%r1093, %r1775, %r293;
	and.b32  	%r1089, %r1093, %r82;
	mov.b32 	%r1069, 1;
	// begin inline asm
	{
    .reg .pred p;
    and.b32 %r1067, %r1089, %r1069;    setp.ne.u32 p, %r1067, 0;
    vote.ballot.sync.b32 %r1067, p, 0xffffffff;
    @!p not.b32 %r1067, %r1067;
}

	// end inline asm
	mov.b32 	%r1072, 2;
	// begin inline asm
	{
    .reg .pred p;
    and.b32 %r1070, %r1089, %r1072;    setp.ne.u32 p, %r1070, 0;
    vote.ballot.sync.b32 %r1070, p, 0xffffffff;
    @!p not.b32 %r1070, %r1070;
}

	// end inline asm
	and.b32  	%r1094, %r1070, %r1067;
	mov.b32 	%r1075, 4;
	// begin inline asm
	{
    .reg .pred p;
    and.b32 %r1073, %r1089, %r1075;    setp.ne.u32 p, %r1073, 0;
    vote.ballot.sync.b32 %r1073, p, 0xffffffff;
    @!p not.b32 %r1073, %r1073;
}

	// end inline asm
	and.b32  	%r1095, %r1073, %r1094;
	mov.b32 	%r1078, 8;
	// begin inline asm
	{
    .reg .pred p;
    and.b32 %r1076, %r1089, %r1078;    setp.ne.u32 p, %r1076, 0;
    vote.ballot.sync.b32 %r1076, p, 0xffffffff;
    @!p not.b32 %r1076, %r1076;
}

	// end inline asm
	and.b32  	%r1096, %r1076, %r1095;
	mov.b32 	%r1081, 16;
	// begin inline asm
	{
    .reg .pred p;
    and.b32 %r1079, %r1089, %r1081;    setp.ne.u32 p, %r1079, 0;
    vote.ballot.sync.b32 %r1079, p, 0xffffffff;
    @!p not.b32 %r1079, %r1079;
}

	// end inline asm
	and.b32  	%r1097, %r1079, %r1096;
	mov.b32 	%r1084, 32;
	// begin inline asm
	{
    .reg .pred p;
    and.b32 %r1082, %r1089, %r1084;    setp.ne.u32 p, %r1082, 0;
    vote.ballot.sync.b32 %r1082, p, 0xffffffff;
    @!p not.b32 %r1082, %r1082;
}

	// end inline asm
	and.b32  	%r1098, %r1082, %r1097;
	mov.b32 	%r1087, 64;
	// begin inline asm
	{
    .reg .pred p;
    and.b32 %r1085, %r1089, %r1087;    setp.ne.u32 p, %r1085, 0;
    vote.ballot.sync.b32 %r1085, p, 0xffffffff;
    @!p not.b32 %r1085, %r1085;
}

	// end inline asm
	and.b32  	%r1099, %r1085, %r1098;
	mov.b32 	%r1090, 128;
	// begin inline asm
	{
    .reg .pred p;
    and.b32 %r1088, %r1089, %r1090;    setp.ne.u32 p, %r1088, 0;
    vote.ballot.sync.b32 %r1088, p, 0xffffffff;
    @!p not.b32 %r1088, %r1088;
}

	// end inline asm
	and.b32  	%r1100, %r1088, %r1099;
	clz.b32 	%r1101, %r1100;
	sub.s32 	%r233, 31, %r1101;
	and.b32  	%r1102, %r646, %r1100;
	popc.b32 	%r234, %r1102;
	setp.ne.s32 	%p94, %r295, %r233;
	mov.b32 	%r1794, 0;
	@%p94 bra 	$L__BB22_139;
	shl.b32 	%r1103, %r1089, 2;
	add.s32 	%r1104, %r164, %r1103;
	atom.shared.add.u32 	%r1794, [%r1104], %r234;
$L__BB22_139:
	shfl.sync.idx.b32	%r1130|%p95, %r1794, %r233, 31, -1;
	add.s32 	%r237, %r234, %r1130;
	shr.u32 	%r1131, %r1776, %r293;
	and.b32  	%r1127, %r1131, %r82;
	mov.b32 	%r1107, 1;
	// begin inline asm
	{
    .reg .pred p;
    and.b32 %r1105, %r1127, %r1107;    setp.ne.u32 p, %r1105, 0;
    vote.ballot.sync.b32 %r1105, p, 0xffffffff;
    @!p not.b32 %r1105, %r1105;
}

	// end inline asm
	mov.b32 	%r1110, 2;
	// begin inline asm
	{
    .reg .pred p;
    and.b32 %r1108, %r1127, %r1110;    setp.ne.u32 p, %r1108, 0;
    vote.ballot.sync.b32 %r1108, p, 0xffffffff;
    @!p not.b32 %r1108, %r1108;
}

	// end inline asm
	and.b32  	%r1132, %r1108, %r1105;
	mov.b32 	%r1113, 4;
	// begin inline asm
	{
    .reg .pred p;
    and.b32 %r1111, %r1127, %r1113;    setp.ne.u32 p, %r1111, 0;
    vote.ballot.sync.b32 %r1111, p, 0xffffffff;
    @!p not.b32 %r1111, %r1111;
}

	// end inline asm
	and.b32  	%r1133, %r1111, %r1132;
	mov.b32 	%r1116, 8;
	// begin inline asm
	{
    .reg .pred p;
    and.b32 %r1114, %r1127, %r1116;    setp.ne.u32 p, %r1114, 0;
    vote.ballot.sync.b32 %r1114, p, 0xffffffff;
    @!p not.b32 %r1114, %r1114;
}

	// end inline asm
	and.b32  	%r1134, %r1114, %r1133;
	mov.b32 	%r1119, 16;
	// begin inline asm
	{
    .reg .pred p;
    and.b32 %r1117, %r1127, %r1119;    setp.ne.u32 p, %r1117, 0;
    vote.ballot.sync.b32 %r1117, p, 0xffffffff;
    @!p not.b32 %r1117, %r1117;
}

	// end inline asm
	and.b32  	%r1135, %r1117, %r1134;
	mov.b32 	%r1122, 32;
	// begin inline asm
	{
    .reg .pred p;
    and.b32 %r1120, %r1127, %r1122;    setp.ne.u32 p, %r1120, 0;
    vote.ballot.sync.b32 %r1120, p, 0xffffffff;
    @!p not.b32 %r1120, %r1120;
}

	// end inline asm
	and.b32  	%r1136, %r1120, %r1135;
	mov.b32 	%r1125, 64;
	// begin inline asm
	{
    .reg .pred p;
    and.b32 %r1123, %r1127, %r1125;    setp.ne.u32 p, %r1123, 0;
    vote.ballot.sync.b32 %r1123, p, 0xffffffff;
    @!p not.b32 %r1123, %r1123;
}

	// end inline asm
	and.b32  	%r1137, %r1123, %r1136;
	mov.b32 	%r1128, 128;
	// begin inline asm
	{
    .reg .pred p;
    and.b32 %r1126, %r1127, %r1128;    setp.ne.u32 p, %r1126, 0;
    vote.ballot.sync.b32 %r1126, p, 0xffffffff;
    @!p not.b32 %r1126, %r1126;
}

	// end inline asm
	and.b32  	%r1138, %r1126, %r1137;
	clz.b32 	%r1139, %r1138;
	sub.s32 	%r239, 31, %r1139;
	and.b32  	%r1140, %r646, %r1138;
	popc.b32 	%r240, %r1140;
	setp.ne.s32 	%p96, %r295, %r239;
	mov.b32 	%r1795, 0;
	@%p96 bra 	$L__BB22_141;
	shl.b32 	%r1141, %r1127, 2;
	add.s32 	%r1142, %r164, %r1141;
	atom.shared.add.u32 	%r1795, [%r1142], %r240;
$L__BB22_141:
	shfl.sync.idx.b32	%r1168|%p97, %r1795, %r239, 31, -1;
	add.s32 	%r243, %r240, %r1168;
	shr.u32 	%r1169, %r1777, %r293;
	and.b32  	%r1165, %r1169, %r82;
	mov.b32 	%r1145, 1;
	// begin inline asm
	{
    .reg .pred p;
    and.b32 %r1143, %r1165, %r1145;    setp.ne.u32 p, %r1143, 0;
    vote.ballot.sync.b32 %r1143, p, 0xffffffff;
    @!p not.b32 %r1143, %r1143;
}

	// end inline asm
	mov.b32 	%r1148, 2;
	// begin inline asm
	{
    .reg .pred p;
    and.b32 %r1146, %r1165, %r1148;    setp.ne.u32 p, %r1146, 0;
    vote.ballot.sync.b32 %r1146, p, 0xffffffff;
    @!p not.b32 %r1146, %r1146;
}

	// end inline asm
	and.b32  	%r1170, %r1146, %r1143;
	mov.b32 	%r1151, 4;
	// begin inline asm
	{
    .reg .pred p;
    and.b32 %r1149, %r1165, %r1151;    setp.ne.u32 p, %r1149, 0;
    vote.ballot.sync.b32 %r1149, p, 0xffffffff;
    @!p not.b32 %r1149, %r1149;
}

	// end inline asm
	and.b32  	%r1171, %r1149, %r1170;
	mov.b32 	%r1154, 8;
	// begin inline asm
	{
    .reg .pred p;
    and.b32 %r1152, %r1165, %r1154;    setp.ne.u32 p, %r1152, 0;
    vote.ballot.sync.b32 %r1152, p, 0xffffffff;
    @!p not.b32 %r1152, %r1152;
}

	// end inline asm
	and.b32  	%r1172, %r1152, %r1171;
	mov.b32 	%r1157, 16;
	// begin inline asm
	{
    .reg .pred p;
    and.b32 %r1155, %r1165, %r1157;    setp.ne.u32 p, %r1155, 0;
    vote.ballot.sync.b32 %r1155, p, 0xffffffff;
    @!p not.b32 %r1155, %r1155;
}

	// end inline asm
	and.b32  	%r1173, %r1155, %r1172;
	mov.b32 	%r1160, 32;
	// begin inline asm
	{
    .reg .pred p;
    and.b32 %r1158, %r1165, %r1160;    setp.ne.u32 p, %r1158, 0;
    vote.ballot.sync.b32 %r1158, p, 0xffffffff;
    @!p not.b32 %r1158, %r1158;
}

	// end inline asm
	and.b32  	%r1174, %r1158, %r1173;
	mov.b32 	%r1163, 64;
	// begin inline asm
	{
    .reg .pred p;
    and.b32 %r1161, %r1165, %r1163;    setp.ne.u32 p, %r1161, 0;
    vote.ballot.sync.b32 %r1161, p, 0xffffffff;
    @!p not.b32 %r1161, %r1161;
}

	// end inline asm
	and.b32  	%r1175, %r1161, %r1174;
	mov.b32 	%r1166, 128;
	// begin inline asm
	{
    .reg .pred p;
    and.b32 %r1164, %r1165, %r1166;    setp.ne.u32 p, %r1164, 0;
    vote.ballot.sync.b32 %r1164, p, 0xffffffff;
    @!p not.b32 %r1164, %r1164;
}

	// end inline asm
	and.b32  	%r1176, %r1164, %r1175;
	clz.b32 	%r1177, %r1176;
	sub.s32 	%r245, 31, %r1177;
	and.b32  	%r1178, %r646, %r1176;
	popc.b32 	%r246, %r1178;
	setp.ne.s32 	%p98, %r295, %r245;
	mov.b32 	%r1796, 0;
	@%p98 bra 	$L__BB22_143;
	shl.b32 	%r1179, %r1165, 2;
	add.s32 	%r1180, %r164, %r1179;
	atom.shared.add.u32 	%r1796, [%r1180], %r246;
$L__BB22_143:
	shfl.sync.idx.b32	%r1206|%p99, %r1796, %r245, 31, -1;
	add.s32 	%r249, %r246, %r1206;
	shr.u32 	%r1207, %r1778, %r293;
	and.b32  	%r1203, %r1207, %r82;
	mov.b32 	%r1183, 1;
	// begin inline asm
	{
    .reg .pred p;
    and.b32 %r1181, %r1203, %r1183;    setp.ne.u32 p, %r1181, 0;
    vote.ballot.sync.b32 %r1181, p, 0xffffffff;
    @!p not.b32 %r1181, %r1181;
}

	// end inline asm
	mov.b32 	%r1186, 2;
	// begin inline asm
	{
    .reg .pred p;
    and.b32 %r1184, %r1203, %r1186;    setp.ne.u32 p, %r1184, 0;
    vote.ballot.sync.b32 %r1184, p, 0xffffffff;
    @!p not.b32 %r1184, %r1184;
}

	// end inline asm
	and.b32  	%r1208, %r1184, %r1181;
	mov.b32 	%r1189, 4;
	// begin inline asm
	{
    .reg .pred p;
    and.b32 %r1187, %r1203, %r1189;    setp.ne.u32 p, %r1187, 0;
    vote.ballot.sync.b32 %r1187, p, 0xffffffff;
    @!p not.b32 %r1187, %r1187;
}

	// end inline asm
	and.b32  	%r1209, %r1187, %r1208;
	mov.b32 	%r1192, 8;
	// begin inline asm
	{
    .reg .pred p;
    and.b32 %r1190, %r1203, %r1192;    setp.ne.u32 p, %r1190, 0;
    vote.ballot.sync.b32 %r1190, p, 0xffffffff;
    @!p not.b32 %r1190, %r1190;
}

	// end inline asm
	and.b32  	%r1210, %r1190, %r1209;
	mov.b32 	%r1195, 16;
	// begin inline asm
	{
    .reg .pred p;
    and.b32 %r1193, %r1203, %r1195;    setp.ne.u32 p, %r1193, 0;
    vote.ballot.sync.b32 %r1193, p, 0xffffffff;
    @!p not.b32 %r1193, %r1193;
}

	// end inline asm
	and.b32  	%r1211, %r1193, %r1210;
	mov.b32 	%r1198, 32;
	// begin inline asm
	{
    .reg .pred p;
    and.b32 %r1196, %r1203, %r1198;    setp.ne.u32 p, %r1196, 0;
    vote.ballot.sync.b32 %r1196, p, 0xffffffff;
    @!p not.b32 %r1196, %r1196;
}

	// end inline asm
	and.b32  	%r1212, %r1196, %r1211;
	mov.b32 	%r1201, 64;
	// begin inline asm
	{
    .reg .pred p;
    and.b32 %r1199, %r1203, %r1201;    setp.ne.u32 p, %r1199, 0;
    vote.ballot.sync.b32 %r1199, p, 0xffffffff;
    @!p not.b32 %r1199, %r1199;
}

	// end inline asm
	and.b32  	%r1213, %r1199, %r1212;
	mov.b32 	%r1204, 128;
	// begin inline asm
	{
    .reg .pred p;
    and.b32 %r1202, %r1203, %r1204;    setp.ne.u32 p, %r1202, 0;
    vote.ballot.sync.b32 %r1202, p, 0xffffffff;
    @!p not.b32 %r1202, %r1202;
}

	// end inline asm
	and.b32  	%r1214, %r1202, %r1213;
	clz.b32 	%r1215, %r1214;
	sub.s32 	%r251, 31, %r1215;
	and.b32  	%r1216, %r646, %r1214;
	popc.b32 	%r252, %r1216;
	setp.ne.s32 	%p100, %r295, %r251;
	mov.b32 	%r1797, 0;
	@%p100 bra 	$L__BB22_145;
	shl.b32 	%r1217, %r1203, 2;
	add.s32 	%r1218, %r164, %r1217;
	atom.shared.add.u32 	%r1797, [%r1218], %r252;
$L__BB22_145:
	shfl.sync.idx.b32	%r1244|%p101, %r1797, %r251, 31, -1;
	add.s32 	%r255, %r252, %r1244;
	shr.u32 	%r1245, %r1779, %r293;
	and.b32  	%r1241, %r1245, %r82;
	mov.b32 	%r1221, 1;
	// begin inline asm
	{
    .reg .pred p;
    and.b32 %r1219, %r1241, %r1221;    setp.ne.u32 p, %r1219, 0;
    vote.ballot.sync.b32 %r1219, p, 0xffffffff;
    @!p not.b32 %r1219, %r1219;
}

	// end inline asm
	mov.b32 	%r1224, 2;
	// begin inline asm
	{
    .reg .pred p;
    and.b32 %r1222, %r1241, %r1224;    setp.ne.u32 p, %r1222, 0;
    vote.ballot.sync.b32 %r1222, p, 0xffffffff;
    @!p not.b32 %r1222, %r1222;
}

	// end inline asm
	and.b32  	%r1246, %r1222, %r1219;
	mov.b32 	%r1227, 4;
	// begin inline asm
	{
    .reg .pred p;
    and.b32 %r1225, %r1241, %r1227;    setp.ne.u32 p, %r1225, 0;
    vote.ballot.sync.b32 %r1225, p, 0xffffffff;
    @!p not.b32 %r1225, %r1225;
}

	// end inline asm
	and.b32  	%r1247, %r1225, %r1246;
	mov.b32 	%r1230, 8;
	// begin inline asm
	{
    .reg .pred p;
    and.b32 %r1228, %r1241, %r1230;    setp.ne.u32 p, %r1228, 0;
    vote.ballot.sync.b32 %r1228, p, 0xffffffff;
    @!p not.b32 %r1228, %r1228;
}

	// end inline asm
	and.b32  	%r1248, %r1228, %r1247;
	mov.b32 	%r1233, 16;
	// begin inline asm
	{
    .reg .pred p;
    and.b32 %r1231, %r1241, %r1233;    setp.ne.u32 p, %r1231, 0;
    vote.ballot.sync.b32 %r1231, p, 0xffffffff;
    @!p not.b32 %r1231, %r1231;
}

	// end inline asm
	and.b32  	%r1249, %r1231, %r1248;
	mov.b32 	%r1236, 32;
	// begin inline asm
	{
    .reg .pred p;
    and.b32 %r1234, %r1241, %r1236;    setp.ne.u32 p, %r1234, 0;
    vote.ballot.sync.b32 %r1234, p, 0xffffffff;
    @!p not.b32 %r1234, %r1234;
}

	// end inline asm
	and.b32  	%r1250, %r1234, %r1249;
	mov.b32 	%r1239, 64;
	// begin inline asm
	{
    .reg .pred p;
    and.b32 %r1237, %r1241, %r1239;    setp.ne.u32 p, %r1237, 0;
    vote.ballot.sync.b32 %r1237, p, 0xffffffff;
    @!p not.b32 %r1237, %r1237;
}

	// end inline asm
	and.b32  	%r1251, %r1237, %r1250;
	mov.b32 	%r1242, 128;
	// begin inline asm
	{
    .reg .pred p;
    and.b32 %r1240, %r1241, %r1242;    setp.ne.u32 p, %r1240, 0;
    vote.ballot.sync.b32 %r1240, p, 0xffffffff;
    @!p not.b32 %r1240, %r1240;
}

	// end inline asm
	and.b32  	%r1252, %r1240, %r1251;
	clz.b32 	%r1253, %r1252;
	sub.s32 	%r257, 31, %r1253;
	and.b32  	%r1254, %r646, %r1252;
	popc.b32 	%r258, %r1254;
	setp.ne.s32 	%p102, %r295, %r257;
	mov.b32 	%r1798, 0;
	@%p102 bra 	$L__BB22_147;
	shl.b32 	%r1259, %r1241, 2;
	add.s32 	%r1260, %r164, %r1259;
	atom.shared.add.u32 	%r1798, [%r1260], %r258;
$L__BB22_147:
	shfl.sync.idx.b32	%r1286|%p103, %r1798, %r257, 31, -1;
	add.s32 	%r261, %r258, %r1286;
	shr.u32 	%r1287, %r1780, %r293;
	and.b32  	%r1283, %r1287, %r82;
	mov.b32 	%r1263, 1;
	// begin inline asm
	{
    .reg .pred p;
    and.b32 %r1261, %r1283, %r1263;    setp.ne.u32 p, %r1261, 0;
    vote.ballot.sync.b32 %r1261, p, 0xffffffff;
    @!p not.b32 %r1261, %r1261;
}

	// end inline asm
	mov.b32 	%r1266, 2;
	// begin inline asm
	{
    .reg .pred p;
    and.b32 %r1264, %r1283, %r1266;    setp.ne.u32 p, %r1264, 0;
    vote.ballot.sync.b32 %r1264, p, 0xffffffff;
    @!p not.b32 %r1264, %r1264;
}

	// end inline asm
	and.b32  	%r1288, %r1264, %r1261;
	mov.b32 	%r1269, 4;
	// begin inline asm
	{
    .reg .pred p;
    and.b32 %r1267, %r1283, %r1269;    setp.ne.u32 p, %r1267, 0;
    vote.ballot.sync.b32 %r1267, p, 0xffffffff;
    @!p not.b32 %r1267, %r1267;
}

	// end inline asm
	and.b32  	%r1289, %r1267, %r1288;
	mov.b32 	%r1272, 8;
	// begin inline asm
	{
    .reg .pred p;
    and.b32 %r1270, %r1283, %r1272;    setp.ne.u32 p, %r1270, 0;
    vote.ballot.sync.b32 %r1270, p, 0xffffffff;
    @!p not.b32 %r1270, %r1270;
}

	// end inline asm
	and.b32  	%r1290, %r1270, %r1289;
	mov.b32 	%r1275, 16;
	// begin inline asm
	{
    .reg .pred p;
    and.b32 %r1273, %r1283, %r1275;    setp.ne.u32 p, %r1273, 0;
    vote.ballot.sync.b32 %r1273, p, 0xffffffff;
    @!p not.b32 %r1273, %r1273;
}

	// end inline asm
	and.b32  	%r1291, %r1273, %r1290;
	mov.b32 	%r1278, 32;
	// begin inline asm
	{
    .reg .pred p;
    and.b32 %r1276, %r1283, %r1278;    setp.ne.u32 p, %r1276, 0;
    vote.ballot.sync.b32 %r1276, p, 0xffffffff;
    @!p not.b32 %r1276, %r1276;
}

	// end inline asm
	and.b32  	%r1292, %r1276, %r1291;
	mov.b32 	%r1281, 64;
	// begin inline asm
	{
    .reg .pred p;
    and.b32 %r1279, %r1283, %r1281;    setp.ne.u32 p, %r1279, 0;
    vote.ballot.sync.b32 %r1279, p, 0xffffffff;
    @!p not.b32 %r1279, %r1279;
}

	// end inline asm
	and.b32  	%r1293, %r1279, %r1292;
	mov.b32 	%r1284, 128;
	// begin inline asm
	{
    .reg .pred p;
    and.b32 %r1282, %r1283, %r1284;    setp.ne.u32 p, %r1282, 0;
    vote.ballot.sync.b32 %r1282, p, 0xffffffff;
    @!p not.b32 %r1282, %r1282;
}

	// end inline asm
	and.b32  	%r1294, %r1282, %r1293;
	clz.b32 	%r1295, %r1294;
	sub.s32 	%r263, 31, %r1295;
	and.b32  	%r1296, %r646, %r1294;
	popc.b32 	%r264, %r1296;
	setp.ne.s32 	%p104, %r295, %r263;
	mov.b32 	%r1799, 0;
	@%p104 bra 	$L__BB22_149;
	shl.b32 	%r1301, %r1283, 2;
	add.s32 	%r1302, %r164, %r1301;
	atom.shared.add.u32 	%r1799, [%r1302], %r264;
$L__BB22_149:
	shfl.sync.idx.b32	%r1328|%p105, %r1799, %r263, 31, -1;
	add.s32 	%r267, %r264, %r1328;
	shr.u32 	%r1329, %r1781, %r293;
	and.b32  	%r1325, %r1329, %r82;
	mov.b32 	%r1305, 1;
	// begin inline asm
	{
    .reg .pred p;
    and.b32 %r1303, %r1325, %r1305;    setp.ne.u32 p, %r1303, 0;
    vote.ballot.sync.b32 %r1303, p, 0xffffffff;
    @!p not.b32 %r1303, %r1303;
}

	// end inline asm
	mov.b32 	%r1308, 2;
	// begin inline asm
	{
    .reg .pred p;
    and.b32 %r1306, %r1325, %r1308;    setp.ne.u32 p, %r1306, 0;
    vote.ballot.sync.b32 %r1306, p, 0xffffffff;
    @!p not.b32 %r1306, %r1306;
}

	// end inline asm
	and.b32  	%r1330, %r1306, %r1303;
	mov.b32 	%r1311, 4;
	// begin inline asm
	{
    .reg .pred p;
    and.b32 %r1309, %r1325, %r1311;    setp.ne.u32 p, %r1309, 0;
    vote.ballot.sync.b32 %r1309, p, 0xffffffff;
    @!p not.b32 %r1309, %r1309;
}

	// end inline asm
	and.b32  	%r1331, %r1309, %r1330;
	mov.b32 	%r1314, 8;
	// begin inline asm
	{
    .reg .pred p;
    and.b32 %r1312, %r1325, %r1314;    setp.ne.u32 p, %r1312, 0;
    vote.ballot.sync.b32 %r1312, p, 0xffffffff;
    @!p not.b32 %r1312, %r1312;
}

	// end inline asm
	and.b32  	%r1332, %r1312, %r1331;
	mov.b32 	%r1317, 16;
	// begin inline asm
	{
    .reg .pred p;
    and.b32 %r1315, %r1325, %r1317;    setp.ne.u32 p, %r1315, 0;
    vote.ballot.sync.b32 %r1315, p, 0xffffffff;
    @!p not.b32 %r1315, %r1315;
}

	// end inline asm
	and.b32  	%r1333, %r1315, %r1332;
	mov.b32 	%r1320, 32;
	// begin inline asm
	{
    .reg .pred p;
    and.b32 %r1318, %r1325, %r1320;    setp.ne.u32 p, %r1318, 0;
    vote.ballot.sync.b32 %r1318, p, 0xffffffff;
    @!p not.b32 %r1318, %r1318;
}

	// end inline asm
	and.b32  	%r1334, %r1318, %r1333;
	mov.b32 	%r1323, 64;
	// begin inline asm
	{
    .reg .pred p;
    and.b32 %r1321, %r1325, %r1323;    setp.ne.u32 p, %r1321, 0;
    vote.ballot.sync.b32 %r1321, p, 0xffffffff;
    @!p not.b32 %r1321, %r1321;
}

	// end inline asm
	and.b32  	%r1335, %r1321, %r1334;
	mov.b32 	%r1326, 128;
	// begin inline asm
	{
    .reg .pred p;
    and.b32 %r1324, %r1325, %r1326;    setp.ne.u32 p, %r1324, 0;
    vote.ballot.sync.b32 %r1324, p, 0xffffffff;
    @!p not.b32 %r1324, %r1324;
}

	// end inline asm
	and.b32  	%r1336, %r1324, %r1335;
	clz.b32 	%r1337, %r1336;
	sub.s32 	%r269, 31, %r1337;
	and.b32  	%r1338, %r646, %r1336;
	popc.b32 	%r270, %r1338;
	setp.ne.s32 	%p106, %r295, %r269;
	mov.b32 	%r1800, 0;
	@%p106 bra 	$L__BB22_151;
	shl.b32 	%r1339, %r1, 5;
	and.b32  	%r1340, %r1339, 31744;
	add.s32 	%r1342, %r551, %r1340;
	shl.b32 	%r1343, %r1325, 2;
	add.s32 	%r1344, %r1342, %r1343;
	atom.shared.add.u32 	%r1800, [%r1344], %r270;
$L__BB22_151:
	shfl.sync.idx.b32	%r1370|%p107, %r1800, %r269, 31, -1;
	add.s32 	%r273, %r270, %r1370;
	shr.u32 	%r1371, %r1782, %r293;
	and.b32  	%r1367, %r1371, %r82;
	mov.b32 	%r1347, 1;
	// begin inline asm
	{
    .reg .pred p;
    and.b32 %r1345, %r1367, %r1347;    setp.ne.u32 p, %r1345, 0;
    vote.ballot.sync.b32 %r1345, p, 0xffffffff;
    @!p not.b32 %r1345, %r1345;
}

	// end inline asm
	mov.b32 	%r1350, 2;
	// begin inline asm
	{
    .reg .pred p;
    and.b32 %r1348, %r1367, %r1350;    setp.ne.u32 p, %r1348, 0;
    vote.ballot.sync.b32 %r1348, p, 0xffffffff;
    @!p not.b32 %r1348, %r1348;
}

	// end inline asm
	and.b32  	%r1372, %r1348, %r1345;
	mov.b32 	%r1353, 4;
	// begin inline asm
	{
    .reg .pred p;
    and.b32 %r1351, %r1367, %r1353;    setp.ne.u32 p, %r1351, 0;
    vote.ballot.sync.b32 %r1351, p, 0xffffffff;
    @!p not.b32 %r1351, %r1351;
}

	// end inline asm
	and.b32  	%r1373, %r1351, %r1372;
	mov.b32 	%r1356, 8;
	// begin inline asm
	{
    .reg .pred p;
    and.b32 %r1354, %r1367, %r1356;    setp.ne.u32 p, %r1354, 0;
    vote.ballot.sync.b32 %r1354, p, 0xffffffff;
    @!p not.b32 %r1354, %r1354;
}

	// end inline asm
	and.b32  	%r1374, %r1354, %r1373;
	mov.b32 	%r1359, 16;
	// begin inline asm
	{
    .reg .pred p;
    and.b32 %r1357, %r1367, %r1359;    setp.ne.u32 p, %r1357, 0;
    vote.ballot.sync.b32 %r1357, p, 0xffffffff;
    @!p not.b32 %r1357, %r1357;
}

	// end inline asm
	and.b32  	%r1375, %r1357, %r1374;
	mov.b32 	%r1362, 32;
	// begin inline asm
	{
    .reg .pred p;
    and.b32 %r1360, %r1367, %r1362;    setp.ne.u32 p, %r1360, 0;
    vote.ballot.sync.b32 %r1360, p, 0xffffffff;
    @!p not.b32 %r1360, %r1360;
}

	// end inline asm
	and.b32  	%r1376, %r1360, %r1375;
	mov.b32 	%r1365, 64;
	// begin inline asm
	{
    .reg .pred p;
    and.b32 %r1363, %r1367, %r1365;    setp.ne.u32 p, %r1363, 0;
    vote.ballot.sync.b32 %r1363, p, 0xffffffff;
    @!p not.b32 %r1363, %r1363;
}

	// end inline asm
	and.b32  	%r1377, %r1363, %r1376;
	mov.b32 	%r1368, 128;
	// begin inline asm
	{
    .reg .pred p;
    and.b32 %r1366, %r1367, %r1368;    setp.ne.u32 p, %r1366, 0;
    vote.ballot.sync.b32 %r1366, p, 0xffffffff;
    @!p not.b32 %r1366, %r1366;
}

	// end inline asm
	and.b32  	%r1378, %r1366, %r1377;
	clz.b32 	%r1379, %r1378;
	sub.s32 	%r275, 31, %r1379;
	and.b32  	%r1380, %r646, %r1378;
	popc.b32 	%r276, %r1380;
	setp.ne.s32 	%p108, %r295, %r275;
	mov.b32 	%r1801, 0;
	@%p108 bra 	$L__BB22_153;
	shl.b32 	%r1385, %r1367, 2;
	add.s32 	%r1386, %r164, %r1385;
	atom.shared.add.u32 	%r1801, [%r1386], %r276;
$L__BB22_153:
	setp.gt.u32 	%p109, %r1, 255;
	shfl.sync.idx.b32	%r1387|%p110, %r1801, %r275, 31, -1;
	add.s32 	%r1388, %r276, %r1387;
	bar.sync 	0;
	shl.b32 	%r1389, %r171, 2;
	add.s32 	%r1391, %r551, %r1389;
	st.shared.u32 	[%r1391+-4], %r1764;
	shl.b32 	%r1392, %r177, 2;
	add.s32 	%r1393, %r551, %r1392;
	st.shared.u32 	[%r1393+-4], %r1765;
	shl.b32 	%r1394, %r183, 2;
	add.s32 	%r1395, %r551, %r1394;
	st.shared.u32 	[%r1395+-4], %r1766;
	shl.b32 	%r1396, %r189, 2;
	add.s32 	%r1397, %r551, %r1396;
	st.shared.u32 	[%r1397+-4], %r1767;
	shl.b32 	%r1398, %r195, 2;
	add.s32 	%r1399, %r551, %r1398;
	st.shared.u32 	[%r1399+-4], %r1768;
	shl.b32 	%r1400, %r201, 2;
	add.s32 	%r1401, %r551, %r1400;
	st.shared.u32 	[%r1401+-4], %r1769;
	shl.b32 	%r1402, %r207, 2;
	add.s32 	%r1403, %r551, %r1402;
	st.shared.u32 	[%r1403+-4], %r1770;
	shl.b32 	%r1404, %r213, 2;
	add.s32 	%r1405, %r551, %r1404;
	st.shared.u32 	[%r1405+-4], %r1771;
	shl.b32 	%r1406, %r219, 2;
	add.s32 	%r1407, %r551, %r1406;
	st.shared.u32 	[%r1407+-4], %r1772;
	shl.b32 	%r1408, %r225, 2;
	add.s32 	%r1409, %r551, %r1408;
	st.shared.u32 	[%r1409+-4], %r1773;
	shl.b32 	%r1410, %r231, 2;
	add.s32 	%r1411, %r551, %r1410;
	st.shared.u32 	[%r1411+-4], %r1774;
	shl.b32 	%r1412, %r237, 2;
	add.s32 	%r1413, %r551, %r1412;
	st.shared.u32 	[%r1413+-4], %r1775;
	shl.b32 	%r1414, %r243, 2;
	add.s32 	%r1415, %r551, %r1414;
	st.shared.u32 	[%r1415+-4], %r1776;
	shl.b32 	%r1416, %r249, 2;
	add.s32 	%r1417, %r551, %r1416;
	st.shared.u32 	[%r1417+-4], %r1777;
	shl.b32 	%r1418, %r255, 2;
	add.s32 	%r1419, %r551, %r1418;
	st.shared.u32 	[%r1419+-4], %r1778;
	shl.b32 	%r1420, %r261, 2;
	add.s32 	%r1421, %r551, %r1420;
	st.shared.u32 	[%r1421+-4], %r1779;
	shl.b32 	%r1422, %r267, 2;
	add.s32 	%r1423, %r551, %r1422;
	st.shared.u32 	[%r1423+-4], %r1780;
	shl.b32 	%r1424, %r273, 2;
	add.s32 	%r1425, %r551, %r1424;
	st.shared.u32 	[%r1425+-4], %r1781;
	shl.b32 	%r1426, %r1388, 2;
	add.s32 	%r1427, %r551, %r1426;
	st.shared.u32 	[%r1427+-4], %r1782;
	shl.b32 	%r1428, %r1, 3;
	add.s32 	%r1429, %r551, %r1428;
	add.s32 	%r279, %r1429, 29184;
	@%p109 bra 	$L__BB22_161;
	ld.param.u64 	%rd236, [_ZN3cub18CUB_300001_SM_10006detail10radix_sort29DeviceRadixSortOnesweepKernelINS1_5radix10policy_hubIiNS0_8NullTypeEyE10Policy1000ELNS0_9SortOrderE0EiS6_yiiNS1_21identity_decomposer_tEEEvPT5_SC_PT3_PKSD_PT1_PKSH_PT2_PKSL_T4_iiT6__param_3];
	cvta.to.global.u64 	%rd57, %rd236;
	shl.b64 	%rd58, %rd7, 3;
	add.s64 	%rd59, %rd57, %rd58;
	ld.global.u64 	%rd60, [%rd59];
	cvt.s64.s32 	%rd61, %r163;
	sub.s64 	%rd238, %rd60, %rd61;
	st.shared.u64 	[%r279], %rd238;
	setp.lt.s32 	%p111, %r3, 1;
	mov.u32 	%r1805, %r1759;
	@%p111 bra 	$L__BB22_160;
	mov.b32 	%r1803, -1;
	mov.u32 	%r1802, %r3;
	mov.u32 	%r1805, %r1759;
$L__BB22_156:
	ld.param.u64 	%rd229, [_ZN3cub18CUB_300001_SM_10006detail10radix_sort29DeviceRadixSortOnesweepKernelINS1_5radix10policy_hubIiNS0_8NullTypeEyE10Policy1000ELNS0_9SortOrderE0EiS6_yiiNS1_21identity_decomposer_tEEEvPT5_SC_PT3_PKSD_PT1_PKSH_PT2_PKSL_T4_iiT6__param_0];
	add.s32 	%r283, %r1802, -1;
	shl.b32 	%r1431, %r283, 8;
	add.s32 	%r1432, %r1431, %r1;
	cvta.to.global.u64 	%rd62, %rd229;
	mul.wide.s32 	%rd63, %r1432, 4;
	add.s64 	%rd16, %rd62, %rd63;
$L__BB22_157:
	membar.cta;
	ld.volatile.global.u32 	%r284, [%rd16];
	setp.eq.s32 	%p112, %r284, 0;
	@%p112 bra 	$L__BB22_157;
	and.b32  	%r1433, %r284, 1073741823;
	add.s32 	%r1805, %r1433, %r1805;
	setp.gt.s32 	%p113, %r284, -1;
	vote.sync.ballot.b32 	%r1803, %p113, %r1803;
	setp.gt.u32 	%p115, %r1802, 1;
	and.pred  	%p116, %p113, %p115;
	mov.u32 	%r1802, %r283;
	@%p116 bra 	$L__BB22_156;
	ld.shared.u64 	%rd238, [%r279];
$L__BB22_160:
	ld.param.u64 	%rd230, [_ZN3cub18CUB_300001_SM_10006detail10radix_sort29DeviceRadixSortOnesweepKernelINS1_5radix10policy_hubIiNS0_8NullTypeEyE10Policy1000ELNS0_9SortOrderE0EiS6_yiiNS1_21identity_decomposer_tEEEvPT5_SC_PT3_PKSD_PT1_PKSH_PT2_PKSL_T4_iiT6__param_0];
	or.b32  	%r1434, %r1805, -2147483648;
	cvta.to.global.u64 	%rd64, %rd230;
	shl.b32 	%r1435, %r3, 8;
	add.s32 	%r1436, %r1435, %r1;
	mul.wide.s32 	%rd65, %r1436, 4;
	add.s64 	%rd66, %rd64, %rd65;
	st.volatile.global.u32 	[%rd66], %r1434;
	sub.s32 	%r1437, %r1805, %r1759;
	cvt.s64.s32 	%rd67, %r1437;
	add.s64 	%rd68, %rd238, %rd67;
	st.shared.u64 	[%r279], %rd68;
$L__BB22_161:
	ld.param.u32 	%r1711, [_ZN3cub18CUB_300001_SM_10006detail10radix_sort29DeviceRadixSortOnesweepKernelINS1_5radix10policy_hubIiNS0_8NullTypeEyE10Policy1000ELNS0_9SortOrderE0EiS6_yiiNS1_21identity_decomposer_tEEEvPT5_SC_PT3_PKSD_PT1_PKSH_PT2_PKSL_T4_iiT6__param_8];
	ld.param.u64 	%rd233, [_ZN3cub18CUB_300001_SM_10006detail10radix_sort29DeviceRadixSortOnesweepKernelINS1_5radix10policy_hubIiNS0_8NullTypeEyE10Policy1000ELNS0_9SortOrderE0EiS6_yiiNS1_21identity_decomposer_tEEEvPT5_SC_PT3_PKSD_PT1_PKSH_PT2_PKSL_T4_iiT6__param_2];
	setp.gt.u32 	%p117, %r1, 255;
	mad.lo.s32 	%r288, %r3, 7296, 7296;
	setp.lt.s32 	%p118, %r288, %r1711;
	setp.eq.s64 	%p119, %rd233, 0;
	or.pred  	%p120, %p119, %p118;
	or.pred  	%p121, %p117, %p120;
	@%p121 bra 	$L__BB22_163;
	ld.param.u64 	%rd234, [_ZN3cub18CUB_300001_SM_10006detail10radix_sort29DeviceRadixSortOnesweepKernelINS1_5radix10policy_hubIiNS0_8NullTypeEyE10Policy1000ELNS0_9SortOrderE0EiS6_yiiNS1_21identity_decomposer_tEEEvPT5_SC_PT3_PKSD_PT1_PKSH_PT2_PKSL_T4_iiT6__param_2];
	ld.shared.u64 	%rd69, [%r279];
	cvt.s64.s32 	%rd70, %r1759;
	cvt.s64.s32 	%rd71, %r163;
	add.s64 	%rd72, %rd71, %rd70;
	add.s64 	%rd73, %rd72, %rd69;
	cvta.to.global.u64 	%rd74, %rd234;
	shl.b64 	%rd75, %rd7, 3;
	add.s64 	%rd76, %rd74, %rd75;
	st.global.u64 	[%rd76], %rd73;
$L__BB22_163:
	ld.param.u32 	%r1712, [_ZN3cub18CUB_300001_SM_10006detail10radix_sort29DeviceRadixSortOnesweepKernelINS1_5radix10policy_hubIiNS0_8NullTypeEyE10Policy1000ELNS0_9SortOrderE0EiS6_yiiNS1_21identity_decomposer_tEEEvPT5_SC_PT3_PKSD_PT1_PKSH_PT2_PKSL_T4_iiT6__param_8];
	shl.b32 	%r1438, %r1, 2;
	add.s32 	%r289, %r551, %r1438;
	setp.gt.s32 	%p122, %r288, %r1712;
	bar.sync 	0;
	@%p122 bra 	$L__BB22_165;
	ld.shared.u32 	%r1440, [%r289];
	shr.u32 	%r1441, %r1440, %r293;
	and.b32  	%r1442, %r1441, %r82;
	shl.b32 	%r1443, %r1442, 3;
	add.s32 	%r1445, %r551, 29184;
	add.s32 	%r1446, %r1445, %r1443;
	ld.shared.u64 	%rd77, [%r1446];
	add.s64 	%rd78, %rd77, %rd7;
	xor.b32  	%r1447, %r1440, -2147483648;
	shl.b64 	%rd79, %rd78, 2;
	add.s64 	%rd80, %rd1, %rd79;
	st.global.u32 	[%rd80], %r1447;
	bar.warp.sync 	-1;
	ld.shared.u32 	%r1448, [%r289+1536];
	shr.u32 	%r1449, %r1448, %r293;
	and.b32  	%r1450, %r1449, %r82;
	shl.b32 	%r1451, %r1450, 3;
	add.s32 	%r1452, %r1445, %r1451;
	ld.shared.u64 	%rd81, [%r1452];
	add.s64 	%rd82, %rd81, %rd7;
	xor.b32  	%r1453, %r1448, -2147483648;
	shl.b64 	%rd83, %rd82, 2;
	add.s64 	%rd84, %rd1, %rd83;
	st.global.u32 	[%rd84+1536], %r1453;
	bar.warp.sync 	-1;
	ld.shared.u32 	%r1454, [%r289+3072];
	shr.u32 	%r1455, %r1454, %r293;
	and.b32  	%r1456, %r1455, %r82;
	shl.b32 	%r1457, %r1456, 3;
	add.s32 	%r1458, %r1445, %r1457;
	ld.shared.u64 	%rd85, [%r1458];
	add.s64 	%rd86, %rd85, %rd7;
	xor.b32  	%r1459, %r1454, -2147483648;
	shl.b64 	%rd87, %rd86, 2;
	add.s64 	%rd88, %rd1, %rd87;
	st.global.u32 	[%rd88+3072], %r1459;
	bar.warp.sync 	-1;
	ld.shared.u32 	%r1460, [%r289+4608];
	shr.u32 	%r1461, %r1460, %r293;
	and.b32  	%r1462, %r1461, %r82;
	shl.b32 	%r1463, %r1462, 3;
	add.s32 	%r1464, %r1445, %r1463;
	ld.shared.u64 	%rd89, [%r1464];
	add.s64 	%rd90, %rd89, %rd7;
	xor.b32  	%r1465, %r1460, -2147483648;
	shl.b64 	%rd91, %rd90, 2;
	add.s64 	%rd92, %rd1, %rd91;
	st.global.u32 	[%rd92+4608], %r1465;
	bar.warp.sync 	-1;
	ld.shared.u32 	%r1466, [%r289+6144];
	shr.u32 	%r1467, %r1466, %r293;
	and.b32  	%r1468, %r1467, %r82;
	shl.b32 	%r1469, %r1468, 3;
	add.s32 	%r1470, %r1445, %r1469;
	ld.shared.u64 	%rd93, [%r1470];
	add.s64 	%rd94, %rd93, %rd7;
	xor.b32  	%r1471, %r1466, -2147483648;
	shl.b64 	%rd95, %rd94, 2;
	add.s64 	%rd96, %rd1, %rd95;
	st.global.u32 	[%rd96+6144], %r1471;
	bar.warp.sync 	-1;
	ld.shared.u32 	%r1472, [%r289+7680];
	shr.u32 	%r1473, %r1472, %r293;
	and.b32  	%r1474, %r1473, %r82;
	shl.b32 	%r1475, %r1474, 3;
	add.s32 	%r1476, %r1445, %r1475;
	ld.shared.u64 	%rd97, [%r1476];
	add.s64 	%rd98, %rd97, %rd7;
	xor.b32  	%r1477, %r1472, -2147483648;
	shl.b64 	%rd99, %rd98, 2;
	add.s64 	%rd100, %rd1, %rd99;
	st.global.u32 	[%rd100+7680], %r1477;
	bar.warp.sync 	-1;
	ld.shared.u32 	%r1478, [%r289+9216];
	shr.u32 	%r1479, %r1478, %r293;
	and.b32  	%r1480, %r1479, %r82;
	shl.b32 	%r1481, %r1480, 3;
	add.s32 	%r1482, %r1445, %r1481;
	ld.shared.u64 	%rd101, [%r1482];
	add.s64 	%rd102, %rd101, %rd7;
	xor.b32  	%r1483, %r1478, -2147483648;
	shl.b64 	%rd103, %rd102, 2;
	add.s64 	%rd104, %rd1, %rd103;
	st.global.u32 	[%rd104+9216], %r1483;
	bar.warp.sync 	-1;
	ld.shared.u32 	%r1484, [%r289+10752];
	shr.u32 	%r1485, %r1484, %r293;
	and.b32  	%r1486, %r1485, %r82;
	shl.b32 	%r1487, %r1486, 3;
	add.s32 	%r1488, %r1445, %r1487;
	ld.shared.u64 	%rd105, [%r1488];
	add.s64 	%rd106, %rd105, %rd7;
	xor.b32  	%r1489, %r1484, -2147483648;
	shl.b64 	%rd107, %rd106, 2;
	add.s64 	%rd108, %rd1, %rd107;
	st.global.u32 	[%rd108+10752], %r1489;
	bar.warp.sync 	-1;
	ld.shared.u32 	%r1490, [%r289+12288];
	shr.u32 	%r1491, %r1490, %r293;
	and.b32  	%r1492, %r1491, %r82;
	shl.b32 	%r1493, %r1492, 3;
	add.s32 	%r1494, %r1445, %r1493;
	ld.shared.u64 	%rd109, [%r1494];
	add.s64 	%rd110, %rd109, %rd7;
	xor.b32  	%r1495, %r1490, -2147483648;
	shl.b64 	%rd111, %rd110, 2;
	add.s64 	%rd112, %rd1, %rd111;
	st.global.u32 	[%rd112+12288], %r1495;
	bar.warp.sync 	-1;
	ld.shared.u32 	%r1496, [%r289+13824];
	shr.u32 	%r1497, %r1496, %r293;
	and.b32  	%r1498, %r1497, %r82;
	shl.b32 	%r1499, %r1498, 3;
	add.s32 	%r1500, %r1445, %r1499;
	ld.shared.u64 	%rd113, [%r1500];
	add.s64 	%rd114, %rd113, %rd7;
	xor.b32  	%r1501, %r1496, -2147483648;
	shl.b64 	%rd115, %rd114, 2;
	add.s64 	%rd116, %rd1, %rd115;
	st.global.u32 	[%rd116+13824], %r1501;
	bar.warp.sync 	-1;
	ld.shared.u32 	%r1502, [%r289+15360];
	shr.u32 	%r1503, %r1502, %r293;
	and.b32  	%r1504, %r1503, %r82;
	shl.b32 	%r1505, %r1504, 3;
	add.s32 	%r1506, %r1445, %r1505;
	ld.shared.u64 	%rd117, [%r1506];
	add.s64 	%rd118, %rd117, %rd7;
	xor.b32  	%r1507, %r1502, -2147483648;
	shl.b64 	%rd119, %rd118, 2;
	add.s64 	%rd120, %rd1, %rd119;
	st.global.u32 	[%rd120+15360], %r1507;
	bar.warp.sync 	-1;
	ld.shared.u32 	%r1508, [%r289+16896];
	shr.u32 	%r1509, %r1508, %r293;
	and.b32  	%r1510, %r1509, %r82;
	shl.b32 	%r1511, %r1510, 3;
	add.s32 	%r1512, %r1445, %r1511;
	ld.shared.u64 	%rd121, [%r1512];
	add.s64 	%rd122, %rd121, %rd7;
	xor.b32  	%r1513, %r1508, -2147483648;
	shl.b64 	%rd123, %rd122, 2;
	add.s64 	%rd124, %rd1, %rd123;
	st.global.u32 	[%rd124+16896], %r1513;
	bar.warp.sync 	-1;
	ld.shared.u32 	%r1514, [%r289+18432];
	shr.u32 	%r1515, %r1514, %r293;
	and.b32  	%r1516, %r1515, %r82;
	shl.b32 	%r1517, %r1516, 3;
	add.s32 	%r1518, %r1445, %r1517;
	ld.shared.u64 	%rd125, [%r1518];
	add.s64 	%rd126, %rd125, %rd7;
	xor.b32  	%r1519, %r1514, -2147483648;
	shl.b64 	%rd127, %rd126, 2;
	add.s64 	%rd128, %rd1, %rd127;
	st.global.u32 	[%rd128+18432], %r1519;
	bar.warp.sync 	-1;
	ld.shared.u32 	%r1520, [%r289+19968];
	shr.u32 	%r1521, %r1520, %r293;
	and.b32  	%r1522, %r1521, %r82;
	shl.b32 	%r1523, %r1522, 3;
	add.s32 	%r1524, %r1445, %r1523;
	ld.shared.u64 	%rd129, [%r1524];
	add.s64 	%rd130, %rd129, %rd7;
	xor.b32  	%r1525, %r1520, -2147483648;
	shl.b64 	%rd131, %rd130, 2;
	add.s64 	%rd132, %rd1, %rd131;
	st.global.u32 	[%rd132+19968], %r1525;
	bar.warp.sync 	-1;
	ld.shared.u32 	%r1526, [%r289+21504];
	shr.u32 	%r1527, %r1526, %r293;
	and.b32  	%r1528, %r1527, %r82;
	shl.b32 	%r1529, %r1528, 3;
	add.s32 	%r1530, %r1445, %r1529;
	ld.shared.u64 	%rd133, [%r1530];
	add.s64 	%rd134, %rd133, %rd7;
	xor.b32  	%r1531, %r1526, -2147483648;
	shl.b64 	%rd135, %rd134, 2;
	add.s64 	%rd136, %rd1, %rd135;
	st.global.u32 	[%rd136+21504], %r1531;
	bar.warp.sync 	-1;
	ld.shared.u32 	%r1532, [%r289+23040];
	shr.u32 	%r1533, %r1532, %r293;
	and.b32  	%r1534, %r1533, %r82;
	shl.b32 	%r1535, %r1534, 3;
	add.s32 	%r1536, %r1445, %r1535;
	ld.shared.u64 	%rd137, [%r1536];
	add.s64 	%rd138, %rd137, %rd7;
	xor.b32  	%r1537, %r1532, -2147483648;
	shl.b64 	%rd139, %rd138, 2;
	add.s64 	%rd140, %rd1, %rd139;
	st.global.u32 	[%rd140+23040], %r1537;
	bar.warp.sync 	-1;
	ld.shared.u32 	%r1538, [%r289+24576];
	shr.u32 	%r1539, %r1538, %r293;
	and.b32  	%r1540, %r1539, %r82;
	shl.b32 	%r1541, %r1540, 3;
	add.s32 	%r1542, %r1445, %r1541;
	ld.shared.u64 	%rd141, [%r1542];
	add.s64 	%rd142, %rd141, %rd7;
	xor.b32  	%r1543, %r1538, -2147483648;
	shl.b64 	%rd143, %rd142, 2;
	add.s64 	%rd144, %rd1, %rd143;
	st.global.u32 	[%rd144+24576], %r1543;
	bar.warp.sync 	-1;
	ld.shared.u32 	%r1544, [%r289+26112];
	shr.u32 	%r1545, %r1544, %r293;
	and.b32  	%r1546, %r1545, %r82;
	shl.b32 	%r1547, %r1546, 3;
	add.s32 	%r1548, %r1445, %r1547;
	ld.shared.u64 	%rd145, [%r1548];
	add.s64 	%rd146, %rd145, %rd7;
	xor.b32  	%r1549, %r1544, -2147483648;
	shl.b64 	%rd147, %rd146, 2;
	add.s64 	%rd148, %rd1, %rd147;
	st.global.u32 	[%rd148+26112], %r1549;
	bar.warp.sync 	-1;
	ld.shared.u32 	%r1550, [%r289+27648];
	shr.u32 	%r1551, %r1550, %r293;
	and.b32  	%r1552, %r1551, %r82;
	shl.b32 	%r1553, %r1552, 3;
	add.s32 	%r1554, %r1445, %r1553;
	ld.shared.u64 	%rd149, [%r1554];
	add.s64 	%rd150, %rd149, %rd7;
	xor.b32  	%r1555, %r1550, -2147483648;
	shl.b64 	%rd151, %rd150, 2;
	add.s64 	%rd152, %rd1, %rd151;
	st.global.u32 	[%rd152+27648], %r1555;
	bar.warp.sync 	-1;
	bra.uni 	$L__BB22_204;
$L__BB22_165:
	ld.param.u32 	%r1713, [_ZN3cub18CUB_300001_SM_10006detail10radix_sort29DeviceRadixSortOnesweepKernelINS1_5radix10policy_hubIiNS0_8NullTypeEyE10Policy1000ELNS0_9SortOrderE0EiS6_yiiNS1_21identity_decomposer_tEEEvPT5_SC_PT3_PKSD_PT1_PKSH_PT2_PKSL_T4_iiT6__param_8];
	mad.lo.s32 	%r290, %r3, -7296, %r1713;
	setp.ge.s32 	%p123, %r1, %r290;
	@%p123 bra 	$L__BB22_167;
	ld.shared.u32 	%r1556, [%r289];
	shr.u32 	%r1557, %r1556, %r293;
	and.b32  	%r1558, %r1557, %r82;
	shl.b32 	%r1559, %r1558, 3;
	add.s32 	%r1561, %r551, %r1559;
	ld.shared.u64 	%rd153, [%r1561+29184];
	xor.b32  	%r1562, %r1556, -2147483648;
	add.s64 	%rd154, %rd153, %rd7;
	shl.b64 	%rd155, %rd154, 2;
	add.s64 	%rd156, %rd1, %rd155;
	st.global.u32 	[%rd156], %r1562;
$L__BB22_167:
	bar.warp.sync 	-1;
	add.s32 	%r1563, %r1, 384;
	setp.ge.s32 	%p124, %r1563, %r290;
	@%p124 bra 	$L__BB22_169;
	ld.shared.u32 	%r1564, [%r289+1536];
	shr.u32 	%r1565, %r1564, %r293;
	and.b32  	%r1566, %r1565, %r82;
	shl.b32 	%r1567, %r1566, 3;
	add.s32 	%r1569, %r551, %r1567;
	ld.shared.u64 	%rd157, [%r1569+29184];
	xor.b32  	%r1570, %r1564, -2147483648;
	add.s64 	%rd158, %rd157, %rd7;
	shl.b64 	%rd159, %rd158, 2;
	add.s64 	%rd160, %rd1, %rd159;
	st.global.u32 	[%rd160+1536], %r1570;
$L__BB22_169:
	bar.warp.sync 	-1;
	add.s32 	%r1571, %r1, 768;
	setp.ge.s32 	%p125, %r1571, %r290;
	@%p125 bra 	$L__BB22_171;
	ld.shared.u32 	%r1572, [%r289+3072];
	shr.u32 	%r1573, %r1572, %r293;
	and.b32  	%r1574, %r1573, %r82;
	shl.b32 	%r1575, %r1574, 3;
	add.s32 	%r1577, %r551, %r1575;
	ld.shared.u64 	%rd161, [%r1577+29184];
	xor.b32  	%r1578, %r1572, -2147483648;
	add.s64 	%rd162, %rd161, %rd7;
	shl.b64 	%rd163, %rd162, 2;
	add.s64 	%rd164, %rd1, %rd163;
	st.global.u32 	[%rd164+3072], %r1578;
$L__BB22_171:
	bar.warp.sync 	-1;
	add.s32 	%r1579, %r1, 1152;
	setp.ge.s32 	%p126, %r1579, %r290;
	@%p126 bra 	$L__BB22_173;
	ld.shared.u32 	%r1580, [%r289+4608];
	shr.u32 	%r1581, %r1580, %r293;
	and.b32  	%r1582, %r1581, %r82;
	shl.b32 	%r1583, %r1582, 3;
	add.s32 	%r1585, %r551, %r1583;
	ld.shared.u64 	%rd165, [%r1585+29184];
	xor.b32  	%r1586, %r1580, -2147483648;
	add.s64 	%rd166, %rd165, %rd7;
	shl.b64 	%rd167, %rd166, 2;
	add.s64 	%rd168, %rd1, %rd167;
	st.global.u32 	[%rd168+4608], %r1586;
$L__BB22_173:
	bar.warp.sync 	-1;
	add.s32 	%r1587, %r1, 1536;
	setp.ge.s32 	%p127, %r1587, %r290;
	@%p127 bra 	$L__BB22_175;
	ld.shared.u32 	%r1588, [%r289+6144];
	shr.u32 	%r1589, %r1588, %r293;
	and.b32  	%r1590, %r1589, %r82;
	shl.b32 	%r1591, %r1590, 3;
	add.s32 	%r1593, %r551, %r1591;
	ld.shared.u64 	%rd169, [%r1593+29184];
	xor.b32  	%r1594, %r1588, -2147483648;
	add.s64 	%rd170, %rd169, %rd7;
	shl.b64 	%rd171, %rd170, 2;
	add.s64 	%rd172, %rd1, %rd171;
	st.global.u32 	[%rd172+6144], %r1594;
$L__BB22_175:
	bar.warp.sync 	-1;
	add.s32 	%r1595, %r1, 1920;
	setp.ge.s32 	%p128, %r1595, %r290;
	@%p128 bra 	$L__BB22_177;
	ld.shared.u32 	%r1596, [%r289+7680];
	shr.u32 	%r1597, %r1596, %r293;
	and.b32  	%r1598, %r1597, %r82;
	shl.b32 	%r1599, %r1598, 3;
	add.s32 	%r1601, %r551, %r1599;
	ld.shared.u64 	%rd173, [%r1601+29184];
	xor.b32  	%r1602, %r1596, -2147483648;
	add.s64 	%rd174, %rd173, %rd7;
	shl.b64 	%rd175, %rd174, 2;
	add.s64 	%rd176, %rd1, %rd175;
	st.global.u32 	[%rd176+7680], %r1602;
$L__BB22_177:
	bar.warp.sync 	-1;
	add.s32 	%r1603, %r1, 2304;
	setp.ge.s32 	%p129, %r1603, %r290;
	@%p129 bra 	$L__BB22_179;
	ld.shared.u32 	%r1604, [%r289+9216];
	shr.u32 	%r1605, %r1604, %r293;
	and.b32  	%r1606, %r1605, %r82;
	shl.b32 	%r1607, %r1606, 3;
	add.s32 	%r1609, %r551, %r1607;
	ld.shared.u64 	%rd177, [%r1609+29184];
	xor.b32  	%r1610, %r1604, -2147483648;
	add.s64 	%rd178, %rd177, %rd7;
	shl.b64 	%rd179, %rd178, 2;
	add.s64 	%rd180, %rd1, %rd179;
	st.global.u32 	[%rd180+9216], %r1610;
$L__BB22_179:
	bar.warp.sync 	-1;
	add.s32 	%r1611, %r1, 2688;
	setp.ge.s32 	%p130, %r1611, %r290;
	@%p130 bra 	$L__BB22_181;
	ld.shared.u32 	%r1612, [%r289+10752];
	shr.u32 	%r1613, %r1612, %r293;
	and.b32  	%r1614, %r1613, %r82;
	shl.b32 	%r1615, %r1614, 3;
	add.s32 	%r1617, %r551, %r1615;
	ld.shared.u64 	%rd181, [%r1617+29184];
	xor.b32  	%r1618, %r1612, -2147483648;
	add.s64 	%rd182, %rd181, %rd7;
	shl.b64 	%rd183, %rd182, 2;
	add.s64 	%rd184, %rd1, %rd183;
	st.global.u32 	[%rd184+10752], %r1618;
$L__BB22_181:
	bar.warp.sync 	-1;
	or.b32  	%r1619, %r1, 3072;
	setp.ge.s32 	%p131, %r1619, %r290;
	@%p131 bra 	$L__BB22_183;
	ld.shared.u32 	%r1620, [%r289+12288];
	shr.u32 	%r1621, %r1620, %r293;
	and.b32  	%r1622, %r1621, %r82;
	shl.b32 	%r1623, %r1622, 3;
	add.s32 	%r1625, %r551, %r1623;
	ld.shared.u64 	%rd185, [%r1625+29184];
	xor.b32  	%r1626, %r1620, -2147483648;
	add.s64 	%rd186, %rd185, %rd7;
	shl.b64 	%rd187, %rd186, 2;
	add.s64 	%rd188, %rd1, %rd187;
	st.global.u32 	[%rd188+12288], %r1626;
$L__BB22_183:
	bar.warp.sync 	-1;
	add.s32 	%r1627, %r1, 3456;
	setp.ge.s32 	%p132, %r1627, %r290;
	@%p132 bra 	$L__BB22_185;
	ld.shared.u32 	%r1628, [%r289+13824];
	shr.u32 	%r1629, %r1628, %r293;
	and.b32  	%r1630, %r1629, %r82;
	shl.b32 	%r1631, %r1630, 3;
	add.s32 	%r1633, %r551, %r1631;
	ld.shared.u64 	%rd189, [%r1633+29184];
	xor.b32  	%r1634, %r1628, -2147483648;
	add.s64 	%rd190, %rd189, %rd7;
	shl.b64 	%rd191, %rd190, 2;
	add.s64 	%rd192, %rd1, %rd191;
	st.global.u32 	[%rd192+13824], %r1634;
$L__BB22_185:
	bar.warp.sync 	-1;
	add.s32 	%r1635, %r1, 3840;
	setp.ge.s32 	%p133, %r1635, %r290;
	@%p133 bra 	$L__BB22_187;
	ld.shared.u32 	%r1636, [%r289+15360];
	shr.u32 	%r1637, %r1636, %r293;
	and.b32  	%r1638, %r1637, %r82;
	shl.b32 	%r1639, %r1638, 3;
	add.s32 	%r1641, %r551, %r1639;
	ld.shared.u64 	%rd193, [%r1641+29184];
	xor.b32  	%r1642, %r1636, -2147483648;
	add.s64 	%rd194, %rd193, %rd7;
	shl.b64 	%rd195, %rd194, 2;
	add.s64 	%rd196, %rd1, %rd195;
	st.global.u32 	[%rd196+15360], %r1642;
$L__BB22_187:
	bar.warp.sync 	-1;
	add.s32 	%r1643, %r1, 4224;
	setp.ge.s32 	%p134, %r1643, %r290;
	@%p134 bra 	$L__BB22_189;
	ld.shared.u32 	%r1644, [%r289+16896];
	shr.u32 	%r1645, %r1644, %r293;
	and.b32  	%r1646, %r1645, %r82;
	shl.b32 	%r1647, %r1646, 3;
	add.s32 	%r1649, %r551, %r1647;
	ld.shared.u64 	%rd197, [%r1649+29184];
	xor.b32  	%r1650, %r1644, -2147483648;
	add.s64 	%rd198, %rd197, %rd7;
	shl.b64 	%rd199, %rd198, 2;
	add.s64 	%rd200, %rd1, %rd199;
	st.global.u32 	[%rd200+16896], %r1650;
$L__BB22_189:
	bar.warp.sync 	-1;
	add.s32 	%r1651, %r1, 4608;
	setp.ge.s32 	%p135, %r1651, %r290;
	@%p135 bra 	$L__BB22_191;
	ld.shared.u32 	%r1652, [%r289+18432];
	shr.u32 	%r1653, %r1652, %r293;
	and.b32  	%r1654, %r1653, %r82;
	shl.b32 	%r1655, %r1654, 3;
	add.s32 	%r1657, %r551, %r1655;
	ld.shared.u64 	%rd201, [%r1657+29184];
	xor.b32  	%r1658, %r1652, -2147483648;
	add.s64 	%rd202, %rd201, %rd7;
	shl.b64 	%rd203, %rd202, 2;
	add.s64 	%rd204, %rd1, %rd203;
	st.global.u32 	[%rd204+18432], %r1658;
$L__BB22_191:
	bar.warp.sync 	-1;
	add.s32 	%r1659, %r1, 4992;
	setp.ge.s32 	%p136, %r1659, %r290;
	@%p136 bra 	$L__BB22_193;
	ld.shared.u32 	%r1660, [%r289+19968];
	shr.u32 	%r1661, %r1660, %r293;
	and.b32  	%r1662, %r1661, %r82;
	shl.b32 	%r1663, %r1662, 3;
	add.s32 	%r1665, %r551, %r1663;
	ld.shared.u64 	%rd205, [%r1665+29184];
	xor.b32  	%r1666, %r1660, -2147483648;
	add.s64 	%rd206, %rd205, %rd7;
	shl.b64 	%rd207, %rd206, 2;
	add.s64 	%rd208, %rd1, %rd207;
	st.global.u32 	[%rd208+19968], %r1666;
$L__BB22_193:
	bar.warp.sync 	-1;
	add.s32 	%r1667, %r1, 5376;
	setp.ge.s32 	%p137, %r1667, %r290;
	@%p137 bra 	$L__BB22_195;
	ld.shared.u32 	%r1668, [%r289+21504];
	shr.u32 	%r1669, %r1668, %r293;
	and.b32  	%r1670, %r1669, %r82;
	shl.b32 	%r1671, %r1670, 3;
	add.s32 	%r1673, %r551, %r1671;
	ld.shared.u64 	%rd209, [%r1673+29184];
	xor.b32  	%r1674, %r1668, -2147483648;
	add.s64 	%rd210, %rd209, %rd7;
	shl.b64 	%rd211, %rd210, 2;
	add.s64 	%rd212, %rd1, %rd211;
	st.global.u32 	[%rd212+21504], %r1674;
$L__BB22_195:
	bar.warp.sync 	-1;
	add.s32 	%r1675, %r1, 5760;
	setp.ge.s32 	%p138, %r1675, %r290;
	@%p138 bra 	$L__BB22_197;
	ld.shared.u32 	%r1676, [%r289+23040];
	shr.u32 	%r1677, %r1676, %r293;
	and.b32  	%r1678, %r1677, %r82;
	shl.b32 	%r1679, %r1678, 3;
	add.s32 	%r1681, %r551, %r1679;
	ld.shared.u64 	%rd213, [%r1681+29184];
	xor.b32  	%r1682, %r1676, -2147483648;
	add.s64 	%rd214, %rd213, %rd7;
	shl.b64 	%rd215, %rd214, 2;
	add.s64 	%rd216, %rd1, %rd215;
	st.global.u32 	[%rd216+23040], %r1682;
$L__BB22_197:
	bar.warp.sync 	-1;
	or.b32  	%r1683, %r1, 6144;
	setp.ge.s32 	%p139, %r1683, %r290;
	@%p139 bra 	$L__BB22_199;
	ld.shared.u32 	%r1684, [%r289+24576];
	shr.u32 	%r1685, %r1684, %r293;
	and.b32  	%r1686, %r1685, %r82;
	shl.b32 	%r1687, %r1686, 3;
	add.s32 	%r1689, %r551, %r1687;
	ld.shared.u64 	%rd217, [%r1689+29184];
	xor.b32  	%r1690, %r1684, -2147483648;
	add.s64 	%rd218, %rd217, %rd7;
	shl.b64 	%rd219, %rd218, 2;
	add.s64 	%rd220, %rd1, %rd219;
	st.global.u32 	[%rd220+24576], %r1690;
$L__BB22_199:
	bar.warp.sync 	-1;
	add.s32 	%r1691, %r1, 6528;
	setp.ge.s32 	%p140, %r1691, %r290;
	@%p140 bra 	$L__BB22_201;
	ld.shared.u32 	%r1692, [%r289+26112];
	shr.u32 	%r1693, %r1692, %r293;
	and.b32  	%r1694, %r1693, %r82;
	shl.b32 	%r1695, %r1694, 3;
	add.s32 	%r1697, %r551, %r1695;
	ld.shared.u64 	%rd221, [%r1697+29184];
	xor.b32  	%r1698, %r1692, -2147483648;
	add.s64 	%rd222, %rd221, %rd7;
	shl.b64 	%rd223, %rd222, 2;
	add.s64 	%rd224, %rd1, %rd223;
	st.global.u32 	[%rd224+26112], %r1698;
$L__BB22_201:
	bar.warp.sync 	-1;
	add.s32 	%r1699, %r1, 6912;
	ld.shared.u32 	%r291, [%r289+27648];
	shr.u32 	%r1700, %r291, %r293;
	and.b32  	%r1701, %r1700, %r82;
	shl.b32 	%r1702, %r1701, 3;
	add.s32 	%r1704, %r551, %r1702;
	ld.shared.u64 	%rd225, [%r1704+29184];
	add.s64 	%rd19, %rd225, %rd7;
	setp.ge.s32 	%p141, %r1699, %r290;
	@%p141 bra 	$L__BB22_203;
	xor.b32  	%r1705, %r291, -2147483648;
	shl.b64 	%rd226, %rd19, 2;
	add.s64 	%rd227, %rd1, %rd226;
	st.global.u32 	[%rd227+27648], %r1705;
$L__BB22_203:
	bar.warp.sync 	-1;
$L__BB22_204:
	ret;

}


// ===== COMPILED SASS (sm_100) =====

	.target	sm_100

	.elftype	@"ET_EXEC"


//--------------------- .note.nv.tkinfo           --------------------------
	.section	.note.nv.tkinfo,"",@"SHT_NOTE"
	.sectionflags	@"SHF_NOTE_NV_TKINFO"
	.tkinfo
        /*0018*/ 	.word	0x00000002
        /*0030*/ 	.string	""
        /*0030*/ 	.string	"ptxas"
        /*0030*/ 	.string	"Cuda compilation tools, release 13.0, V13.0.88"
        /*0030*/ 	.string	"Build cuda_13.0.r13.0/compiler.36424714_0"
        /*0030*/ 	.string	"-arch sm_100 -m 64 "



//--------------------- .note.nv.cuinfo           --------------------------
	.section	.note.nv.cuinfo,"",@"SHT_NOTE"
	.sectionflags	@"SHF_NOTE_NV_CUINFO"
        /*0018*/ 	.short	0x0002
        /*001a*/ 	.short	0x0064
        /*001c*/ 	.short	0x0082
	.zero		2


//--------------------- .nv.info                  --------------------------
	.section	.nv.info,"",@"SHT_CUDA_INFO"
	.align	4


	//----- nvinfo : EIATTR_REGCOUNT
	.align		4
        /*0000*/ 	.byte	0x04, 0x2f
        /*0002*/ 	.short	(.L_46 - .L_45)
	.align		4
.L_45:
        /*0004*/ 	.word	index@(_ZN6thrust24THRUST_300001_SM_1000_NS8cuda_cub4core6detail13_kernel_agentINS1_15__reduce_by_key9InitAgentIN3cub18CUB_300001_SM_100024ReduceByKeyScanTileStateIiiLb1EEEiPiEEJSA_iSB_EEEvDpT0_)
        /*0008*/ 	.word	0x0000000e


	//----- nvinfo : EIATTR_FRAME_SIZE
	.align		4
.L_46:
        /*000c*/ 	.byte	0x04, 0x11
        /*000e*/ 	.short	(.L_48 - .L_47)
	.align		4
.L_47:
        /*0010*/ 	.word	index@(_ZN6thrust24THRUST_300001_SM_1000_NS8cuda_cub4core6detail13_kernel_agentINS1_15__reduce_by_key9InitAgentIN3cub18CUB_300001_SM_100024ReduceByKeyScanTileStateIiiLb1EEEiPiEEJSA_iSB_EEEvDpT0_)
        /*0014*/ 	.word	0x00000000


	//----- nvinfo : EIATTR_REGCOUNT
	.align		4
.L_48:
        /*0018*/ 	.byte	0x04, 0x2f
        /*001a*/ 	.short	(.L_50 - .L_49)
	.align		4
.L_49:
        /*001c*/ 	.word	index@(_ZN6thrust24THRUST_300001_SM_1000_NS8cuda_cub4core6detail13_kernel_agentINS1_15__reduce_by_key16ReduceByKeyAgentINS0_6detail15normal_iteratorINS0_10device_ptrIiEEEENS0_17constant_iteratorIiNS0_11use_defaultESD_EESB_SB_N4cuda3std3__48equal_toIiEENSH_4plusIiEEPiiEEJSB_SE_SB_SB_SM_N3cub18CUB_300001_SM_100024ReduceByKeyScanTileStateIiiLb1EEESJ_SL_iiEEEvDpT0_)
        /*0020*/ 	.word	0x0000003e


	//----- nvinfo : EIATTR_FRAME_SIZE
	.align		4
.L_50:
        /*0024*/ 	.byte	0x04, 0x11
        /*0026*/ 	.short	(.L_52 - .L_51)
	.align		4
.L_51:
        /*0028*/ 	.word	index@(_ZN6thrust24THRUST_300001_SM_1000_NS8cuda_cub4core6detail13_kernel_agentINS1_15__reduce_by_key16ReduceByKeyAgentINS0_6detail15normal_iteratorINS0_10device_ptrIiEEEENS0_17constant_iteratorIiNS0_11use_defaultESD_EESB_SB_N4cuda3std3__48equal_toIiEENSH_4plusIiEEPiiEEJSB_SE_SB_SB_SM_N3cub18CUB_300001_SM_100024ReduceByKeyScanTileStateIiiLb1EEESJ_SL_iiEEEvDpT0_)
        /*002c*/ 	.word	0x00000000


	//----- nvinfo : EIATTR_REGCOUNT
	.align		4
.L_52:
        /*0030*/ 	.byte	0x04, 0x2f
        /*0032*/ 	.short	(.L_54 - .L_53)
	.align		4
.L_53:
        /*0034*/ 	.word	index@(_ZN6thrust24THRUST_300001_SM_1000_NS8cuda_cub4core6detail13_kernel_agentINS1_15__reduce_by_key9InitAgentIN3cub18CUB_300001_SM_100024ReduceByKeyScanTileStateIilLb1EEElPlEEJSA_lSB_EEEvDpT0_)
        /*0038*/ 	.word	0x0000000e


	//----- nvinfo : EIATTR_FRAME_SIZE
	.align		4
.L_54:
        /*003c*/ 	.byte	0x04, 0x11
        /*003e*/ 	.short	(.L_56 - .L_55)
	.align		4
.L_55:
        /*0040*/ 	.word	index@(_ZN6thrust24THRUST_300001_SM_1000_NS8cuda_cub4core6detail13_kernel_agentINS1_15__reduce_by_key9InitAgentIN3cub18CUB_300001_SM_100024ReduceByKeyScanTileStateIilLb1EEElPlEEJSA_lSB_EEEvDpT0_)
        /*0044*/ 	.word	0x00000000


	//----- nvinfo : EIATTR_REGCOUNT
	.align		4
.L_56:
        /*0048*/ 	.byte	0x04, 0x2f
        /*004a*/ 	.short	(.L_58 - .L_57)
	.align		4
.L_57:
        /*004c*/ 	.word	index@(_ZN6thrust24THRUST_300001_SM_1000_NS8cuda_cub4core6detail13_kernel_agentINS1_15__reduce_by_key16ReduceByKeyAgentINS0_6detail15normal_iteratorINS0_10device_ptrIiEEEENS0_17constant_iteratorIiNS0_11use_defaultESD_EESB_SB_N4cuda3std3__48equal_toIiEENSH_4plusIiEEPllEEJSB_SE_SB_SB_SM_N3cub18CUB_300001_SM_100024ReduceByKeyScanTileStateIilLb1EEESJ_SL_llEEEvDpT0_)
        /*0050*/ 	.word	0x0000003a


	//----- nvinfo : EIATTR_FRAME_SIZE
	.align		4
.L_58:
        /*0054*/ 	.byte	0x04, 0x11
        /*0056*/ 	.short	(.L_60 - .L_59)
	.align		4
.L_59:
        /*0058*/ 	.word	index@(_ZN6thrust24THRUST_300001_SM_1000_NS8cuda_cub4core6detail13_kernel_agentINS1_15__reduce_by_key16ReduceByKeyAgentINS0_6detail15normal_iteratorINS0_10device_ptrIiEEEENS0_17constant_iteratorIiNS0_11use_defaultESD_EESB_SB_N4cuda3std3__48equal_toIiEENSH_4plusIiEEPllEEJSB_SE_SB_SB_SM_N3cub18CUB_300001_SM_100024ReduceByKeyScanTileStateIilLb1EEESJ_SL_llEEEvDpT0_)
        /*005c*/ 	.word	0x00000000


	//----- nvinfo : EIATTR_REGCOUNT
	.align		4
.L_60:
        /*0060*/ 	.byte	0x04, 0x2f
        /*0062*/ 	.short	(.L_62 - .L_61)
	.align		4
.L_61:
        /*0064*/ 	.word	index@(_ZN3cub18CUB_300001_SM_10006detail11EmptyKernelIvEEvv)
        /*0068*/ 	.word	0x00000004


	//----- nvinfo : EIATTR_FRAME_SIZE
	.align		4
.L_62:
        /*006c*/ 	.byte	0x04, 0x11
        /*006e*/ 	.short	(.L_64 - .L_63)
	.align		4
.L_63:
        /*0070*/ 	.word	index@(_ZN3cub18CUB_300001_SM_10006detail11EmptyKernelIvEEvv)
        /*0074*/ 	.word	0x00000000


	//----- nvinfo : EIATTR_REGCOUNT
	.align		4
.L_64:
        /*0078*/ 	.byte	0x04, 0x2f
        /*007a*/ 	.short	(.L_66 - .L_65)
	.align		4
.L_65:
        /*007c*/ 	.word	index@(_ZN3cub18CUB_300001_SM_10006detail8for_each13static_kernelINS2_12policy_hub_t12policy_500_tEmN6thrust24THRUST_300001_SM_1000_NS8cuda_cub20__uninitialized_fill7functorINS7_10device_ptrIiEEiEEEEvT0_T1_)
        /*0080*/ 	.word	0x00000008


	//----- nvinfo : EIATTR_FRAME_SIZE
	.align		4
.L_66:
        /*0084*/ 	.byte	0x04, 0x11
        /*0086*/ 	.short	(.L_68 - .L_67)
	.align		4
.L_67:
        /*0088*/ 	.word	index@(_ZN3cub18CUB_300001_SM_10006detail8for_each13static_kernelINS2_12policy_hub_t12policy_500_tEmN6thrust24THRUST_300001_SM_1000_NS8cuda_cub20__uninitialized_fill7functorINS7_10device_ptrIiEEiEEEEvT0_T1_)
        /*008c*/ 	.word	0x00000000


	//----- nvinfo : EIATTR_REGCOUNT
	.align		4
.L_68:
        /*0090*/ 	.byte	0x04, 0x2f
        /*0092*/ 	.short	(.L_70 - .L_69)
	.align		4
.L_69:
        /*0094*/ 	.word	index@(_ZN3cub18CUB_300001_SM_10006detail8for_each13static_kernelINS2_12policy_hub_t12policy_500_tElNS2_12op_wrapper_tIlN6thrust24THRUST_300001_SM_1000_NS6system6detail7generic6detail21binary_search_functorINS8_6detail15normal_iteratorINS8_10device_ptrIiEEEENSC_18binary_search_lessENSC_3lbfEEENS8_12zip_iteratorIN4cuda3std3__45tupleIJSI_SI_EEEEEEEEEvT0_T1_)
        /*0098*/ 	.word	0x00000014


	//----- nvinfo : EIATTR_FRAME_SIZE
	.align		4
.L_70:
        /*009c*/ 	.byte	0x04, 0x11
        /*009e*/ 	.short	(.L_72 - .L_71)
	.align		4
.L_71:
        /*00a0*/ 	.word	index@(_ZN3cub18CUB_300001_SM_10006detail8for_each13static_kernelINS2_12policy_hub_t12policy_500_tElNS2_12op_wrapper_tIlN6thrust24THRUST_300001_SM_1000_NS6system6detail7generic6detail21binary_search_functorINS8_6detail15normal_iteratorINS8_10device_ptrIiEEEENSC_18binary_search_lessENSC_3lbfEEENS8_12zip_iteratorIN4cuda3std3__45tupleIJSI_SI_EEEEEEEEEvT0_T1_)
        /*00a4*/ 	.word	0x00000000


	//----- nvinfo : EIATTR_REGCOUNT
	.align		4
.L_72:
        /*00a8*/ 	.byte	0x04, 0x2f
        /*00aa*/ 	.short	(.L_74 - .L_73)
	.align		4
.L_73:
        /*00ac*/ 	.word	index@(_ZN3cub18CUB_300001_SM_10006detail9transform16transform_kernelINS2_10policy_hubILb1EN4cuda3std3__45tupleIJN6thrust24THRUST_300001_SM_1000_NS6detail15normal_iteratorINSA_10device_ptrIiEEEESF_EEEE10policy1000Ei8abs_diffSF_JPiSK_EEEvT0_iT1_T2_DpNS2_10kernel_argIT3_EE)
        /*00b0*/ 	.word	0x0000001c


	//----- nvinfo : EIATTR_FRAME_SIZE
	.align		4
.L_74:
        /*00b4*/ 	.byte	0x04, 0x11
        /*00b6*/ 	.short	(.L_76 - .L_75)
	.align		4
.L_75:
        /*00b8*/ 	.word	index@(_ZN3cub18CUB_300001_SM_10006detail9transform16transform_kernelINS2_10policy_hubILb1EN4cuda3std3__45tupleIJN6thrust24THRUST_300001_SM_1000_NS6detail15normal_iteratorINSA_10device_ptrIiEEEESF_EEEE10policy1000Ei8abs_diffSF_JPiSK_EEEvT0_iT1_T2_DpNS2_10kernel_argIT3_EE)
        /*00bc*/ 	.word	0x00000000


	//----- nvinfo : EIATTR_REGCOUNT
	.align		4
.L_76:
        /*00c0*/ 	.byte	0x04, 0x2f
        /*00c2*/ 	.short	(.L_78 - .L_77)
	.align		4
.L_77:
        /*00c4*/ 	.word	index@(_ZN3cub18CUB_300001_SM_10006detail9transform16transform_kernelINS2_10policy_hubILb1EN4cuda3std3__45tupleIJN6thrust24THRUST_300001_SM_1000_NS6detail15normal_iteratorINSA_10device_ptrIiEEEESF_EEEE10policy1000El8abs_diffSF_JPiSK_EEEvT0_iT1_T2_DpNS2_10kernel_argIT3_EE)
        /*00c8*/ 	.word	0x00000020


	//----- nvinfo : EIATTR_FRAME_SIZE
	.align		4
.L_78:
        /*00cc*/ 	.byte	0x04, 0x11
        /*00ce*/ 	.short	(.L_80 - .L_79)
	.align		4
.L_79:
        /*00d0*/ 	.word	index@(_ZN3cub18CUB_300001_SM_10006detail9transform16transform_kernelINS2_10policy_hubILb1EN4cuda3std3__45tupleIJN6thrust24THRUST_300001_SM_1000_NS6detail15normal_iteratorINSA_10device_ptrIiEEEESF_EEEE10policy1000El8abs_diffSF_JPiSK_EEEvT0_iT1_T2_DpNS2_10kernel_argIT3_EE)
        /*00d4*/ 	.word	0x00000000


	//----- nvinfo : EIATTR_REGCOUNT
	.align		4
.L_80:
        /*00d8*/ 	.byte	0x04, 0x2f
        /*00da*/ 	.short	(.L_82 - .L_81)
	.align		4
.L_81:
        /*00dc*/ 	.word	index@(_ZN3cub18CUB_300001_SM_10006detail9transform16transform_kernelINS2_10policy_hubILb1EN4cuda3std3__45tupleIJN6thrust24THRUST_300001_SM_1000_NS17counting_iteratorIiNSA_11use_defaultESC_SC_EEEEEE10policy1000Ei16MapCountsFunctorNSA_6detail15normal_iteratorINSA_10device_ptrIiEEEEJSD_EEEvT0_iT1_T2_DpNS2_10kernel_argIT3_EE)
        /*00e0*/ 	.word	0x00000020


	//----- nvinfo : EIATTR_FRAME_SIZE
	.align		4
.L_82:
        /*00e4*/ 	.byte	0x04, 0x11
        /*00e6*/ 	.short	(.L_84 - .L_83)
	.align		4
.L_83:
        /*00e8*/ 	.word	index@(_ZN3cub18CUB_300001_SM_10006detail9transform16transform_kernelINS2_10policy_hubILb1EN4cuda3std3__45tupleIJN6thrust24THRUST_300001_SM_1000_NS17counting_iteratorIiNSA_11use_defaultESC_SC_EEEEEE10policy1000Ei16MapCountsFunctorNSA_6detail15normal_iteratorINSA_10device_ptrIiEEEEJSD_EEEvT0_iT1_T2_DpNS2_10kernel_argIT3_EE)
        /*00ec*/ 	.word	0x00000000


	//----- nvinfo : EIATTR_REGCOUNT
	.align		4
.L_84:
        /*00f0*/ 	.byte	0x04, 0x2f
        /*00f2*/ 	.short	(.L_86 - .L_85)
	.align		4
.L_85:
        /*00f4*/ 	.word	index@(_ZN3cub18CUB_300001_SM_10006detail9transform16transform_kernelINS2_10policy_hubILb1EN4cuda3std3__45tupleIJN6thrust24THRUST_300001_SM_1000_NS17counting_iteratorIiNSA_11use_defaultESC_SC_EEEEEE10policy1000El16MapCountsFunctorNSA_6detail15normal_iteratorINSA_10device_ptrIiEEEEJSD_EEEvT0_iT1_T2_DpNS2_10kernel_argIT3_EE)
        /*00f8*/ 	.word	0x00000020


	//----- nvinfo : EIATTR_FRAME_SIZE
	.align		4
.L_86:
        /*00fc*/ 	.byte	0x04, 0x11
        /*00fe*/ 	.short	(.L_88 - .L_87)
	.align		4
.L_87:
        /*0100*/ 	.word	index@(_ZN3cub18CUB_300001_SM_10006detail9transform16transform_kernelINS2_10policy_hubILb1EN4cuda3std3__45tupleIJN6thrust24THRUST_300001_SM_1000_NS17counting_iteratorIiNSA_11use_defaultESC_SC_EEEEEE10policy1000El16MapCountsFunctorNSA_6detail15normal_iteratorINSA_10device_ptrIiEEEEJSD_EEEvT0_iT1_T2_DpNS2_10kernel_argIT3_EE)
        /*0104*/ 	.word	0x00000000


	//----- nvinfo : EIATTR_REGCOUNT
	.align		4
.L_88:
        /*0108*/ 	.byte	0x04, 0x2f
        /*010a*/ 	.short	(.L_90 - .L_89)
	.align		4
.L_89:
        /*010c*/ 	.word	index@(_ZN3cub18CUB_300001_SM_10006detail9transform16transform_kernelINS2_10policy_hubILb0EN4cuda3std3__45tupleIJN6thrust24THRUST_300001_SM_1000_NS6detail15normal_iteratorINSA_10device_ptrIiEEEESF_EEEE10policy1000EiNS7_10multipliesIiEESF_JPiSL_EEEvT0_iT1_T2_DpNS2_10kernel_argIT3_EE)
        /*0110*/ 	.word	0x00000020


	//----- nvinfo : EIATTR_FRAME_SIZE
	.align		4
.L_90:
        /*0114*/ 	.byte	0x04, 0x11
        /*0116*/ 	.short	(.L_92 - .L_91)
	.align		4
.L_91:
        /*0118*/ 	.word	index@($__internal_1_$__cuda_sm20_div_u64)
        /*011c*/ 	.word	0x00000000


	//----- nvinfo : EIATTR_FRAME_SIZE
	.align		4
.L_92:
        /*0120*/ 	.byte	0x04, 0x11
        /*0122*/ 	.short	(.L_94 - .L_93)
	.align		4
.L_93:
        /*0124*/ 	.word	index@(_ZN3cub18CUB_300001_SM_10006detail9transform16transform_kernelINS2_10policy_hubILb0EN4cuda3std3__45tupleIJN6thrust24THRUST_300001_SM_1000_NS6detail15normal_iteratorINSA_10device_ptrIiEEEESF_EEEE10policy1000EiNS7_10multipliesIiEESF_JPiSL_EEEvT0_iT1_T2_DpNS2_10kernel_argIT3_EE)
        /*0128*/ 	.word	0x00000000


	//----- nvinfo : EIATTR_REGCOUNT
	.align		4
.L_94:
        /*012c*/ 	.byte	0x04, 0x2f
        /*012e*/ 	.short	(.L_96 - .L_95)
	.align		4
.L_95:
        /*0130*/ 	.word	index@(_ZN3cub18CUB_300001_SM_10006detail9transform16transform_kernelINS2_10policy_hubILb0EN4cuda3std3__45tupleIJN6thrust24THRUST_300001_SM_1000_NS6detail15normal_iteratorINSA_10device_ptrIiEEEESF_EEEE10policy1000ElNS7_10multipliesIiEESF_JPiSL_EEEvT0_iT1_T2_DpNS2_10kernel_argIT3_EE)
        /*0134*/ 	.word	0x00000020


	//----- nvinfo : EIATTR_FRAME_SIZE
	.align		4
.L_96:
        /*0138*/ 	.byte	0x04, 0x11
        /*013a*/ 	.short	(.L_98 - .L_97)
	.align		4
.L_97:
        /*013c*/ 	.word	index@($__internal_0_$__cuda_sm20_div_u64)
        /*0140*/ 	.word	0x00000000


	//----- nvinfo : EIATTR_FRAME_SIZE
	.align		4
.L_98:
        /*0144*/ 	.byte	0x04, 0x11
        /*0146*/ 	.short	(.L_100 - .L_99)
	.align		4
.L_99:
        /*0148*/ 	.word	index@(_ZN3cub18CUB_300001_SM_10006detail9transform16transform_kernelINS2_10policy_hubILb0EN4cuda3std3__45tupleIJN6thrust24THRUST_300001_SM_1000_NS6detail15normal_iteratorINSA_10device_ptrIiEEEESF_EEEE10policy1000ElNS7_10multipliesIiEESF_JPiSL_EEEvT0_iT1_T2_DpNS2_10kernel_argIT3_EE)
        /*014c*/ 	.word	0x00000000


	//----- nvinfo : EIATTR_REGCOUNT
	.align		4
.L_100:
        /*0150*/ 	.byte	0x04, 0x2f
        /*0152*/ 	.short	(.L_102 - .L_101)
	.align		4
.L_101:
        /*0154*/ 	.word	index@(_ZN3cub18CUB_300001_SM_10006detail6reduce28DeviceReduceSingleTileKernelINS2_10policy_hubIijN4cuda3std3__44plusIiEEE10Policy1000EN6thrust24THRUST_300001_SM_1000_NS6detail15normal_iteratorINSD_10device_ptrIiEEEEPijS9_iiNS7_10__identityEEEvT0_T1_T2_T3_T4_T6_)
        /*0158*/ 	.word	0x00000020


	//----- nvinfo : EIATTR_FRAME_SIZE
	.align		4
.L_102:
        /*015c*/ 	.byte	0x04, 0x11
        /*015e*/ 	.short	(.L_104 - .L_103)
	.align		4
.L_103:
        /*0160*/ 	.word	index@(_ZN3cub18CUB_300001_SM_10006detail6reduce28DeviceReduceSingleTileKernelINS2_10policy_hubIijN4cuda3std3__44plusIiEEE10Policy1000EN6thrust24THRUST_300001_SM_1000_NS6detail15normal_iteratorINSD_10device_ptrIiEEEEPijS9_iiNS7_10__identityEEEvT0_T1_T2_T3_T4_T6_)
        /*0164*/ 	.word	0x00000000


	//----- nvinfo : EIATTR_REGCOUNT
	.align		4
.L_104:
        /*0168*/ 	.byte	0x04, 0x2f
        /*016a*/ 	.short	(.L_106 - .L_105)
	.align		4
.L_105:
        /*016c*/ 	.word	index@(_ZN3cub18CUB_300001_SM_10006detail6reduce18DeviceReduceKernelINS2_10policy_hubIijN4cuda3std3__44plusIiEEE10Policy1000EN6thrust24THRUST_300001_SM_1000_NS6detail15normal_iteratorINSD_10device_ptrIiEEEEjS9_iNS7_10__identityEEEvT0_PT3_T1_NS0_13GridEvenShareISN_EET2_T4_)
        /*0170*/ 	.word	0x00000020


	//----- nvinfo : EIATTR_FRAME_SIZE
	.align		4
.L_106:
        /*0174*/ 	.byte	0x04, 0x11
        /*0176*/ 	.short	(.L_108 - .L_107)
	.align		4
.L_107:
        /*0178*/ 	.word	index@(_ZN3cub18CUB_300001_SM_10006detail6reduce18DeviceReduceKernelINS2_10policy_hubIijN4cuda3std3__44plusIiEEE10Policy1000EN6thrust24THRUST_300001_SM_1000_NS6detail15normal_iteratorINSD_10device_ptrIiEEEEjS9_iNS7_10__identityEEEvT0_PT3_T1_NS0_13GridEvenShareISN_EET2_T4_)
        /*017c*/ 	.word	0x00000000


	//----- nvinfo : EIATTR_REGCOUNT
	.align		4
.L_108:
        /*0180*/ 	.byte	0x04, 0x2f
        /*0182*/ 	.short	(.L_110 - .L_109)
	.align		4
.L_109:
        /*0184*/ 	.word	index@(_ZN3cub18CUB_300001_SM_10006detail6reduce28DeviceReduceSingleTileKernelINS2_10policy_hubIijN4cuda3std3__44plusIiEEE10Policy1000EPiSC_iS9_iiNS7_10__identityEEEvT0_T1_T2_T3_T4_T6_)
        /*0188*/ 	.word	0x00000020


	//----- nvinfo : EIATTR_FRAME_SIZE
	.align		4
.L_110:
        /*018c*/ 	.byte	0x04, 0x11
        /*018e*/ 	.short	(.L_112 - .L_111)
	.align		4
.L_111:
        /*0190*/ 	.word	index@(_ZN3cub18CUB_300001_SM_10006detail6reduce28DeviceReduceSingleTileKernelINS2_10policy_hubIijN4cuda3std3__44plusIiEEE10Policy1000EPiSC_iS9_iiNS7_10__identityEEEvT0_T1_T2_T3_T4_T6_)
        /*0194*/ 	.word	0x00000000


	//----- nvinfo : EIATTR_REGCOUNT
	.align		4
.L_112:
        /*0198*/ 	.byte	0x04, 0x2f
        /*019a*/ 	.short	(.L_114 - .L_113)
	.align		4
.L_113:
        /*019c*/ 	.word	index@(_ZN3cub18CUB_300001_SM_10006detail6reduce28DeviceReduceSingleTileKernelINS2_10policy_hubIiyN4cuda3std3__44plusIiEEE10Policy1000EN6thrust24THRUST_300001_SM_1000_NS6detail15normal_iteratorINSD_10device_ptrIiEEEEPiyS9_iiNS7_10__identityEEEvT0_T1_T2_T3_T4_T6_)
        /*01a0*/ 	.word	0x0000001f


	//----- nvinfo : EIATTR_FRAME_SIZE
	.align		4
.L_114:
        /*01a4*/ 	.byte	0x04, 0x11
        /*01a6*/ 	.short	(.L_116 - .L_115)
	.align		4
.L_115:
        /*01a8*/ 	.word	index@(_ZN3cub18CUB_300001_SM_10006detail6reduce28DeviceReduceSingleTileKernelINS2_10policy_hubIiyN4cuda3std3__44plusIiEEE10Policy1000EN6thrust24THRUST_300001_SM_1000_NS6detail15normal_iteratorINSD_10device_ptrIiEEEEPiyS9_iiNS7_10__identityEEEvT0_T1_T2_T3_T4_T6_)
        /*01ac*/ 	.word	0x00000000


	//----- nvinfo : EIATTR_REGCOUNT
	.align		4
.L_116:
        /*01b0*/ 	.byte	0x04, 0x2f
        /*01b2*/ 	.short	(.L_118 - .L_117)
	.align		4
.L_117:
        /*01b4*/ 	.word	index@(_ZN3cub18CUB_300001_SM_10006detail6reduce18DeviceReduceKernelINS2_10policy_hubIiyN4cuda3std3__44plusIiEEE10Policy1000EN6thrust24THRUST_300001_SM_1000_NS6detail15normal_iteratorINSD_10device_ptrIiEEEEyS9_iNS7_10__identityEEEvT0_PT3_T1_NS0_13GridEvenShareISN_EET2_T4_)
        /*01b8*/ 	.word	0x0000001e


	//----- nvinfo : EIATTR_FRAME_SIZE
	.align		4
.L_118:
        /*01bc*/ 	.byte	0x04, 0x11
        /*01be*/ 	.short	(.L_120 - .L_119)
	.align		4
.L_119:
        /*01c0*/ 	.word	index@(_ZN3cub18CUB_300001_SM_10006detail6reduce18DeviceReduceKernelINS2_10policy_hubIiyN4cuda3std3__44plusIiEEE10Policy1000EN6thrust24THRUST_300001_SM_1000_NS6detail15normal_iteratorINSD_10device_ptrIiEEEEyS9_iNS7_10__identityEEEvT0_PT3_T1_NS0_13GridEvenShareISN_EET2_T4_)
        /*01c4*/ 	.word	0x00000000


	//----- nvinfo : EIATTR_REGCOUNT
	.align		4
.L_120:
        /*01c8*/ 	.byte	0x04, 0x2f
        /*01ca*/ 	.short	(.L_122 - .L_121)
	.align		4
.L_121:
        /*01cc*/ 	.word	index@(_ZN3cub18CUB_300001_SM_10006detail6reduce28DeviceReduceSingleTileKernelINS2_10policy_hubIiyN4cuda3std3__44plusIiEEE10Policy1000EPiSC_iS9_iiNS7_10__identityEEEvT0_T1_T2_T3_T4_T6_)
        /*01d0*/ 	.word	0x00000020


	//----- nvinfo : EIATTR_FRAME_SIZE
	.align		4
.L_122:
        /*01d4*/ 	.byte	0x04, 0x11
        /*01d6*/ 	.short	(.L_124 - .L_123)
	.align		4
.L_123:
        /*01d8*/ 	.word	index@(_ZN3cub18CUB_300001_SM_10006detail6reduce28DeviceReduceSingleTileKernelINS2_10policy_hubIiyN4cuda3std3__44plusIiEEE10Policy1000EPiSC_iS9_iiNS7_10__identityEEEvT0_T1_T2_T3_T4_T6_)
        /*01dc*/ 	.word	0x00000000


	//----- nvinfo : EIATTR_REGCOUNT
	.align		4
.L_124:
        /*01e0*/ 	.byte	0x04, 0x2f
        /*01e2*/ 	.short	(.L_126 - .L_125)
	.align		4
.L_125:
        /*01e4*/ 	.word	index@(_ZN3cub18CUB_300001_SM_10006detail10radix_sort31DeviceRadixSortSingleTileKernelINS1_5radix10policy_hubIiNS0_8NullTypeEyE10Policy1000ELNS0_9SortOrderE0EiS6_yNS1_21identity_decomposer_tEEEvPKT1_PSB_PKT2_PSF_T3_iiT4_)
        /*01e8*/ 	.word	0x0000007f


	//----- nvinfo : EIATTR_FRAME_SIZE
	.align		4
.L_126:
        /*01ec*/ 	.byte	0x04, 0x11
        /*01ee*/ 	.short	(.L_128 - .L_127)
	.align		4
.L_127:
        /*01f0*/ 	.word	index@(_ZN3cub18CUB_300001_SM_10006detail10radix_sort31DeviceRadixSortSingleTileKernelINS1_5radix10policy_hubIiNS0_8NullTypeEyE10Policy1000ELNS0_9SortOrderE0EiS6_yNS1_21identity_decomposer_tEEEvPKT1_PSB_PKT2_PSF_T3_iiT4_)
        /*01f4*/ 	.word	0x00000000


	//----- nvinfo : EIATTR_REGCOUNT
	.align		4
.L_128:
        /*01f8*/ 	.byte	0x04, 0x2f
        /*01fa*/ 	.short	(.L_130 - .L_129)
	.align		4
.L_129:
        /*01fc*/ 	.word	index@(_ZN3cub18CUB_300001_SM_10006detail10radix_sort30DeviceRadixSortHistogramKernelINS1_5radix10policy_hubIiNS0_8NullTypeEyE10Policy1000ELNS0_9SortOrderE0EiyNS1_21identity_decomposer_tEEEvPT2_PKT1_SB_iiT3_)
        /*0200*/ 	.word	0x00000020


	//----- nvinfo : EIATTR_FRAME_SIZE
	.align		4
.L_130:
        /*0204*/ 	.byte	0x04, 0x11
        /*0206*/ 	.short	(.L_132 - .L_131)
	.align		4
.L_131:
        /*0208*/ 	.word	index@(_ZN3cub18CUB_300001_SM_10006detail10radix_sort30DeviceRadixSortHistogramKernelINS1_5radix10policy_hubIiNS0_8NullTypeEyE10Policy1000ELNS0_9SortOrderE0EiyNS1_21identity_decomposer_tEEEvPT2_PKT1_SB_iiT3_)
        /*020c*/ 	.word	0x00000000


	//----- nvinfo : EIATTR_REGCOUNT
	.align		4
.L_132:
        /*0210*/ 	.byte	0x04, 0x2f
        /*0212*/ 	.short	(.L_134 - .L_133)
	.align		4
.L_133:
        /*0214*/ 	.word	index@(_ZN3cub18CUB_300001_SM_10006detail10radix_sort33DeviceRadixSortExclusiveSumKernelINS1_5radix10policy_hubIiNS0_8NullTypeEyE10Policy1000EyEEvPT0_)
        /*0218*/ 	.word	0x00000020


	//----- nvinfo : EIATTR_FRAME_SIZE
	.align		4
.L_134:
        /*021c*/ 	.byte	0x04, 0x11
        /*021e*/ 	.short	(.L_136 - .L_135)
	.align		4
.L_135:
        /*0220*/ 	.word	index@(_ZN3cub18CUB_300001_SM_10006detail10radix_sort33DeviceRadixSortExclusiveSumKernelINS1_5radix10policy_hubIiNS0_8NullTypeEyE10Policy1000EyEEvPT0_)
        /*0224*/ 	.word	0x00000000


	//----- nvinfo : EIATTR_REGCOUNT
	.align		4
.L_136:
        /*0228*/ 	.byte	0x04, 0x2f
        /*022a*/ 	.short	(.L_138 - .L_137)
	.align		4
.L_137:
        /*022c*/ 	.word	index@(_ZN3cub18CUB_300001_SM_10006detail10radix_sort29DeviceRadixSortOnesweepKernelINS1_5radix10policy_hubIiNS0_8NullTypeEyE10Policy1000ELNS0_9SortOrderE0EiS6_yiiNS1_21identity_decomposer_tEEEvPT5_SC_PT3_PKSD_PT1_PKSH_PT2_PKSL_T4_iiT6_)
        /*0230*/ 	.word	0x00000038


	//----- nvinfo : EIATTR_FRAME_SIZE
	.align		4
.L_138:
        /*0234*/ 	.byte	0x04, 0x11
        /*0236*/ 	.short	(.L_140 - .L_139)
	.align		4
.L_139:
        /*0238*/ 	.word	index@(_ZN3cub18CUB_300001_SM_10006detail10radix_sort29DeviceRadixSortOnesweepKernelINS1_5radix10policy_hubIiNS0_8NullTypeEyE10Policy1000ELNS0_9SortOrderE0EiS6_yiiNS1_21identity_decomposer_tEEEvPT5_SC_PT3_PKSD_PT1_PKSH_PT2_PKSL_T4_iiT6_)
        /*023c*/ 	.word	0x00000000


	//----- nvinfo : EIATTR_MIN_STACK_SIZE
	.align		4
.L_140:
        /*0240*/ 	.byte	0x04, 0x12
        /*0242*/ 	.short	(.L_142 - .L_141)
	.align		4
.L_141:
        /*0244*/ 	.word	index@(_ZN3cub18CUB_300001_SM_10006detail10radix_sort29DeviceRadixSortOnesweepKernelINS1_5radix10policy_hubIiNS0_8NullTypeEyE10Policy1000ELNS0_9SortOrderE0EiS6_yiiNS1_21identity_decomposer_tEEEvPT5_SC_PT3_PKSD_PT1_PKSH_PT2_PKSL_T4_iiT6_)
        /*0248*/ 	.word	0x00000000


	//----- nvinfo : EIATTR_MIN_STACK_SIZE
	.align		4
.L_142:
        /*024c*/ 	.byte	0x04, 0x12
        /*024e*/ 	.short	(.L_144 - .L_143)
	.align		4
.L_143:
        /*0250*/ 	.word	index@(_ZN3cub18CUB_300001_SM_10006detail10radix_sort33DeviceRadixSortExclusiveSumKernelINS1_5radix10policy_hubIiNS0_8NullTypeEyE10Policy1000EyEEvPT0_)
        /*0254*/ 	.word	0x00000000


	//----- nvinfo : EIATTR_MIN_STACK_SIZE
	.align		4
.L_144:
        /*0258*/ 	.byte	0x04, 0x12
        /*025a*/ 	.short	(.L_146 - .L_145)
	.align		4
.L_145:
        /*025c*/ 	.word	index@(_ZN3cub18CUB_300001_SM_10006detail10radix_sort30DeviceRadixSortHistogramKernelINS1_5radix10policy_hubIiNS0_8NullTypeEyE10Policy1000ELNS0_9SortOrderE0EiyNS1_21identity_decomposer_tEEEvPT2_PKT1_SB_iiT3_)
        /*0260*/ 	.word	0x00000000


	//----- nvinfo : EIATTR_MIN_STACK_SIZE
	.align		4
.L_146:
        /*0264*/ 	.byte	0x04, 0x12
        /*0266*/ 	.short	(.L_148 - .L_147)
	.align		4
.L_147:
        /*0268*/ 	.word	index@(_ZN3cub18CUB_300001_SM_10006detail10radix_sort31DeviceRadixSortSingleTileKernelINS1_5radix10policy_hubIiNS0_8NullTypeEyE10Policy1000ELNS0_9SortOrderE0EiS6_yNS1_21identity_decomposer_tEEEvPKT1_PSB_PKT2_PSF_T3_iiT4_)
        /*026c*/ 	.word	0x00000000


	//----- nvinfo : EIATTR_MIN_STACK_SIZE
	.align		4
.L_148:
        /*0270*/ 	.byte	0x04, 0x12
        /*0272*/ 	.short	(.L_150 - .L_149)
	.align		4
.L_149:
        /*0274*/ 	.word	index@(_ZN3cub18CUB_300001_SM_10006detail6reduce28DeviceReduceSingleTileKernelINS2_10policy_hubIiyN4cuda3std3__44plusIiEEE10Policy1000EPiSC_iS9_iiNS7_10__identityEEEvT0_T1_T2_T3_T4_T6_)
        /*0278*/ 	.word	0x00000000


	//----- nvinfo : EIATTR_MIN_STACK_SIZE
	.align		4
.L_150:
        /*027c*/ 	.byte	0x04, 0x12
        /*027e*/ 	.short	(.L_152 - .L_151)
	.align		4
.L_151:
        /*0280*/ 	.word	index@(_ZN3cub18CUB_300001_SM_10006detail6reduce18DeviceReduceKernelINS2_10policy_hubIiyN4cuda3std3__44plusIiEEE10Policy1000EN6thrust24THRUST_300001_SM_1000_NS6detail15normal_iteratorINSD_10device_ptrIiEEEEyS9_iNS7_10__identityEEEvT0_PT3_T1_NS0_13GridEvenShareISN_EET2_T4_)
        /*0284*/ 	.word	0x00000000


	//----- nvinfo : EIATTR_MIN_STACK_SIZE
	.align		4
.L_152:
        /*0288*/ 	.byte	0x04, 0x12
        /*028a*/ 	.short	(.L_154 - .L_153)
	.align		4
.L_153:
        /*028c*/ 	.word	index@(_ZN3cub18CUB_300001_SM_10006detail6reduce28DeviceReduceSingleTileKernelINS2_10policy_hubIiyN4cuda3std3__44plusIiEEE10Policy1000EN6thrust24THRUST_300001_SM_1000_NS6detail15normal_iteratorINSD_10device_ptrIiEEEEPiyS9_iiNS7_10__identityEEEvT0_T1_T2_T3_T4_T6_)
        /*0290*/ 	.word	0x00000000


	//----- nvinfo : EIATTR_MIN_STACK_SIZE
	.align		4
.L_154:
        /*0294*/ 	.byte	0x04, 0x12
        /*0296*/ 	.short	(.L_156 - .L_155)
	.align		4
.L_155:
        /*0298*/ 	.word	index@(_ZN3cub18CUB_300001_SM_10006detail6reduce28DeviceReduceSingleTileKernelINS2_10policy_hubIijN4cuda3std3__44plusIiEEE10Policy1000EPiSC_iS9_iiNS7_10__identityEEEvT0_T1_T2_T3_T4_T6_)
        /*029c*/ 	.word	0x00000000


	//----- nvinfo : EIATTR_MIN_STACK_SIZE
	.align		4
.L_156:
        /*02a0*/ 	.byte	0x04, 0x12
        /*02a2*/ 	.short	(.L_158 - .L_157)
	.align		4
.L_157:
        /*02a4*/ 	.word	index@(_ZN3cub18CUB_300001_SM_10006detail6reduce18DeviceReduceKernelINS2_10policy_hubIijN4cuda3std3__44plusIiEEE10Policy1000EN6thrust24THRUST_300001_SM_1000_NS6detail15normal_iteratorINSD_10device_ptrIiEEEEjS9_iNS7_10__identityEEEvT0_PT3_T1_NS0_13GridEvenShareISN_EET2_T4_)
        /*02a8*/ 	.word	0x00000000


	//----- nvinfo : EIATTR_MIN_STACK_SIZE
	.align		4
.L_158:
        /*02ac*/ 	.byte	0x04, 0x12
        /*02ae*/ 	.short	(.L_160 - .L_159)
	.align		4
.L_159:
        /*02b0*/ 	.word	index@(_ZN3cub18CUB_300001_SM_10006detail6reduce28DeviceReduceSingleTileKernelINS2_10policy_hubIijN4cuda3std3__44plusIiEEE10Policy1000EN6thrust24THRUST_300001_SM_1000_NS6detail15normal_iteratorINSD_10device_ptrIiEEEEPijS9_iiNS7_10__identityEEEvT0_T1_T2_T3_T4_T6_)
        /*02b4*/ 	.word	0x00000000


	//----- nvinfo : EIATTR_MIN_STACK_SIZE
	.align		4
.L_160:
        /*02b8*/ 	.byte	0x04, 0x12
        /*02ba*/ 	.short	(.L_162 - .L_161)
	.align		4
.L_161:
        /*02bc*/ 	.word	index@(_ZN3cub18CUB_300001_SM_10006detail9transform16transform_kernelINS2_10policy_hubILb0EN4cuda3std3__45tupleIJN6thrust24THRUST_300001_SM_1000_NS6detail15normal_iteratorINSA_10device_ptrIiEEEESF_EEEE10policy1000ElNS7_10multipliesIiEESF_JPiSL_EEEvT0_iT1_T2_DpNS2_10kernel_argIT3_EE)
        /*02c0*/ 	.word	0x00000000


	//----- nvinfo : EIATTR_MIN_STACK_SIZE
	.align		4
.L_162:
        /*02c4*/ 	.byte	0x04, 0x12
        /*02c6*/ 	.short	(.L_164 - .L_163)
	.align		4
.L_163:
        /*02c8*/ 	.word	index@(_ZN3cub18CUB_300001_SM_10006detail9transform16transform_kernelINS2_10policy_hubILb0EN4cuda3std3__45tupleIJN6thrust24THRUST_300001_SM_1000_NS6detail15normal_iteratorINSA_10device_ptrIiEEEESF_EEEE10policy1000EiNS7_10multipliesIiEESF_JPiSL_EEEvT0_iT1_T2_DpNS2_10kernel_argIT3_EE)
        /*02cc*/ 	.word	0x00000000


	//----- nvinfo : EIATTR_MIN_STACK_SIZE
	.align		4
.L_164:
        /*02d0*/ 	.byte	0x04, 0x12
        /*02d2*/ 	.short	(.L_166 - .L_165)
	.align		4
.L_165:
        /*02d4*/ 	.word	index@(_ZN3cub18CUB_300001_SM_10006detail9transform16transform_kernelINS2_10policy_hubILb1EN4cuda3std3__45tupleIJN6thrust24THRUST_300001_SM_1000_NS17counting_iteratorIiNSA_11use_defaultESC_SC_EEEEEE10policy1000El16MapCountsFunctorNSA_6detail15normal_iteratorINSA_10device_ptrIiEEEEJSD_EEEvT0_iT1_T2_DpNS2_10kernel_argIT3_EE)
        /*02d8*/ 	.word	0x00000000


	//----- nvinfo : EIATTR_MIN_STACK_SIZE
	.align		4
.L_166:
        /*02dc*/ 	.byte	0x04, 0x12
        /*02de*/ 	.short	(.L_168 - .L_167)
	.align		4
.L_167:
        /*02e0*/ 	.word	index@(_ZN3cub18CUB_300001_SM_10006detail9transform16transform_kernelINS2_10policy_hubILb1EN4cuda3std3__45tupleIJN6thrust24THRUST_300001_SM_1000_NS17counting_iteratorIiNSA_11use_defaultESC_SC_EEEEEE10policy1000Ei16MapCountsFunctorNSA_6detail15normal_iteratorINSA_10device_ptrIiEEEEJSD_EEEvT0_iT1_T2_DpNS2_10kernel_argIT3_EE)
        /*02e4*/ 	.word	0x00000000


	//----- nvinfo : EIATTR_MIN_STACK_SIZE
	.align		4
.L_168:
        /*02e8*/ 	.byte	0x04, 0x12
        /*02ea*/ 	.short	(.L_170 - .L_169)
	.align		4
.L_169:
        /*02ec*/ 	.word	index@(_ZN3cub18CUB_300001_SM_10006detail9transform16transform_kernelINS2_10policy_hubILb1EN4cuda3std3__45tupleIJN6thrust24THRUST_300001_SM_1000_NS6detail15normal_iteratorINSA_10device_ptrIiEEEESF_EEEE10policy1000El8abs_diffSF_JPiSK_EEEvT0_iT1_T2_DpNS2_10kernel_argIT3_EE)
        /*02f0*/ 	.word	0x00000000


	//----- nvinfo : EIATTR_MIN_STACK_SIZE
	.align		4
.L_170:
        /*02f4*/ 	.byte	0x04, 0x12
        /*02f6*/ 	.short	(.L_172 - .L_171)
	.align		4
.L_171:
        /*02f8*/ 	.word	index@(_ZN3cub18CUB_300001_SM_10006detail9transform16transform_kernelINS2_10policy_hubILb1EN4cuda3std3__45tupleIJN6thrust24THRUST_300001_SM_1000_NS6detail15normal_iteratorINSA_10device_ptrIiEEEESF_EEEE10policy1000Ei8abs_diffSF_JPiSK_EEEvT0_iT1_T2_DpNS2_10kernel_argIT3_EE)
        /*02fc*/ 	.word	0x00000000


	//----- nvinfo : EIATTR_MIN_STACK_SIZE
	.align		4
.L_172:
        /*0300*/ 	.byte	0x04, 0x12
        /*0302*/ 	.short	(.L_174 - .L_173)
	.align		4
.L_173:
        /*0304*/ 	.word	index@(_ZN3cub18CUB_300001_SM_10006detail8for_each13static_kernelINS2_12policy_hub_t12policy_500_tElNS2_12op_wrapper_tIlN6thrust24THRUST_300001_SM_1000_NS6system6detail7generic6detail21binary_search_functorINS8_6detail15normal_iteratorINS8_10device_ptrIiEEEENSC_18binary_search_lessENSC_3lbfEEENS8_12zip_iteratorIN4cuda3std3__45tupleIJSI_SI_EEEEEEEEEvT0_T1_)
        /*0308*/ 	.word	0x00000000


	//----- nvinfo : EIATTR_MIN_STACK_SIZE
	.align		4
.L_174:
        /*030c*/ 	.byte	0x04, 0x12
        /*030e*/ 	.short	(.L_176 - .L_175)
	.align		4
.L_175:
        /*0310*/ 	.word	index@(_ZN3cub18CUB_300001_SM_10006detail8for_each13static_kernelINS2_12policy_hub_t12policy_500_tEmN6thrust24THRUST_300001_SM_1000_NS8cuda_cub20__uninitialized_fill7functorINS7_10device_ptrIiEEiEEEEvT0_T1_)
        /*0314*/ 	.word	0x00000000


	//----- nvinfo : EIATTR_MIN_STACK_SIZE
	.align		4
.L_176:
        /*0318*/ 	.byte	0x04, 0x12
        /*031a*/ 	.short	(.L_178 - .L_177)
	.align		4
.L_177:
        /*031c*/ 	.word	index@(_ZN3cub18CUB_300001_SM_10006detail11EmptyKernelIvEEvv)
        /*0320*/ 	.word	0x00000000


	//----- nvinfo : EIATTR_MIN_STACK_SIZE
	.align		4
.L_178:
        /*0324*/ 	.byte	0x04, 0x12
        /*0326*/ 	.short	(.L_180 - .L_179)
	.align		4
.L_179:
        /*0328*/ 	.word	index@(_ZN6thrust24THRUST_300001_SM_1000_NS8cuda_cub4core6detail13_kernel_agentINS1_15__reduce_by_key16ReduceByKeyAgentINS0_6detail15normal_iteratorINS0_10device_ptrIiEEEENS0_17constant_iteratorIiNS0_11use_defaultESD_EESB_SB_N4cuda3std3__48equal_toIiEENSH_4plusIiEEPllEEJSB_SE_SB_SB_SM_N3cub18CUB_300001_SM_100024ReduceByKeyScanTileStateIilLb1EEESJ_SL_llEEEvDpT0_)
        /*032c*/ 	.word	0x00000000


	//----- nvinfo : EIATTR_MIN_STACK_SIZE
	.align		4
.L_180:
        /*0330*/ 	.byte	0x04, 0x12
        /*0332*/ 	.short	(.L_182 - .L_181)
	.align		4
.L_181:
        /*0334*/ 	.word	index@(_ZN6thrust24THRUST_300001_SM_1000_NS8cuda_cub4core6detail13_kernel_agentINS1_15__reduce_by_key9InitAgentIN3cub18CUB_300001_SM_100024ReduceByKeyScanTileStateIilLb1EEElPlEEJSA_lSB_EEEvDpT0_)
        /*0338*/ 	.word	0x00000000


	//----- nvinfo : EIATTR_MIN_STACK_SIZE
	.align		4
.L_182:
        /*033c*/ 	.byte	0x04, 0x12
        /*033e*/ 	.short	(.L_184 - .L_183)
	.align		4
.L_183:
        /*0340*/ 	.word	index@(_ZN6thrust24THRUST_300001_SM_1000_NS8cuda_cub4core6detail13_kernel_agentINS1_15__reduce_by_key16ReduceByKeyAgentINS0_6detail15normal_iteratorINS0_10device_ptrIiEEEENS0_17constant_iteratorIiNS0_11use_defaultESD_EESB_SB_N4cuda3std3__48equal_toIiEENSH_4plusIiEEPiiEEJSB_SE_SB_SB_SM_N3cub18CUB_300001_SM_100024ReduceByKeyScanTileStateIiiLb1EEESJ_SL_iiEEEvDpT0_)
        /*0344*/ 	.word	0x00000000


	//----- nvinfo : EIATTR_MIN_STACK_SIZE
	.align		4
.L_184:
        /*0348*/ 	.byte	0x04, 0x12
        /*034a*/ 	.short	(.L_186 - .L_185)
	.align		4
.L_185:
        /*034c*/ 	.word	index@(_ZN6thrust24THRUST_300001_SM_1000_NS8cuda_cub4core6detail13_kernel_agentINS1_15__reduce_by_key9InitAgentIN3cub18CUB_300001_SM_100024ReduceByKeyScanTileStateIiiLb1EEEiPiEEJSA_iSB_EEEvDpT0_)
        /*0350*/ 	.word	0x00000000
.L_186:


//--------------------- .nv.compat                --------------------------
	.section	.nv.compat,"",@"SHT_CUDA_COMPAT_INFO"
	.align	4
        /*0000*/ 	.byte	0x02, 0x09, 0x00, 0x00, 0x02, 0x02, 0x02, 0x00, 0x02, 0x05, 0x05, 0x00, 0x03, 0x07, 0x01, 0x01
        /*0010*/ 	.byte	0x02, 0x03, 0x00, 0x00, 0x02, 0x06, 0x01, 0x00, 0x04, 0x0b, 0x08, 0x00, 0x09, 0x00, 0x00, 0x00
        /*0020*/ 	.byte	0x00, 0x00, 0x00, 0x00


//--------------------- .nv.info._ZN3cub18CUB_300001_SM_10006detail10radix_sort29DeviceRadixSortOnesweepKernelINS1_5radix10policy_hubIiNS0_8NullTypeEyE10Policy1000ELNS0_9SortOrderE0EiS6_yiiNS1_21identity_decomposer_tEEEvPT5_SC_PT3_PKSD_PT1_PKSH_PT2_PKSL_T4_iiT6_ --------------------------
	.section	.nv.info._ZN3cub18CUB_300001_SM_10006detail10radix_sort29DeviceRadixSortOnesweepKernelINS1_5radix10policy_hubIiNS0_8NullTypeEyE10Policy1000ELNS0_9SortOrderE0EiS6_yiiNS1_21identity_decomposer_tEEEvPT5_SC_PT3_PKSD_PT1_PKSH_PT2_PKSL_T4_iiT6_,"",@"SHT_CUDA_INFO"
	.sectionflags	@""
	.align	4


	//----- nvinfo : EIATTR_CUDA_API_VERSION
	.align		4
        /*0000*/ 	.byte	0x04, 0x37
        /*0002*/ 	.short	(.L_188 - .L_187)
.L_187:
        /*0004*/ 	.word	0x00000082


	//----- nvinfo : EIATTR_KPARAM_INFO
	.align		4
.L_188:
        /*0008*/ 	.byte	0x04, 0x17
        /*000a*/ 	.short	(.L_190 - .L_189)
.L_189:
        /*000c*/ 	.word	0x00000000
        /*0010*/ 	.short	0x000b
        /*0012*/ 	.short	0x004c
        /*0014*/ 	.byte	0x00, 0xf0, 0x05, 0x00


	//----- nvinfo : EIATTR_KPARAM_INFO
	.align		4
.L_190:
        /*0018*/ 	.byte	0x04, 0x17
        /*001a*/ 	.short	(.L_192 - .L_191)
.L_191:
        /*001c*/ 	.word	0x00000000
        /*0020*/ 	.short	0x000a
        /*0022*/ 	.short	0x0048
        /*0024*/ 	.byte	0x00, 0xf0, 0x11, 0x00


	//----- nvinfo : EIATTR_KPARAM_INFO
	.align		4
.L_192:
        /*0028*/ 	.byte	0x04, 0x17
        /*002a*/ 	.short	(.L_194 - .L_193)
.L_193:
        /*002c*/ 	.word	0x00000000
        /*0030*/ 	.short	0x0009
        /*0032*/ 	.short	0x0044
        /*0034*/ 	.byte	0x00, 0xf0, 0x11, 0x00


	//----- nvinfo : EIATTR_KPARAM_INFO
	.align		4
.L_194:
        /*0038*/ 	.byte	0x04, 0x17
        /*003a*/ 	.short	(.L_196 - .L_195)
.L_195:
        /*003c*/ 	.word	0x00000000
        /*0040*/ 	.short	0x0008
        /*0042*/ 	.short	0x0040
        /*0044*/ 	.byte	0x00, 0xf0, 0x11, 0x00


	//----- nvinfo : EIATTR_KPARAM_INFO
	.align		4
.L_196:
        /*0048*/ 	.byte	0x04, 0x17
        /*004a*/ 	.short	(.L_198 - .L_197)
.L_197:
        /*004c*/ 	.word	0x00000000
        /*0050*/ 	.short	0x0007
        /*0052*/ 	.short	0x0038
        /*0054*/ 	.byte	0x00, 0xf5, 0x21, 0x00


	//----- nvinfo : EIATTR_KPARAM_INFO
	.align		4
.L_198:
        /*0058*/ 	.byte	0x04, 0x17
        /*005a*/ 	.short	(.L_200 - .L_199)
.L_199:
        /*005c*/ 	.word	0x00000000
        /*0060*/ 	.short	0x0006
        /*0062*/ 	.short	0x0030
        /*0064*/ 	.byte	0x00, 0xf5, 0x21, 0x00


	//----- nvinfo : EIATTR_KPARAM_INFO
	.align		4
.L_200:
        /*0068*/ 	.byte	0x04, 0x17
        /*006a*/ 	.short	(.L_202 - .L_201)
.L_201:
        /*006c*/ 	.word	0x00000000
        /*0070*/ 	.short	0x0005
        /*0072*/ 	.short	0x0028
        /*0074*/ 	.byte	0x00, 0xf5, 0x21, 0x00


	//----- nvinfo : EIATTR_KPARAM_INFO
	.align		4
.L_202:
        /*0078*/ 	.byte	0x04, 0x17
        /*007a*/ 	.short	(.L_204 - .L_203)
.L_203:
        /*007c*/ 	.word	0x00000000
        /*0080*/ 	.short	0x0004
        /*0082*/ 	.short	0x0020
        /*0084*/ 	.byte	0x00, 0xf5, 0x21, 0x00


	//----- nvinfo : EIATTR_KPARAM_INFO
	.align		4
.L_204:
        /*0088*/ 	.byte	0x04, 0x17
        /*008a*/ 	.short	(.L_206 - .L_205)
.L_205:
        /*008c*/ 	.word	0x00000000
        /*0090*/ 	.short	0x0003
        /*0092*/ 	.short	0x0018
        /*0094*/ 	.byte	0x00, 0xf5, 0x21, 0x00


	//----- nvinfo : EIATTR_KPARAM_INFO
	.align		4
.L_206:
        /*0098*/ 	.byte	0x04, 0x17
        /*009a*/ 	.short	(.L_208 - .L_207)
.L_207:
        /*009c*/ 	.word	0x00000000
        /*00a0*/ 	.short	0x0002
        /*00a2*/ 	.short	0x0010
        /*00a4*/ 	.byte	0x00, 0xf5, 0x21, 0x00


	//----- nvinfo : EIATTR_KPARAM_INFO
	.align		4
.L_208:
        /*00a8*/ 	.byte	0x04, 0x17
        /*00aa*/ 	.short	(.L_210 - .L_209)
.L_209:
        /*00ac*/ 	.word	0x00000000
        /*00b0*/ 	.short	0x0001
        /*00b2*/ 	.short	0x0008
        /*00b4*/ 	.byte	0x00, 0xf5, 0x21, 0x00


	//----- nvinfo : EIATTR_KPARAM_INFO
	.align		4
.L_210:
        /*00b8*/ 	.byte	0x04, 0x17
        /*00ba*/ 	.short	(.L_212 - .L_211)
.L_211:
        /*00bc*/ 	.word	0x00000000
        /*00c0*/ 	.short	0x0000
        /*00c2*/ 	.short	0x0000
        /*00c4*/ 	.byte	0x00, 0xf5, 0x21, 0x00


	//----- nvinfo : EIATTR_SPARSE_MMA_MASK
	.align		4
.L_212:
        /*00c8*/ 	.byte	0x03, 0x50
        /*00ca*/ 	.short	0x0000


	//----- nvinfo : EIATTR_MAXREG_COUNT
	.align		4
        /*00cc*/ 	.byte	0x03, 0x1b
        /*00ce*/ 	.short	0x00a8


	//----- nvinfo : EIATTR_NUM_BARRIERS
	.align		4
        /*00d0*/ 	.byte	0x02, 0x4c
        /*00d2*/ 	.byte	0x01
	.zero		1


	//----- nvinfo : EIATTR_MERCURY_ISA_VERSION
	.align		4
        /*00d4*/ 	.byte	0x03, 0x5f
        /*00d6*/ 	.short	0x0101


	//----- nvinfo : EIATTR_COOP_GROUP_MASK_REGIDS
	.align		4
        /*00d8*/ 	.byte	0x04, 0x29
        /*00da*/ 	.short	(.L_214 - .L_213)


	//   ....[0]....
.L_213:
        /*00dc*/ 	.word	0xffffffff


	//   ....[1]....
        /*00e0*/ 	.word	0x05000019


	//   ....[2]....
        /*00e4*/ 	.word	0xffffffff


	//   ....[3]....
        /*00e8*/ 	.word	0xffffffff


	//   ....[4]....
        /*00ec*/ 	.word	0xffffffff


	//   ....[5]....
        /*00f0*/ 	.word	0xffffffff


	//   ....[6]....
        /*00f4*/ 	.word	0xffffffff


	//   ....[7]....
        /*00f8*/ 	.word	0xffffffff


	//   ....[8]....
        /*00fc*/ 	.word	0xffffffff


	//   ....[9]....
        /*0100*/ 	.word	0xffffffff


	//   ....[10]....
        /*0104*/ 	.word	0xffffffff


	//   ....[11]....
        /*0108*/ 	.word	0xffffffff


	//   ....[12]....
        /*010c*/ 	.word	0xffffffff


	//   ....[13]....
        /*0110*/ 	.word	0xffffffff


	//   ....[14]....
        /*0114*/ 	.word	0xffffffff


	//   ....[15]....
        /*0118*/ 	.word	0xffffffff


	//   ....[16]....
        /*011c*/ 	.word	0xffffffff


	//   ....[17]....
        /*0120*/ 	.word	0xffffffff


	//   ....[18]....
        /*0124*/ 	.word	0xffffffff


	//   ....[19]....
        /*0128*/ 	.word	0xffffffff


	//   ....[20]....
        /*012c*/ 	.word	0xffffffff


	//   ....[21]....
        /*0130*/ 	.word	0xffffffff


	//   ....[22]....
        /*0134*/ 	.word	0xffffffff


	//   ....[23]....
        /*0138*/ 	.word	0xffffffff


	//   ....[24]....
        /*013c*/ 	.word	0xffffffff


	//   ....[25]....
        /*0140*/ 	.word	0xffffffff


	//   ....[26]....
        /*0144*/ 	.word	0xffffffff


	//   ....[27]....
        /*0148*/ 	.word	0xffffffff


	//   ....[28]....
        /*014c*/ 	.word	0xffffffff


	//   ....[29]....
        /*0150*/ 	.word	0xffffffff


	//   ....[30]....
        /*0154*/ 	.word	0xffffffff


	//   ....[31]....
        /*0158*/ 	.word	0xffffffff


	//   ....[32]....
        /*015c*/ 	.word	0xffffffff


	//   ....[33]....
        /*0160*/ 	.word	0xffffffff


	//   ....[34]....
        /*0164*/ 	.word	0xffffffff


	//   ....[35]....
        /*0168*/ 	.word	0xffffffff


	//   ....[36]....
        /*016c*/ 	.word	0xffffffff


	//   ....[37]....
        /*0170*/ 	.word	0xffffffff


	//   ....[38]....
        /*0174*/ 	.word	0xffffffff


	//   ....[39]....
        /*0178*/ 	.word	0xffffffff


	//   ....[40]....
        /*017c*/ 	.word	0xffffffff


	//   ....[41]....
        /*0180*/ 	.word	0xffffffff


	//   ....[42]....
        /*0184*/ 	.word	0xffffffff


	//   ....[43]....
        /*0188*/ 	.word	0xffffffff


	//   ....[44]....
        /*018c*/ 	.word	0xffffffff


	//   ....[45]....
        /*0190*/ 	.word	0xffffffff


	//   ....[46]....
        /*0194*/ 	.word	0xffffffff


	//   ....[47]....
        /*0198*/ 	.word	0xffffffff


	//   ....[48]....
        /*019c*/ 	.word	0xffffffff


	//   ....[49]....
        /*01a0*/ 	.word	0xffffffff


	//   ....[50]....
        /*01a4*/ 	.word	0xffffffff


	//   ....[51]....
        /*01a8*/ 	.word	0xffffffff


	//   ....[52]....
        /*01ac*/ 	.word	0xffffffff


	//   ....[53]....
        /*01b0*/ 	.word	0xffffffff


	//   ....[54]....
        /*01b4*/ 	.word	0xffffffff


	//   ....[55]....
        /*01b8*/ 	.word	0xffffffff


	//   ....[56]....
        /*01bc*/ 	.word	0xffffffff


	//   ....[57]....
        /*01c0*/ 	.word	0xffffffff


	//   ....[58]....
        /*01c4*/ 	.word	0xffffffff


	//   ....[59]....
        /*01c8*/ 	.word	0xffffffff


	//   ....[60]....
        /*01cc*/ 	.word	0xffffffff


	//   ....[61]....
        /*01d0*/ 	.word	0xffffffff


	//   ....[62]....
        /*01d4*/ 	.word	0xffffffff


	//   ....[63]....
        /*01d8*/ 	.word	0xffffffff


	//   ....[64]....
        /*01dc*/ 	.word	0xffffffff


	//   ....[65]....
        /*01e0*/ 	.word	0xffffffff


	//   ....[66]....
        /*01e4*/ 	.word	0xffffffff


	//   ....[67]....
        /*01e8*/ 	.word	0xffffffff


	//   ....[68]....
        /*01ec*/ 	.word	0xffffffff


	//   ....[69]....
        /*01f0*/ 	.word	0xffffffff


	//   ....[70]....
        /*01f4*/ 	.word	0xffffffff


	//   ....[71]....
        /*01f8*/ 	.word	0xffffffff


	//   ....[72]....
        /*01fc*/ 	.word	0xffffffff


	//   ....[73]....
        /*0200*/ 	.word	0xffffffff


	//   ....[74]....
        /*0204*/ 	.word	0xffffffff


	//   ....[75]....
        /*0208*/ 	.word	0xffffffff


	//   ....[76]....
        /*020c*/ 	.word	0xffffffff


	//   ....[77]....
        /*0210*/ 	.word	0xffffffff


	//   ....[78]....
        /*0214*/ 	.word	0xffffffff


	//   ....[79]....
        /*0218*/ 	.word	0xffffffff


	//   ....[80]....
        /*021c*/ 	.word	0xffffffff


	//   ....[81]....
        /*0220*/ 	.word	0xffffffff


	//   ....[82]....
        /*0224*/ 	.word	0xffffffff


	//   ....[83]....
        /*0228*/ 	.word	0xffffffff


	//   ....[84]....
        /*022c*/ 	.word	0xffffffff


	//   ....[85]....
        /*0230*/ 	.word	0xffffffff


	//   ....[86]....
        /*0234*/ 	.word	0xffffffff


	//   ....[87]....
        /*0238*/ 	.word	0xffffffff


	//   ....[88]....
        /*023c*/ 	.word	0xffffffff


	//   ....[89]....
        /*0240*/ 	.word	0xffffffff


	//   ....[90]....
        /*0244*/ 	.word	0xffffffff


	//   ....[91]....
        /*0248*/ 	.word	0xffffffff


	//   ....[92]....
        /*024c*/ 	.word	0xffffffff


	//   ....[93]....
        /*0250*/ 	.word	0xffffffff


	//   ....[94]....
        /*0254*/ 	.word	0xffffffff


	//   ....[95]....
        /*0258*/ 	.word	0xffffffff


	//   ....[96]....
        /*025c*/ 	.word	0xffffffff


	//   ....[97]....
        /*0260*/ 	.word	0xffffffff


	//   ....[98]....
        /*0264*/ 	.word	0xffffffff


	//   ....[99]....
        /*0268*/ 	.word	0xffffffff


	//   ....[100]....
        /*026c*/ 	.word	0xffffffff


	//   ....[101]....
        /*0270*/ 	.word	0xffffffff


	//   ....[102]....
        /*0274*/ 	.word	0xffffffff


	//   ....[103]....
        /*0278*/ 	.word	0xffffffff


	//   ....[104]....
        /*027c*/ 	.word	0xffffffff


	//   ....[105]....
        /*0280*/ 	.word	0xffffffff


	//   ....[106]....
        /*0284*/ 	.word	0xffffffff


	//   ....[107]....
        /*0288*/ 	.word	0xffffffff


	//   ....[108]....
        /*028c*/ 	.word	0xffffffff


	//   ....[109]....
        /*0290*/ 	.word	0xffffffff


	//   ....[110]....
        /*0294*/ 	.word	0xffffffff


	//   ....[111]....
        /*0298*/ 	.word	0xffffffff


	//   ....[112]....
        /*029c*/ 	.word	0xffffffff


	//   ....[113]....
        /*02a0*/ 	.word	0xffffffff


	//   ....[114]....
        /*02a4*/ 	.word	0xffffffff


	//   ....[115]....
        /*02a8*/ 	.word	0xffffffff


	//   ....[116]....
        /*02ac*/ 	.word	0xffffffff


	//   ....[117]....
        /*02b0*/ 	.word	0xffffffff


	//   ....[118]....
        /*02b4*/ 	.word	0xffffffff


	//   ....[119]....
        /*02b8*/ 	.word	0xffffffff


	//   ....[120]....
        /*02bc*/ 	.word	0xffffffff


	//   ....[121]....
        /*02c0*/ 	.word	0xffffffff


	//   ....[122]....
        /*02c4*/ 	.word	0xffffffff


	//   ....[123]....
        /*02c8*/ 	.word	0xffffffff


	//   ....[124]....
        /*02cc*/ 	.word	0xffffffff


	//   ....[125]....
        /*02d0*/ 	.word	0xffffffff


	//   ....[126]....
        /*02d4*/ 	.word	0xffffffff


	//   ....[127]....
        /*02d8*/ 	.word	0xffffffff


	//   ....[128]....
        /*02dc*/ 	.word	0xffffffff


	//   ....[129]....
        /*02e0*/ 	.word	0xffffffff


	//   ....[130]....
        /*02e4*/ 	.word	0xffffffff


	//   ....[131]....
        /*02e8*/ 	.word	0xffffffff


	//   ....[132]....
        /*02ec*/ 	.word	0xffffffff


	//   ....[133]....
        /*02f0*/ 	.word	0xffffffff


	//   ....[134]....
        /*02f4*/ 	.word	0xffffffff


	//   ....[135]....
        /*02f8*/ 	.word	0xffffffff


	//   ....[136]....
        /*02fc*/ 	.word	0xffffffff


	//   ....[137]....
        /*0300*/ 	.word	0xffffffff


	//   ....[138]....
        /*0304*/ 	.word	0xffffffff


	//   ....[139]....
        /*0308*/ 	.word	0xffffffff


	//   ....[140]....
        /*030c*/ 	.word	0xffffffff


	//   ....[141]....
        /*0310*/ 	.word	0xffffffff


	//   ....[142]....
        /*0314*/ 	.word	0xffffffff


	//   ....[143]....
        /*0318*/ 	.word	0xffffffff


	//   ....[144]....
        /*031c*/ 	.word	0xffffffff


	//   ....[145]....
        /*0320*/ 	.word	0xffffffff


	//   ....[146]....
        /*0324*/ 	.word	0xffffffff


	//   ....[147]....
        /*0328*/ 	.word	0xffffffff


	//   ....[148]....
        /*032c*/ 	.word	0xffffffff


	//   ....[149]....
        /*0330*/ 	.word	0xffffffff


	//   ....[150]....
        /*0334*/ 	.word	0xffffffff


	//   ....[151]....
        /*0338*/ 	.word	0xffffffff


	//   ....[152]....
        /*033c*/ 	.word	0xffffffff


	//   ....[153]....
        /*0340*/ 	.word	0xffffffff


	//   ....[154]....
        /*0344*/ 	.word	0xffffffff


	//   ....[155]....
        /*0348*/ 	.word	0xffffffff


	//   ....[156]....
        /*034c*/ 	.word	0xffffffff


	//   ....[157]....
        /*0350*/ 	.word	0xffffffff


	//   ....[158]....
        /*0354*/ 	.word	0xffffffff


	//   ....[159]....
        /*0358*/ 	.word	0xffffffff


	//   ....[160]....
        /*035c*/ 	.word	0xffffffff


	//   ....[161]....
        /*0360*/ 	.word	0xffffffff


	//   ....[162]....
        /*0364*/ 	.word	0xffffffff


	//   ....[163]....
        /*0368*/ 	.word	0xffffffff


	//   ....[164]....
        /*036c*/ 	.word	0xffffffff


	//   ....[165]....
        /*0370*/ 	.word	0xffffffff


	//   ....[166]....
        /*0374*/ 	.word	0xffffffff


	//   ....[167]....
        /*0378*/ 	.word	0xffffffff


	//   ....[168]....
        /*037c*/ 	.word	0xffffffff


	//   ....[169]....
        /*0380*/ 	.word	0xffffffff


	//   ....[170]....
        /*0384*/ 	.word	0xffffffff


	//   ....[171]....
        /*0388*/ 	.word	0xffffffff


	//   ....[172]....
        /*038c*/ 	.word	0xffffffff


	//   ....[173]....
        /*0390*/ 	.word	0xffffffff


	//   ....[174]....
        /*0394*/ 	.word	0xffffffff


	//   ....[175]....
        /*0398*/ 	.word	0xffffffff


	//   ....[176]....
        /*039c*/ 	.word	0xffffffff


	//   ....[177]....
        /*03a0*/ 	.word	0xffffffff


	//   ....[178]....
        /*03a4*/ 	.word	0x05000006


	//   ....[179]....
        /*03a8*/ 	.word	0xffffffff


	//   ....[180]....
        /*03ac*/ 	.word	0xffffffff


	//   ....[181]....
        /*03b0*/ 	.word	0xffffffff


	//   ....[182]....
        /*03b4*/ 	.word	0xffffffff


	//   ....[183]....
        /*03b8*/ 	.word	0xffffffff


	//   ....[184]....
        /*03bc*/ 	.word	0xffffffff


	//   ....[185]....
        /*03c0*/ 	.word	0xffffffff


	//   ....[186]....
        /*03c4*/ 	.word	0xffffffff


	//   ....[187]....
        /*03c8*/ 	.word	0xffffffff


	//   ....[188]....
        /*03cc*/ 	.word	0xffffffff


	//   ....[189]....
        /*03d0*/ 	.word	0xffffffff


	//   ....[190]....
        /*03d4*/ 	.word	0xffffffff


	//   ....[191]....
        /*03d8*/ 	.word	0xffffffff


	//   ....[192]....
        /*03dc*/ 	.word	0xffffffff


	//   ....[193]....
        /*03e0*/ 	.word	0xffffffff


	//   ....[194]....
        /*03e4*/ 	.word	0xffffffff


	//   ....[195]....
        /*03e8*/ 	.word	0xffffffff


	//   ....[196]....
        /*03ec*/ 	.word	0xffffffff


	//   ....[197]....
        /*03f0*/ 	.word	0xffffffff


	//   ....[198]....
        /*03f4*/ 	.word	0xffffffff


	//   ....[199]....
        /*03f8*/ 	.word	0xffffffff


	//   ....[200]....
        /*03fc*/ 	.word	0xffffffff


	//   ....[201]....
        /*0400*/ 	.word	0xffffffff


	//   ....[202]....
        /*0404*/ 	.word	0xffffffff


	//   ....[203]....
        /*0408*/ 	.word	0xffffffff


	//   ....[204]....
        /*040c*/ 	.word	0xffffffff


	//   ....[205]....
        /*0410*/ 	.word	0xffffffff


	//   ....[206]....
        /*0414*/ 	.word	0xffffffff


	//   ....[207]....
        /*0418*/ 	.word	0xffffffff


	//   ....[208]....
        /*041c*/ 	.word	0xffffffff


	//   ....[209]....
        /*0420*/ 	.word	0xffffffff


	//   ....[210]....
        /*0424*/ 	.word	0xffffffff


	//   ....[211]....
        /*0428*/ 	.word	0xffffffff


	//   ....[212]....
        /*042c*/ 	.word	0xffffffff


	//   ....[213]....
        /*0430*/ 	.word	0xffffffff


	//   ....[214]....
        /*0434*/ 	.word	0xffffffff


	//   ....[215]....
        /*0438*/ 	.word	0xffffffff


	//   ....[216]....
        /*043c*/ 	.word	0xffffffff


	//   ....[217]....
        /*0440*/ 	.word	0x0500002f


	//   ....[218]....
        /*0444*/ 	.word	0x0500002f


	//   ....[219]....
        /*0448*/ 	.word	0x0500002f


	//   ....[220]....
        /*044c*/ 	.word	0x0500002f


	//   ....[221]....
        /*0450*/ 	.word	0x0500002f


	//----- nvinfo : EIATTR_COOP_GROUP_INSTR_OFFSETS
	.align		4
.L_214:
        /*0454*/ 	.byte	0x04, 0x28
        /*0456*/ 	.short	(.L_216 - .L_215)


	//   ....[0]....
.L_215:
        /*0458*/ 	.word	0x00000ee0


	//   ....[1]....
        /*045c*/ 	.word	0x00001970


	//   ....[2]....
        /*0460*/ 	.word	0x00002370


	//   ....[3]....
        /*0464*/ 	.word	0x00002390


	//   ....[4]....
        /*0468*/ 	.word	0x000023b0


	//   ....[5]....
        /*046c*/ 	.word	0x000023d0


	//   ....[6]....
        /*0470*/ 	.word	0x000023f0


	//   ....[7]....
        /*0474*/ 	.word	0x000028c0


	//   ....[8]....
        /*0478*/ 	.word	0x000028d0


	//   ....[9]....
        /*047c*/ 	.word	0x000028f0


	//   ....[10]....
        /*0480*/ 	.word	0x00002910


	//   ....[11]....
        /*0484*/ 	.word	0x00002960


	//   ....[12]....
        /*0488*/ 	.word	0x00002990


	//   ....[13]....
        /*048c*/ 	.word	0x000029d0


	//   ....[14]....
        /*0490*/ 	.word	0x000029f0


	//   ....[15]....
        /*0494*/ 	.word	0x00002b20


	//   ....[16]....
        /*0498*/ 	.word	0x00002b50


	//   ....[17]....
        /*049c*/ 	.word	0x00002b60


	//   ....[18]....
        /*04a0*/ 	.word	0x00002b80


	//   ....[19]....
        /*04a4*/ 	.word	0x00002bc0


	//   ....[20]....
        /*04a8*/ 	.word	0x00002bf0


	//   ....[21]....
        /*04ac*/ 	.word	0x00002c30


	//   ....[22]....
        /*04b0*/ 	.word	0x00002c50


	//   ....[23]....
        /*04b4*/ 	.word	0x00002c70


	//   ....[24]....
        /*04b8*/ 	.word	0x00002d80


	//   ....[25]....
        /*04bc*/ 	.word	0x00002da0


	//   ....[26]....
        /*04c0*/ 	.word	0x00002db0


	//   ....[27]....
        /*04c4*/ 	.word	0x00002dd0


	//   ....[28]....
        /*04c8*/ 	.word	0x00002e10


	//   ....[29]....
        /*04cc*/ 	.word	0x00002e40


	//   ....[30]....
        /*04d0*/ 	.word	0x00002e80


	//   ....[31]....
        /*04d4*/ 	.word	0x00002ea0


	//   ....[32]....
        /*04d8*/ 	.word	0x00002ec0


	//   ....[33]....
        /*04dc*/ 	.word	0x00002fe0


	//   ....[34]....
        /*04e0*/ 	.word	0x00003000


	//   ....[35]....
        /*04e4*/ 	.word	0x00003010


	//   ....[36]....
        /*04e8*/ 	.word	0x00003030


	//   ....[37]....
        /*04ec*/ 	.word	0x00003070


	//   ....[38]....
        /*04f0*/ 	.word	0x000030a0


	//   ....[39]....
        /*04f4*/ 	.word	0x000030e0


	//   ....[40]....
        /*04f8*/ 	.word	0x00003100


	//   ....[41]....
        /*04fc*/ 	.word	0x00003120


	//   ....[42]....
        /*0500*/ 	.word	0x00003240


	//   ....[43]....
        /*0504*/ 	.word	0x00003270


	//   ....[44]....
        /*0508*/ 	.word	0x00003280


	//   ....[45]....
        /*050c*/ 	.word	0x000032a0


	//   ....[46]....
        /*0510*/ 	.word	0x000032e0


	//   ....[47]....
        /*0514*/ 	.word	0x00003310


	//   ....[48]....
        /*0518*/ 	.word	0x00003350


	//   ....[49]....
        /*051c*/ 	.word	0x00003370


	//   ....[50]....
        /*0520*/ 	.word	0x00003390


	//   ....[51]....
        /*0524*/ 	.word	0x000034a0


	//   ....[52]....
        /*0528*/ 	.word	0x000034c0


	//   ....[53]....
        /*052c*/ 	.word	0x000034d0


	//   ....[54]....
        /*0530*/ 	.word	0x000034f0


	//   ....[55]....
        /*0534*/ 	.word	0x00003530


	//   ....[56]....
        /*0538*/ 	.word	0x00003560


	//   ....[57]....
        /*053c*/ 	.word	0x000035a0


	//   ....[58]....
        /*0540*/ 	.word	0x000035c0


	//   ....[59]....
        /*0544*/ 	.word	0x000035e0


	//   ....[60]....
        /*0548*/ 	.word	0x00003700


	//   ....[61]....
        /*054c*/ 	.word	0x00003720


	//   ....[62]....
        /*0550*/ 	.word	0x00003730


	//   ....[63]....
        /*0554*/ 	.word	0x00003750


	//   ....[64]....
        /*0558*/ 	.word	0x00003790


	//   ....[65]....
        /*055c*/ 	.word	0x000037c0


	//   ....[66]....
        /*0560*/ 	.word	0x00003800


	//   ....[67]....
        /*0564*/ 	.word	0x00003820


	//   ....[68]....
        /*0568*/ 	.word	0x00003840


	//   ....[69]....
        /*056c*/ 	.word	0x00003940


	//   ....[70]....
        /*0570*/ 	.word	0x00003970


	//   ....[71]....
        /*0574*/ 	.word	0x00003980


	//   ....[72]....
        /*0578*/ 	.word	0x000039a0


	//   ....[73]....
        /*057c*/ 	.word	0x000039e0


	//   ....[74]....
        /*0580*/ 	.word	0x00003a10


	//   ....[75]....
        /*0584*/ 	.word	0x00003a50


	//   ....[76]....
        /*0588*/ 	.word	0x00003a70


	//   ....[77]....
        /*058c*/ 	.word	0x00003a90


	//   ....[78]....
        /*0590*/ 	.word	0x00003b80


	//   ....[79]....
        /*0594*/ 	.word	0x00003bb0


	//   ....[80]....
        /*0598*/ 	.word	0x00003bc0


	//   ....[81]....
        /*059c*/ 	.word	0x00003bf0


	//   ....[82]....
        /*05a0*/ 	.word	0x00003c10


	//   ....[83]....
        /*05a4*/ 	.word	0x00003c60


	//   ....[84]....
        /*05a8*/ 	.word	0x00003c80


	//   ....[85]....
        /*05ac*/ 	.word	0x00003cc0


	//   ....[86]....
        /*05b0*/ 	.word	0x00003ce0


	//   ....[87]....
        /*05b4*/ 	.word	0x00003de0


	//   ....[88]....
        /*05b8*/ 	.word	0x00003e30


	//   ....[89]....
        /*05bc*/ 	.word	0x00003e40


	//   ....[90]....
        /*05c0*/ 	.word	0x00003e90


	//   ....[91]....
        /*05c4*/ 	.word	0x00003ec0


	//   ....[92]....
        /*05c8*/ 	.word	0x00003ef0


	//   ....[93]....
        /*05cc*/ 	.word	0x00003f20


	//   ....[94]....
        /*05d0*/ 	.word	0x00003f50


	//   ....[95]....
        /*05d4*/ 	.word	0x00003f80


	//   ....[96]....
        /*05d8*/ 	.word	0x00004040


	//   ....[97]....
        /*05dc*/ 	.word	0x00004060


	//   ....[98]....
        /*05e0*/ 	.word	0x00004070


	//   ....[99]....
        /*05e4*/ 	.word	0x000040c0


	//   ....[100]....
        /*05e8*/ 	.word	0x000040f0


	//   ....[101]....
        /*05ec*/ 	.word	0x00004120


	//   ....[102]....
        /*05f0*/ 	.word	0x00004150


	//   ....[103]....
        /*05f4*/ 	.word	0x00004180


	//   ....[104]....
        /*05f8*/ 	.word	0x000041b0


	//   ....[105]....
        /*05fc*/ 	.word	0x000042d0


	//   ....[106]....
        /*0600*/ 	.word	0x000042e0


	//   ....[107]....
        /*0604*/ 	.word	0x000042f0


	//   ....[108]....
        /*0608*/ 	.word	0x00004350


	//   ....[109]....
        /*060c*/ 	.word	0x00004380


	//   ....[110]....
        /*0610*/ 	.word	0x000043b0


	//   ....[111]....
        /*0614*/ 	.word	0x000043e0


	//   ....[112]....
        /*0618*/ 	.word	0x00004410


	//   ....[113]....
        /*061c*/ 	.word	0x00004440


	//   ....[114]....
        /*0620*/ 	.word	0x00004530


	//   ....[115]....
        /*0624*/ 	.word	0x00004570


	//   ....[116]....
        /*0628*/ 	.word	0x00004580


	//   ....[117]....
        /*062c*/ 	.word	0x000045d0


	//   ....[118]....
        /*0630*/ 	.word	0x00004600


	//   ....[119]....
        /*0634*/ 	.word	0x00004630


	//   ....[120]....
        /*0638*/ 	.word	0x00004660


	//   ....[121]....
        /*063c*/ 	.word	0x00004690


	//   ....[122]....
        /*0640*/ 	.word	0x000046c0


	//   ....[123]....
        /*0644*/ 	.word	0x000047b0


	//   ....[124]....
        /*0648*/ 	.word	0x00004800


	//   ....[125]....
        /*064c*/ 	.word	0x00004810


	//   ....[126]....
        /*0650*/ 	.word	0x00004860


	//   ....[127]....
        /*0654*/ 	.word	0x00004890


	//   ....[128]....
        /*0658*/ 	.word	0x000048a0


	//   ....[129]....
        /*065c*/ 	.word	0x000048e0


	//   ....[130]....
        /*0660*/ 	.word	0x00004910


	//   ....[131]....
        /*0664*/ 	.word	0x00004940


	//   ....[132]....
        /*0668*/ 	.word	0x00004a30


	//   ....[133]....
        /*066c*/ 	.word	0x00004a90


	//   ....[134]....
        /*0670*/ 	.word	0x00004aa0


	//   ....[135]....
        /*0674*/ 	.word	0x00004af0


	//   ....[136]....
        /*0678*/ 	.word	0x00004b20


	//   ....[137]....
        /*067c*/ 	.word	0x00004b30


	//   ....[138]....
        /*0680*/ 	.word	0x00004b70


	//   ....[139]....
        /*0684*/ 	.word	0x00004ba0


	//   ....[140]....
        /*0688*/ 	.word	0x00004bd0


	//   ....[141]....
        /*068c*/ 	.word	0x00004cb0


	//   ....[142]....
        /*0690*/ 	.word	0x00004d10


	//   ....[143]....
        /*0694*/ 	.word	0x00004d20


	//   ....[144]....
        /*0698*/ 	.word	0x00004d70


	//   ....[145]....
        /*069c*/ 	.word	0x00004da0


	//   ....[146]....
        /*06a0*/ 	.word	0x00004db0


	//   ....[147]....
        /*06a4*/ 	.word	0x00004df0


	//   ....[148]....
        /*06a8*/ 	.word	0x00004e20


	//   ....[149]....
        /*06ac*/ 	.word	0x00004e50


	//   ....[150]....
        /*06b0*/ 	.word	0x00004f30


	//   ....[151]....
        /*06b4*/ 	.word	0x00004f90


	//   ....[152]....
        /*06b8*/ 	.word	0x00004fa0


	//   ....[153]....
        /*06bc*/ 	.word	0x00004ff0


	//   ....[154]....
        /*06c0*/ 	.word	0x00005020


	//   ....[155]....
        /*06c4*/ 	.word	0x00005050


	//   ....[156]....
        /*06c8*/ 	.word	0x00005080


	//   ....[157]....
        /*06cc*/ 	.word	0x000050b0


	//   ....[158]....
        /*06d0*/ 	.word	0x000050e0


	//   ....[159]....
        /*06d4*/ 	.word	0x000051b0


	//   ....[160]....
        /*06d8*/ 	.word	0x00005200


	//   ....[161]....
        /*06dc*/ 	.word	0x00005210


	//   ....[162]....
        /*06e0*/ 	.word	0x00005260


	//   ....[163]....
        /*06e4*/ 	.word	0x00005290


	//   ....[164]....
        /*06e8*/ 	.word	0x000052a0


	//   ....[165]....
        /*06ec*/ 	.word	0x000052e0


	//   ....[166]....
        /*06f0*/ 	.word	0x00005310


	//   ....[167]....
        /*06f4*/ 	.word	0x00005340


	//   ....[168]....
        /*06f8*/ 	.word	0x00005420


	//   ....[169]....
        /*06fc*/ 	.word	0x00005440


	//   ....[170]....
        /*0700*/ 	.word	0x00005450


	//   ....[171]....
        /*0704*/ 	.word	0x00005480


	//   ....[172]....
        /*0708*/ 	.word	0x000054a0


	//   ....[173]....
        /*070c*/ 	.word	0x000054f0


	//   ....[174]....
        /*0710*/ 	.word	0x00005520


	//   ....[175]....
        /*0714*/ 	.word	0x00005560


	//   ....[176]....
        /*0718*/ 	.word	0x00005590


	//   ....[177]....
        /*071c*/ 	.word	0x00005650


	//   ....[178]....
        /*0720*/ 	.word	0x00005b80


	//   ....[179]....
        /*0724*/ 	.word	0x00005ee0


	//   ....[180]....
        /*0728*/ 	.word	0x00005fa0


	//   ....[181]....
        /*072c*/ 	.word	0x00006060


	//   ....[182]....
        /*0730*/ 	.word	0x00006120


	//   ....[183]....
        /*0734*/ 	.word	0x000061e0


	//   ....[184]....
        /*0738*/ 	.word	0x000062a0


	//   ....[185]....
        /*073c*/ 	.word	0x00006360


	//   ....[186]....
        /*0740*/ 	.word	0x00006420


	//   ....[187]....
        /*0744*/ 	.word	0x000064e0


	//   ....[188]....
        /*0748*/ 	.word	0x000065a0


	//   ....[189]....
        /*074c*/ 	.word	0x00006660


	//   ....[190]....
        /*0750*/ 	.word	0x00006720


	//   ....[191]....
        /*0754*/ 	.word	0x000067e0


	//   ....[192]....
        /*0758*/ 	.word	0x000068a0


	//   ....[193]....
        /*075c*/ 	.word	0x00006960


	//   ....[194]....
        /*0760*/ 	.word	0x00006a20


	//   ....[195]....
        /*0764*/ 	.word	0x00006ae0


	//   ....[196]....
        /*0768*/ 	.word	0x00006ba0


	//   ....[197]....
        /*076c*/ 	.word	0x00006c60


	//   ....[198]....
        /*0770*/ 	.word	0x00006e80


	//   ....[199]....
        /*0774*/ 	.word	0x00006fb0


	//   ....[200]....
        /*0778*/ 	.word	0x000070e0


	//   ....[201]....
        /*077c*/ 	.word	0x00007210


	//   ....[202]....
        /*0780*/ 	.word	0x00007340


	//   ....[203]....
        /*0784*/ 	.word	0x00007470


	//   ....[204]....
        /*0788*/ 	.word	0x000075a0


	//   ....[205]....
        /*078c*/ 	.word	0x000076d0


	//   ....[206]....
        /*0790*/ 	.word	0x00007800


	//   ....[207]....
        /*0794*/ 	.word	0x00007930


	//   ....[208]....
        /*0798*/ 	.word	0x00007a60


	//   ....[209]....
        /*079c*/ 	.word	0x00007b80


	//   ....[210]....
        /*07a0*/ 	.word	0x00007c90


	//   ....[211]....
        /*07a4*/ 	.word	0x00007da0


	//   ....[212]....
        /*07a8*/ 	.word	0x00007eb0


	//   ....[213]....
        /*07ac*/ 	.word	0x00007fc0


	//   ....[214]....
        /*07b0*/ 	.word	0x000080d0


	//   ....[215]....
        /*07b4*/ 	.word	0x000081e0


	//   ....[216]....
        /*07b8*/ 	.word	0x000082e0


	//   ....[217]....
        /*07bc*/ 	.word	0x00008350


	//   ....[218]....
        /*07c0*/ 	.word	0x000083c0


	//   ....[219]....
        /*07c4*/ 	.word	0x00008430


	//   ....[220]....
        /*07c8*/ 	.word	0x000084a0


	//   ....[221]....
        /*07cc*/ 	.word	0x00008510


	//----- nvinfo : EIATTR_VRC_CTA_INIT_COUNT
	.align		4
.L_216:
        /*07d0*/ 	.byte	0x02, 0x4a
	.zero		1
	.zero		1


	//----- nvinfo : EIATTR_EXIT_INSTR_OFFSETS
	.align		4
        /*07d4*/ 	.byte	0x04, 0x1c
        /*07d6*/ 	.short	(.L_218 - .L_217)


	//   ....[0]....
.L_217:
        /*07d8*/ 	.word	0x00001d40


	//   ....[1]....
        /*07dc*/ 	.word	0x00002160


	//   ....[2]....
        /*07e0*/ 	.word	0x00002180


	//   ....[3]....
        /*07e4*/ 	.word	0x00006c70


	//   ....[4]....
        /*07e8*/ 	.word	0x000082f0


	//----- nvinfo : EIATTR_MAX_THREADS
	.align		4
.L_218:
        /*07ec*/ 	.byte	0x04, 0x05
        /*07ee*/ 	.short	(.L_220 - .L_219)
.L_219:
        /*07f0*/ 	.word	0x00000180
        /*07f4*/ 	.word	0x00000001
        /*07f8*/ 	.word	0x00000001


	//----- nvinfo : EIATTR_CRS_STACK_SIZE
	.align		4
.L_220:
        /*07fc*/ 	.byte	0x04, 0x1e
        /*07fe*/ 	.short	(.L_222 - .L_221)
.L_221:
        /*0800*/ 	.word	0x00000000


	//----- nvinfo : EIATTR_CBANK_PARAM_SIZE
	.align		4
.L_222:
        /*0804*/ 	.byte	0x03, 0x19
        /*0806*/ 	.short	0x004d


	//----- nvinfo : EIATTR_PARAM_CBANK
	.align		4
        /*0808*/ 	.byte	0x04, 0x0a
        /*080a*/ 	.short	(.L_224 - .L_223)
	.align		4
.L_223:
        /*080c*/ 	.word	index@(.nv.constant0._ZN3cub18CUB_300001_SM_10006detail10radix_sort29DeviceRadixSortOnesweepKernelINS1_5radix10policy_hubIiNS0_8NullTypeEyE10Policy1000ELNS0_9SortOrderE0EiS6_yiiNS1_21identity_decomposer_tEEEvPT5_SC_PT3_PKSD_PT1_PKSH_PT2_PKSL_T4_iiT6_)
        /*0810*/ 	.short	0x0380
        /*0812*/ 	.short	0x004d


	//----- nvinfo : EIATTR_SW_WAR
	.align		4
.L_224:
        /*0814*/ 	.byte	0x04, 0x36
        /*0816*/ 	.short	(.L_226 - .L_225)
.L_225:
        /*0818*/ 	.word	0x00000008
.L_226:


//--------------------- .nv.info._ZN3cub18CUB_300001_SM_10006detail10radix_sort33DeviceRadixSortExclusiveSumKernelINS1_5radix10policy_hubIiNS0_8NullTypeEyE10Policy1000EyEEvPT0_ --------------------------
	.section	.nv.info._ZN3cub18CUB_300001_SM_10006detail10radix_sort33DeviceRadixSortExclusiveSumKernelINS1_5radix10policy_hubIiNS0_8NullTypeEyE10Policy1000EyEEvPT0_,"",@"SHT_CUDA_INFO"
	.sectionflags	@""
	.align	4


	//----- nvinfo : EIATTR_CUDA_API_VERSION
	.align		4
        /*0000*/ 	.byte	0x04, 0x37
        /*0002*/ 	.short	(.L_228 - .L_227)
.L_227:
        /*0004*/ 	.word	0x00000082


	//----- nvinfo : EIATTR_KPARAM_INFO
	.align		4
.L_228:
        /*0008*/ 	.byte	0x04, 0x17
        /*000a*/ 	.short	(.L_230 - .L_229)
.L_229:
        /*000c*/ 	.word	0x00000000
        /*0010*/ 	.short	0x0000
        /*0012*/ 	.short	0x0000
        /*0014*/ 	.byte	0x00, 0xf5, 0x21, 0x00


	//----- nvinfo : EIATTR_SPARSE_MMA_MASK
	.align		4
.L_230:
        /*0018*/ 	.byte	0x03, 0x50
        /*001a*/ 	.short	0x0000


	//----- nvinfo : EIATTR_MAXREG_COUNT
	.align		4
        /*001c*/ 	.byte	0x03, 0x1b
        /*001e*/ 	.short	0x00ff


	//----- nvinfo : EIATTR_NUM_BARRIERS
	.align		4
        /*0020*/ 	.byte	0x02, 0x4c
        /*0022*/ 	.byte	0x01
	.zero		1


	//----- nvinfo : EIATTR_MERCURY_ISA_VERSION
	.align		4
        /*0024*/ 	.byte	0x03, 0x5f
        /*0026*/ 	.short	0x0101


	//----- nvinfo : EIATTR_COOP_GROUP_MASK_REGIDS
	.align		4
        /*0028*/ 	.byte	0x04, 0x29
        /*002a*/ 	.short	(.L_232 - .L_231)


	//   ....[0]....
.L_231:
        /*002c*/ 	.word	0xffffffff


	//   ....[1]....
        /*0030*/ 	.word	0xffffffff


	//   ....[2]....
        /*0034*/ 	.word	0xffffffff


	//   ....[3]....
        /*0038*/ 	.word	0xffffffff


	//   ....[4]....
        /*003c*/ 	.word	0xffffffff


	//   ....[5]....
        /*0040*/ 	.word	0xffffffff


	//   ....[6]....
        /*0044*/ 	.word	0xffffffff


	//   ....[7]....
        /*0048*/ 	.word	0xffffffff


	//   ....[8]....
        /*004c*/ 	.word	0xffffffff


	//   ....[9]....
        /*0050*/ 	.word	0xffffffff


	//   ....[10]....
        /*0054*/ 	.word	0x05000015


	//   ....[11]....
        /*0058*/ 	.word	0x05000015


	//   ....[12]....
        /*005c*/ 	.word	0x05000015


	//   ....[13]....
        /*0060*/ 	.word	0x05000015


	//   ....[14]....
        /*0064*/ 	.word	0x05000015


	//   ....[15]....
        /*0068*/ 	.word	0x05000015


	//   ....[16]....
        /*006c*/ 	.word	0x05000015


	//   ....[17]....
        /*0070*/ 	.word	0x05000015


	//   ....[18]....
        /*0074*/ 	.word	0x05000015


	//   ....[19]....
        /*0078*/ 	.word	0x05000015


	//----- nvinfo : EIATTR_COOP_GROUP_INSTR_OFFSETS
	.align		4
.L_232:
        /*007c*/ 	.byte	0x04, 0x28
        /*007e*/ 	.short	(.L_234 - .L_233)


	//   ....[0]....
.L_233:
        /*0080*/ 	.word	0x00000250


	//   ....[1]....
        /*0084*/ 	.word	0x00000260


	//   ....[2]....
        /*0088*/ 	.word	0x000002a0


	//   ....[3]....
        /*008c*/ 	.word	0x000002c0


	//   ....[4]....
        /*0090*/ 	.word	0x00000310


	//   ....[5]....
        /*0094*/ 	.word	0x00000320


	//   ....[6]....
        /*0098*/ 	.word	0x00000360


	//   ....[7]....
        /*009c*/ 	.word	0x00000380


	//   ....[8]....
        /*00a0*/ 	.word	0x000003d0


	//   ....[9]....
        /*00a4*/ 	.word	0x000003e0


	//   ....[10]....
        /*00a8*/ 	.word	0x00000660


	//   ....[11]....
        /*00ac*/ 	.word	0x000006b0


	//   ....[12]....
        /*00b0*/ 	.word	0x00000740


	//   ....[13]....
        /*00b4*/ 	.word	0x00000790


	//   ....[14]....
        /*00b8*/ 	.word	0x00000820


	//   ....[15]....
        /*00bc*/ 	.word	0x00000870


	//   ....[16]....
        /*00c0*/ 	.word	0x00000900


	//   ....[17]....
        /*00c4*/ 	.word	0x00000950


	//   ....[18]....
        /*00c8*/ 	.word	0x000009e0


	//   ....[19]....
        /*00cc*/ 	.word	0x00000a30


	//----- nvinfo : EIATTR_VRC_CTA_INIT_COUNT
	.align		4
.L_234:
        /*00d0*/ 	.byte	0x02, 0x4a
	.zero		1
	.zero		1


	//----- nvinfo : EIATTR_EXIT_INSTR_OFFSETS
	.align		4
        /*00d4*/ 	.byte	0x04, 0x1c
        /*00d6*/ 	.short	(.L_236 - .L_235)


	//   ....[0]....
.L_235:
        /*00d8*/ 	.word	0x000005d0


	//   ....[1]....
        /*00dc*/ 	.word	0x00000600


	//----- nvinfo : EIATTR_CRS_STACK_SIZE
	.align		4
.L_236:
        /*00e0*/ 	.byte	0x04, 0x1e
        /*00e2*/ 	.short	(.L_238 - .L_237)
.L_237:
        /*00e4*/ 	.word	0x00000000


	//----- nvinfo : EIATTR_CBANK_PARAM_SIZE
	.align		4
.L_238:
        /*00e8*/ 	.byte	0x03, 0x19
        /*00ea*/ 	.short	0x0008


	//----- nvinfo : EIATTR_PARAM_CBANK
	.align		4
        /*00ec*/ 	.byte	0x04, 0x0a
        /*00ee*/ 	.short	(.L_240 - .L_239)
	.align		4
.L_239:
        /*00f0*/ 	.word	index@(.nv.constant0._ZN3cub18CUB_300001_SM_10006detail10radix_sort33DeviceRadixSortExclusiveSumKernelINS1_5radix10policy_hubIiNS0_8NullTypeEyE10Policy1000EyEEvPT0_)
        /*00f4*/ 	.short	0x0380
        /*00f6*/ 	.short	0x0008


	//----- nvinfo : EIATTR_SW_WAR
	.align		4
.L_240:
        /*00f8*/ 	.byte	0x04, 0x36
        /*00fa*/ 	.short	(.L_242 - .L_241)
.L_241:
        /*00fc*/ 	.word	0x00000008
.L_242:


//--------------------- .nv.info._ZN3cub18CUB_300001_SM_10006detail10radix_sort30DeviceRadixSortHistogramKernelINS1_5radix10policy_hubIiNS0_8NullTypeEyE10Policy1000ELNS0_9SortOrderE0EiyNS1_21identity_decomposer_tEEEvPT2_PKT1_SB_iiT3_ --------------------------
	.section	.nv.info._ZN3cub18CUB_300001_SM_10006detail10radix_sort30DeviceRadixSortHistogramKernelINS1_5radix10policy_hubIiNS0_8NullTypeEyE10Policy1000ELNS0_9SortOrderE0EiyNS1_21identity_decomposer_tEEEvPT2_PKT1_SB_iiT3_,"",@"SHT_CUDA_INFO"
	.sectionflags	@""
	.align	4


	//----- nvinfo : EIATTR_CUDA_API_VERSION
	.align		4
        /*0000*/ 	.byte	0x04, 0x37
        /*0002*/ 	.short	(.L_244 - .L_243)
.L_243:
        /*0004*/ 	.word	0x00000082


	//----- nvinfo : EIATTR_KPARAM_INFO
	.align		4
.L_244:
        /*0008*/ 	.byte	0x04, 0x17
        /*000a*/ 	.short	(.L_246 - .L_245)
.L_245:
        /*000c*/ 	.word	0x00000000
        /*0010*/ 	.short	0x0005
        /*0012*/ 	.short	0x0020
        /*0014*/ 	.byte	0x00, 0xf0, 0x05, 0x00


	//----- nvinfo : EIATTR_KPARAM_INFO
	.align		4
.L_246:
        /*0018*/ 	.byte	0x04, 0x17
        /*001a*/ 	.short	(.L_248 - .L_247)
.L_247:
        /*001c*/ 	.word	0x00000000
        /*0020*/ 	.short	0x0004
        /*0022*/ 	.short	0x001c
        /*0024*/ 	.byte	0x00, 0xf0, 0x11, 0x00


	//----- nvinfo : EIATTR_KPARAM_INFO
	.align		4
.L_248:
        /*0028*/ 	.byte	0x04, 0x17
        /*002a*/ 	.short	(.L_250 - .L_249)
.L_249:
        /*002c*/ 	.word	0x00000000
        /*0030*/ 	.short	0x0003
        /*0032*/ 	.short	0x0018
        /*0034*/ 	.byte	0x00, 0xf0, 0x11, 0x00


	//----- nvinfo : EIATTR_KPARAM_INFO
	.align		4
.L_250:
        /*0038*/ 	.byte	0x04, 0x17
        /*003a*/ 	.short	(.L_252 - .L_251)
.L_251:
        /*003c*/ 	.word	0x00000000
        /*0040*/ 	.short	0x0002
        /*0042*/ 	.short	0x0010
        /*0044*/ 	.byte	0x00, 0xf0, 0x21, 0x00


	//----- nvinfo : EIATTR_KPARAM_INFO
	.align		4
.L_252:
        /*0048*/ 	.byte	0x04, 0x17
        /*004a*/ 	.short	(.L_254 - .L_253)
.L_253:
        /*004c*/ 	.word	0x00000000
        /*0050*/ 	.short	0x0001
        /*0052*/ 	.short	0x0008
        /*0054*/ 	.byte	0x00, 0xf5, 0x21, 0x00


	//----- nvinfo : EIATTR_KPARAM_INFO
	.align		4
.L_254:
        /*0058*/ 	.byte	0x04, 0x17
        /*005a*/ 	.short	(.L_256 - .L_255)
.L_255:
        /*005c*/ 	.word	0x00000000
        /*0060*/ 	.short	0x0000
        /*0062*/ 	.short	0x0000
        /*0064*/ 	.byte	0x00, 0xf5, 0x21, 0x00


	//----- nvinfo : EIATTR_SPARSE_MMA_MASK
	.align		4
.L_256:
        /*0068*/ 	.byte	0x03, 0x50
        /*006a*/ 	.short	0x0000


	//----- nvinfo : EIATTR_MAXREG_COUNT
	.align		4
        /*006c*/ 	.byte	0x03, 0x1b
        /*006e*/ 	.short	0x00ff


	//----- nvinfo : EIATTR_NUM_BARRIERS
	.align		4
        /*0070*/ 	.byte	0x02, 0x4c
        /*0072*/ 	.byte	0x01
	.zero		1


	//----- nvinfo : EIATTR_MERCURY_ISA_VERSION
	.align		4
        /*0074*/ 	.byte	0x03, 0x5f
        /*0076*/ 	.short	0x0101


	//----- nvinfo : EIATTR_VRC_CTA_INIT_COUNT
	.align		4
        /*0078*/ 	.byte	0x02, 0x4a
	.zero		1
	.zero		1


	//----- nvinfo : EIATTR_EXIT_INSTR_OFFSETS
	.align		4
        /*007c*/ 	.byte	0x04, 0x1c
        /*007e*/ 	.short	(.L_258 - .L_257)


	//   ....[0]....
.L_257:
        /*0080*/ 	.word	0x00000040


	//   ....[1]....
        /*0084*/ 	.word	0x00002ee0


	//----- nvinfo : EIATTR_MAX_THREADS
	.align		4
.L_258:
        /*0088*/ 	.byte	0x04, 0x05
        /*008a*/ 	.short	(.L_260 - .L_259)
.L_259:
        /*008c*/ 	.word	0x00000080
        /*0090*/ 	.word	0x00000001
        /*0094*/ 	.word	0x00000001


	//----- nvinfo : EIATTR_CRS_STACK_SIZE
	.align		4
.L_260:
        /*0098*/ 	.byte	0x04, 0x1e
        /*009a*/ 	.short	(.L_262 - .L_261)
.L_261:
        /*009c*/ 	.word	0x00000000


	//----- nvinfo : EIATTR_CBANK_PARAM_SIZE
	.align		4
.L_262:
        /*00a0*/ 	.byte	0x03, 0x19
        /*00a2*/ 	.short	0x0021


	//----- nvinfo : EIATTR_PARAM_CBANK
	.align		4
        /*00a4*/ 	.byte	0x04, 0x0a
        /*00a6*/ 	.short	(.L_264 - .L_263)
	.align		4
.L_263:
        /*00a8*/ 	.word	index@(.nv.constant0._ZN3cub18CUB_300001_SM_10006detail10radix_sort30DeviceRadixSortHistogramKernelINS1_5radix10policy_hubIiNS0_8NullTypeEyE10Policy1000ELNS0_9SortOrderE0EiyNS1_21identity_decomposer_tEEEvPT2_PKT1_SB_iiT3_)
        /*00ac*/ 	.short	0x0380
        /*00ae*/ 	.short	0x0021


	//----- nvinfo : EIATTR_SW_WAR
	.align		4
.L_264:
        /*00b0*/ 	.byte	0x04, 0x36
        /*00b2*/ 	.short	(.L_266 - .L_265)
.L_265:
        /*00b4*/ 	.word	0x00000008
.L_266:


//--------------------- .nv.info._ZN3cub18CUB_300001_SM_10006detail10radix_sort31DeviceRadixSortSingleTileKernelINS1_5radix10policy_hubIiNS0_8NullTypeEyE10Policy1000ELNS0_9SortOrderE0EiS6_yNS1_21identity_decomposer_tEEEvPKT1_PSB_PKT2_PSF_T3_iiT4_ --------------------------
	.section	.nv.info._ZN3cub18CUB_300001_SM_10006detail10radix_sort31DeviceRadixSortSingleTileKernelINS1_5radix10policy_hubIiNS0_8NullTypeEyE10Policy1000ELNS0_9SortOrderE0EiS6_yNS1_21identity_decomposer_tEEEvPKT1_PSB_PKT2_PSF_T3_iiT4_,"",@"SHT_CUDA_INFO"
	.sectionflags	@""
	.align	4


	//----- nvinfo : EIATTR_CUDA_API_VERSION
	.align		4
        /*0000*/ 	.byte	0x04, 0x37
        /*0002*/ 	.short	(.L_268 - .L_267)
.L_267:
        /*0004*/ 	.word	0x00000082


	//----- nvinfo : EIATTR_KPARAM_INFO
	.align		4
.L_268:
        /*0008*/ 	.byte	0x04, 0x17
        /*000a*/ 	.short	(.L_270 - .L_269)
.L_269:
        /*000c*/ 	.word	0x00000000
        /*0010*/ 	.short	0x0007
        /*0012*/ 	.short	0x0030
        /*0014*/ 	.byte	0x00, 0xf0, 0x05, 0x00


	//----- nvinfo : EIATTR_KPARAM_INFO
	.align		4
.L_270:
        /*0018*/ 	.byte	0x04, 0x17
        /*001a*/ 	.short	(.L_272 - .L_271)
.L_271:
        /*001c*/ 	.word	0x00000000
        /*0020*/ 	.short	0x0006
        /*0022*/ 	.short	0x002c
        /*0024*/ 	.byte	0x00, 0xf0, 0x11, 0x00


	//----- nvinfo : EIATTR_KPARAM_INFO
	.align		4
.L_272:
        /*0028*/ 	.byte	0x04, 0x17
        /*002a*/ 	.short	(.L_274 - .L_273)
.L_273:
        /*002c*/ 	.word	0x00000000
        /*0030*/ 	.short	0x0005
        /*0032*/ 	.short	0x0028
        /*0034*/ 	.byte	0x00, 0xf0, 0x11, 0x00


	//----- nvinfo : EIATTR_KPARAM_INFO
	.align		4
.L_274:
        /*0038*/ 	.byte	0x04, 0x17
        /*003a*/ 	.short	(.L_276 - .L_275)
.L_275:
        /*003c*/ 	.word	0x00000000
        /*0040*/ 	.short	0x0004
        /*0042*/ 	.short	0x0020
        /*0044*/ 	.byte	0x00, 0xf0, 0x21, 0x00


	//----- nvinfo : EIATTR_KPARAM_INFO
	.align		4
.L_276:
        /*0048*/ 	.byte	0x04, 0x17
        /*004a*/ 	.short	(.L_278 - .L_277)
.L_277:
        /*004c*/ 	.word	0x00000000
        /*0050*/ 	.short	0x0003
        /*0052*/ 	.short	0x0018
        /*0054*/ 	.byte	0x00, 0xf5, 0x21, 0x00


	//----- nvinfo : EIATTR_KPARAM_INFO
	.align		4
.L_278:
        /*0058*/ 	.byte	0x04, 0x17
        /*005a*/ 	.short	(.L_280 - .L_279)
.L_279:
        /*005c*/ 	.word	0x00000000
        /*0060*/ 	.short	0x0002
        /*0062*/ 	.short	0x0010
        /*0064*/ 	.byte	0x00, 0xf5, 0x21, 0x00


	//----- nvinfo : EIATTR_KPARAM_INFO
	.align		4
.L_280:
        /*0068*/ 	.byte	0x04, 0x17
        /*006a*/ 	.short	(.L_282 - .L_281)
.L_281:
        /*006c*/ 	.word	0x00000000
        /*0070*/ 	.short	0x0001
        /*0072*/ 	.short	0x0008
        /*0074*/ 	.byte	0x00, 0xf5, 0x21, 0x00


	//----- nvinfo : EIATTR_KPARAM_INFO
	.align		4
.L_282:
        /*0078*/ 	.byte	0x04, 0x17
        /*007a*/ 	.short	(.L_284 - .L_283)
.L_283:
        /*007c*/ 	.word	0x00000000
        /*0080*/ 	.short	0x0000
        /*0082*/ 	.short	0x0000
        /*0084*/ 	.byte	0x00, 0xf5, 0x21, 0x00


	//----- nvinfo : EIATTR_SPARSE_MMA_MASK
	.align		4
.L_284:
        /*0088*/ 	.byte	0x03, 0x50
        /*008a*/ 	.short	0x0000


	//----- nvinfo : EIATTR_MAXREG_COUNT
	.align		4
        /*008c*/ 	.byte	0x03, 0x1b
        /*008e*/ 	.short	0x00ff


	//----- nvinfo : EIATTR_NUM_BARRIERS
	.align		4
        /*0090*/ 	.byte	0x02, 0x4c
        /*0092*/ 	.byte	0x01
	.zero		1


	//----- nvinfo : EIATTR_MERCURY_ISA_VERSION
	.align		4
        /*0094*/ 	.byte	0x03, 0x5f
        /*0096*/ 	.short	0x0101


	//----- nvinfo : EIATTR_COOP_GROUP_MASK_REGIDS
	.align		4
        /*0098*/ 	.byte	0x04, 0x29
        /*009a*/ 	.short	(.L_286 - .L_285)


	//   ....[0]....
.L_285:
        /*009c*/ 	.word	0xffffffff


	//   ....[1]....
        /*00a0*/ 	.word	0xffffffff


	//   ....[2]....
        /*00a4*/ 	.word	0xffffffff


	//   ....[3]....
        /*00a8*/ 	.word	0xffffffff


	//   ....[4]....
        /*00ac*/ 	.word	0xffffffff


	//----- nvinfo : EIATTR_COOP_GROUP_INSTR_OFFSETS
	.align		4
.L_286:
        /*00b0*/ 	.byte	0x04, 0x28
        /*00b2*/ 	.short	(.L_288 - .L_287)


	//   ....[0]....
.L_287:
        /*00b4*/ 	.word	0x000019f0


	//   ....[1]....
        /*00b8*/ 	.word	0x00001a10


	//   ....[2]....
        /*00bc*/ 	.word	0x00001a30


	//   ....[3]....
        /*00c0*/ 	.word	0x00001a50


	//   ....[4]....
        /*00c4*/ 	.word	0x00001a70


	//----- nvinfo : EIATTR_VRC_CTA_INIT_COUNT
	.align		4
.L_288:
        /*00c8*/ 	.byte	0x02, 0x4a
	.zero		1
	.zero		1


	//----- nvinfo : EIATTR_EXIT_INSTR_OFFSETS
	.align		4
        /*00cc*/ 	.byte	0x04, 0x1c
        /*00ce*/ 	.short	(.L_290 - .L_289)


	//   ....[0]....
.L_289:
        /*00d0*/ 	.word	0x000030e0


	//   ....[1]....
        /*00d4*/ 	.word	0x00003120


	//----- nvinfo : EIATTR_MAX_THREADS
	.align		4
.L_290:
        /*00d8*/ 	.byte	0x04, 0x05
        /*00da*/ 	.short	(.L_292 - .L_291)
.L_291:
        /*00dc*/ 	.word	0x00000100
        /*00e0*/ 	.word	0x00000001
        /*00e4*/ 	.word	0x00000001


	//----- nvinfo : EIATTR_CBANK_PARAM_SIZE
	.align		4
.L_292:
        /*00e8*/ 	.byte	0x03, 0x19
        /*00ea*/ 	.short	0x0031


	//----- nvinfo : EIATTR_PARAM_CBANK
	.align		4
        /*00ec*/ 	.byte	0x04, 0x0a
        /*00ee*/ 	.short	(.L_294 - .L_293)
	.align		4
.L_293:
        /*00f0*/ 	.word	index@(.nv.constant0._ZN3cub18CUB_300001_SM_10006detail10radix_sort31DeviceRadixSortSingleTileKernelINS1_5radix10policy_hubIiNS0_8NullTypeEyE10Policy1000ELNS0_9SortOrderE0EiS6_yNS1_21identity_decomposer_tEEEvPKT1_PSB_PKT2_PSF_T3_iiT4_)
        /*00f4*/ 	.short	0x0380
        /*00f6*/ 	.short	0x0031


	//----- nvinfo : EIATTR_SW_WAR
	.align		4
.L_294:
        /*00f8*/ 	.byte	0x04, 0x36
        /*00fa*/ 	.short	(.L_296 - .L_295)
.L_295:
        /*00fc*/ 	.word	0x00000008
.L_296:


//--------------------- .nv.info._ZN3cub18CUB_300001_SM_10006detail6reduce28DeviceReduceSingleTileKernelINS2_10policy_hubIiyN4cuda3std3__44plusIiEEE10Policy1000EPiSC_iS9_iiNS7_10__identityEEEvT0_T1_T2_T3_T4_T6_ --------------------------
	.section	.nv.info._ZN3cub18CUB_300001_SM_10006detail6reduce28DeviceReduceSingleTileKernelINS2_10policy_hubIiyN4cuda3std3__44plusIiEEE10Policy1000EPiSC_iS9_iiNS7_10__identityEEEvT0_T1_T2_T3_T4_T6_,"",@"SHT_CUDA_INFO"
	.sectionflags	@""
	.align	4


	//----- nvinfo : EIATTR_CUDA_API_VERSION
	.align		4
        /*0000*/ 	.byte	0x04, 0x37
        /*0002*/ 	.short	(.L_298 - .L_297)
.L_297:
        /*0004*/ 	.word	0x00000082


	//----- nvinfo : EIATTR_KPARAM_INFO
	.align		4
.L_298:
        /*0008*/ 	.byte	0x04, 0x17
        /*000a*/ 	.short	(.L_300 - .L_299)
.L_299:
        /*000c*/ 	.word	0x00000000
        /*0010*/ 	.short	0x0005
        /*0012*/ 	.short	0x001c
        /*0014*/ 	.byte	0x00, 0xf0, 0x05, 0x00


	//----- nvinfo : EIATTR_KPARAM_INFO
	.align		4
.L_300:
        /*0018*/ 	.byte	0x04, 0x17
        /*001a*/ 	.short	(.L_302 - .L_301)
.L_301:
        /*001c*/ 	.word	0x00000000
        /*0020*/ 	.short	0x0004
        /*0022*/ 	.short	0x0018
        /*0024*/ 	.byte	0x00, 0xf0, 0x11, 0x00


	//----- nvinfo : EIATTR_KPARAM_INFO
	.align		4
.L_302:
        /*0028*/ 	.byte	0x04, 0x17
        /*002a*/ 	.short	(.L_304 - .L_303)
.L_303:
        /*002c*/ 	.word	0x00000000
        /*0030*/ 	.short	0x0003
        /*0032*/ 	.short	0x0014
        /*0034*/ 	.byte	0x00, 0xf0, 0x05, 0x00


	//----- nvinfo : EIATTR_KPARAM_INFO
	.align		4
.L_304:
        /*0038*/ 	.byte	0x04, 0x17
        /*003a*/ 	.short	(.L_306 - .L_305)
.L_305:
        /*003c*/ 	.word	0x00000000
        /*0040*/ 	.short	0x0002
        /*0042*/ 	.short	0x0010
        /*0044*/ 	.byte	0x00, 0xf0, 0x11, 0x00


	//----- nvinfo : EIATTR_KPARAM_INFO
	.align		4
.L_306:
        /*0048*/ 	.byte	0x04, 0x17
        /*004a*/ 	.short	(.L_308 - .L_307)
.L_307:
        /*004c*/ 	.word	0x00000000
        /*0050*/ 	.short	0x0001
        /*0052*/ 	.short	0x0008
        /*0054*/ 	.byte	0x00, 0xf5, 0x21, 0x00


	//----- nvinfo : EIATTR_KPARAM_INFO
	.align		4
.L_308:
        /*0058*/ 	.byte	0x04, 0x17
        /*005a*/ 	.short	(.L_310 - .L_309)
.L_309:
        /*005c*/ 	.word	0x00000000
        /*0060*/ 	.short	0x0000
        /*0062*/ 	.short	0x0000
        /*0064*/ 	.byte	0x00, 0xf5, 0x21, 0x00


	//----- nvinfo : EIATTR_SPARSE_MMA_MASK
	.align		4
.L_310:
        /*0068*/ 	.byte	0x03, 0x50
        /*006a*/ 	.short	0x0000


	//----- nvinfo : EIATTR_MAXREG_COUNT
	.align		4
        /*006c*/ 	.byte	0x03, 0x1b
        /*006e*/ 	.short	0x00ff


	//----- nvinfo : EIATTR_NUM_BARRIERS
	.align		4
        /*0070*/ 	.byte	0x02, 0x4c
        /*0072*/ 	.byte	0x01
	.zero		1


	//----- nvinfo : EIATTR_MERCURY_ISA_VERSION
	.align		4
        /*0074*/ 	.byte	0x03, 0x5f
        /*0076*/ 	.short	0x0101


	//----- nvinfo : EIATTR_COOP_GROUP_MASK_REGIDS
	.align		4
        /*0078*/ 	.byte	0x04, 0x29
        /*007a*/ 	.short	(.L_312 - .L_311)


	//   ....[0]....
.L_311:
        /*007c*/ 	.word	0xffffffff


	//   ....[1]....
        /*0080*/ 	.word	0xffffffff


	//   ....[2]....
        /*0084*/ 	.word	0xffffffff


	//   ....[3]....
        /*0088*/ 	.word	0xffffffff


	//   ....[4]....
        /*008c*/ 	.word	0xffffffff


	//   ....[5]....
        /*0090*/ 	.word	0xffffffff


	//   ....[6]....
        /*0094*/ 	.word	0xffffffff


	//   ....[7]....
        /*0098*/ 	.word	0xffffffff


	//   ....[8]....
        /*009c*/ 	.word	0xffffffff


	//   ....[9]....
        /*00a0*/ 	.word	0xffffffff


	//   ....[10]....
        /*00a4*/ 	.word	0xffffffff


	//   ....[11]....
        /*00a8*/ 	.word	0xffffffff


	//   ....[12]....
        /*00ac*/ 	.word	0xffffffff


	//   ....[13]....
        /*00b0*/ 	.word	0xffffffff


	//   ....[14]....
        /*00b4*/ 	.word	0xffffffff


	//   ....[15]....
        /*00b8*/ 	.word	0xffffffff


	//   ....[16]....
        /*00bc*/ 	.word	0xffffffff


	//   ....[17]....
        /*00c0*/ 	.word	0xffffffff


	//   ....[18]....
        /*00c4*/ 	.word	0xffffffff


	//   ....[19]....
        /*00c8*/ 	.word	0xffffffff


	//   ....[20]....
        /*00cc*/ 	.word	0xffffffff


	//   ....[21]....
        /*00d0*/ 	.word	0xffffffff


	//   ....[22]....
        /*00d4*/ 	.word	0xffffffff


	//   ....[23]....
        /*00d8*/ 	.word	0xffffffff


	//   ....[24]....
        /*00dc*/ 	.word	0xffffffff


	//   ....[25]....
        /*00e0*/ 	.word	0xffffffff


	//   ....[26]....
        /*00e4*/ 	.word	0xffffffff


	//   ....[27]....
        /*00e8*/ 	.word	0xffffffff


	//   ....[28]....
        /*00ec*/ 	.word	0xffffffff


	//   ....[29]....
        /*00f0*/ 	.word	0xffffffff


	//----- nvinfo : EIATTR_COOP_GROUP_INSTR_OFFSETS
	.align		4
.L_312:
        /*00f4*/ 	.byte	0x04, 0x28
        /*00f6*/ 	.short	(.L_314 - .L_313)


	//   ....[0]....
.L_313:
        /*00f8*/ 	.word	0x00000890


	//   ....[1]....
        /*00fc*/ 	.word	0x000008f0


	//   ....[2]....
        /*0100*/ 	.word	0x00000940


	//   ....[3]....
        /*0104*/ 	.word	0x000009b0


	//   ....[4]....
        /*0108*/ 	.word	0x00000a10


	//   ....[5]....
        /*010c*/ 	.word	0x00000ba0


	//   ....[6]....
        /*0110*/ 	.word	0x00000c40


	//   ....[7]....
        /*0114*/ 	.word	0x00000cc0


	//   ....[8]....
        /*0118*/ 	.word	0x00000d20


	//   ....[9]....
        /*011c*/ 	.word	0x00000d60


	//   ....[10]....
        /*0120*/ 	.word	0x000019d0


	//   ....[11]....
        /*0124*/ 	.word	0x00001a30


	//   ....[12]....
        /*0128*/ 	.word	0x00001a90


	//   ....[13]....
        /*012c*/ 	.word	0x00001af0


	//   ....[14]....
        /*0130*/ 	.word	0x00001b50


	//   ....[15]....
        /*0134*/ 	.word	0x000023f0


	//   ....[16]....
        /*0138*/ 	.word	0x00002450


	//   ....[17]....
        /*013c*/ 	.word	0x000024a0


	//   ....[18]....
        /*0140*/ 	.word	0x00002510


	//   ....[19]....
        /*0144*/ 	.word	0x00002570


	//   ....[20]....
        /*0148*/ 	.word	0x00002700


	//   ....[21]....
        /*014c*/ 	.word	0x00002790


	//   ....[22]....
        /*0150*/ 	.word	0x000027e0


	//   ....[23]....
        /*0154*/ 	.word	0x00002850


	//   ....[24]....
        /*0158*/ 	.word	0x000028c0


	//   ....[25]....
        /*015c*/ 	.word	0x000036a0


	//   ....[26]....
        /*0160*/ 	.word	0x00003700


	//   ....[27]....
        /*0164*/ 	.word	0x00003760


	//   ....[28]....
        /*0168*/ 	.word	0x000037c0


	//   ....[29]....
        /*016c*/ 	.word	0x00003820


	//----- nvinfo : EIATTR_VRC_CTA_INIT_COUNT
	.align		4
.L_314:
        /*0170*/ 	.byte	0x02, 0x4a
	.zero		1
	.zero		1


	//----- nvinfo : EIATTR_EXIT_INSTR_OFFSETS
	.align		4
        /*0174*/ 	.byte	0x04, 0x1c
        /*0176*/ 	.short	(.L_316 - .L_315)


	//   ....[0]....
.L_315:
        /*0178*/ 	.word	0x00000080


	//   ....[1]....
        /*017c*/ 	.word	0x000000c0


	//   ....[2]....
        /*0180*/ 	.word	0x00003940


	//   ....[3]....
        /*0184*/ 	.word	0x00003990


	//----- nvinfo : EIATTR_MAX_THREADS
	.align		4
.L_316:
        /*0188*/ 	.byte	0x04, 0x05
        /*018a*/ 	.short	(.L_318 - .L_317)
.L_317:
        /*018c*/ 	.word	0x00000100
        /*0190*/ 	.word	0x00000001
        /*0194*/ 	.word	0x00000001


	//----- nvinfo : EIATTR_CRS_STACK_SIZE
	.align		4
.L_318:
        /*0198*/ 	.byte	0x04, 0x1e
        /*019a*/ 	.short	(.L_320 - .L_319)
.L_319:
        /*019c*/ 	.word	0x00000000


	//----- nvinfo : EIATTR_CBANK_PARAM_SIZE
	.align		4
.L_320:
        /*01a0*/ 	.byte	0x03, 0x19
        /*01a2*/ 	.short	0x001d


	//----- nvinfo : EIATTR_PARAM_CBANK
	.align		4
        /*01a4*/ 	.byte	0x04, 0x0a
        /*01a6*/ 	.short	(.L_322 - .L_321)
	.align		4
.L_321:
        /*01a8*/ 	.word	index@(.nv.constant0._ZN3cub18CUB_300001_SM_10006detail6reduce28DeviceReduceSingleTileKernelINS2_10policy_hubIiyN4cuda3std3__44plusIiEEE10Policy1000EPiSC_iS9_iiNS7_10__identityEEEvT0_T1_T2_T3_T4_T6_)
        /*01ac*/ 	.short	0x0380
        /*01ae*/ 	.short	0x001d


	//----- nvinfo : EIATTR_SW_WAR
	.align		4
.L_322:
        /*01b0*/ 	.byte	0x04, 0x36
        /*01b2*/ 	.short	(.L_324 - .L_323)
.L_323:
        /*01b4*/ 	.word	0x00000008
.L_324:


//--------------------- .nv.info._ZN3cub18CUB_300001_SM_10006detail6reduce18DeviceReduceKernelINS2_10policy_hubIiyN4cuda3std3__44plusIiEEE10Policy1000EN6thrust24THRUST_300001_SM_1000_NS6detail15normal_iteratorINSD_10device_ptrIiEEEEyS9_iNS7_10__identityEEEvT0_PT3_T1_NS0_13GridEvenShareISN_EET2_T4_ --------------------------
	.section	.nv.info._ZN3cub18CUB_300001_SM_10006detail6reduce18DeviceReduceKernelINS2_10policy_hubIiyN4cuda3std3__44plusIiEEE10Policy1000EN6thrust24THRUST_300001_SM_1000_NS6detail15normal_iteratorINSD_10device_ptrIiEEEEyS9_iNS7_10__identityEEEvT0_PT3_T1_NS0_13GridEvenShareISN_EET2_T4_,"",@"SHT_CUDA_INFO"
	.sectionflags	@""
	.align	4


	//----- nvinfo : EIATTR_CUDA_API_VERSION
	.align		4
        /*0000*/ 	.byte	0x04, 0x37
        /*0002*/ 	.short	(.L_326 - .L_325)
.L_325:
        /*0004*/ 	.word	0x00000082


	//----- nvinfo : EIATTR_KPARAM_INFO
	.align		4
.L_326:
        /*0008*/ 	.byte	0x04, 0x17
        /*000a*/ 	.short	(.L_328 - .L_327)
.L_327:
        /*000c*/ 	.word	0x00000000
        /*0010*/ 	.short	0x0005
        /*0012*/ 	.short	0x0061
        /*0014*/ 	.byte	0x00, 0xf0, 0x05, 0x00


	//----- nvinfo : EIATTR_KPARAM_INFO
	.align		4
.L_328:
        /*0018*/ 	.byte	0x04, 0x17
        /*001a*/ 	.short	(.L_330 - .L_329)
.L_329:
        /*001c*/ 	.word	0x00000000
        /*0020*/ 	.short	0x0004
        /*0022*/ 	.short	0x0060
        /*0024*/ 	.byte	0x00, 0xf0, 0x05, 0x00


	//----- nvinfo : EIATTR_KPARAM_INFO
	.align		4
.L_330:
        /*0028*/ 	.byte	0x04, 0x17
        /*002a*/ 	.short	(.L_332 - .L_331)
.L_331:
        /*002c*/ 	.word	0x00000000
        /*0030*/ 	.short	0x0003
        /*0032*/ 	.short	0x0018
        /*0034*/ 	.byte	0x00, 0xf0, 0x21, 0x01


	//----- nvinfo : EIATTR_KPARAM_INFO
	.align		4
.L_332:
        /*0038*/ 	.byte	0x04, 0x17
        /*003a*/ 	.short	(.L_334 - .L_333)
.L_333:
        /*003c*/ 	.word	0x00000000
        /*0040*/ 	.short	0x0002
        /*0042*/ 	.short	0x0010
        /*0044*/ 	.byte	0x00, 0xf0, 0x21, 0x00


	//----- nvinfo : EIATTR_KPARAM_INFO
	.align		4
.L_334:
        /*0048*/ 	.byte	0x04, 0x17
        /*004a*/ 	.short	(.L_336 - .L_335)
.L_335:
        /*004c*/ 	.word	0x00000000
        /*0050*/ 	.short	0x0001
        /*0052*/ 	.short	0x0008
        /*0054*/ 	.byte	0x00, 0xf5, 0x21, 0x00


	//----- nvinfo : EIATTR_KPARAM_INFO
	.align		4
.L_336:
        /*0058*/ 	.byte	0x04, 0x17
        /*005a*/ 	.short	(.L_338 - .L_337)
.L_337:
        /*005c*/ 	.word	0x00000000
        /*0060*/ 	.short	0x0000
        /*0062*/ 	.short	0x0000
        /*0064*/ 	.byte	0x00, 0xf0, 0x21, 0x00


	//----- nvinfo : EIATTR_SPARSE_MMA_MASK
	.align		4
.L_338:
        /*0068*/ 	.byte	0x03, 0x50
        /*006a*/ 	.short	0x0000


	//----- nvinfo : EIATTR_MAXREG_COUNT
	.align		4
        /*006c*/ 	.byte	0x03, 0x1b
        /*006e*/ 	.short	0x00ff


	//----- nvinfo : EIATTR_NUM_BARRIERS
	.align		4
        /*0070*/ 	.byte	0x02, 0x4c
        /*0072*/ 	.byte	0x01
	.zero		1


	//----- nvinfo : EIATTR_MERCURY_ISA_VERSION
	.align		4
        /*0074*/ 	.byte	0x03, 0x5f
        /*0076*/ 	.short	0x0101


	//----- nvinfo : EIATTR_COOP_GROUP_MASK_REGIDS
	.align		4
        /*0078*/ 	.byte	0x04, 0x29
        /*007a*/ 	.short	(.L_340 - .L_339)


	//   ....[0]....
.L_339:
        /*007c*/ 	.word	0xffffffff


	//   ....[1]....
        /*0080*/ 	.word	0xffffffff


	//   ....[2]....
        /*0084*/ 	.word	0xffffffff


	//   ....[3]....
        /*0088*/ 	.word	0xffffffff


	//   ....[4]....
        /*008c*/ 	.word	0xffffffff


	//   ....[5]....
        /*0090*/ 	.word	0xffffffff


	//   ....[6]....
        /*0094*/ 	.word	0xffffffff


	//   ....[7]....
        /*0098*/ 	.word	0xffffffff


	//   ....[8]....
        /*009c*/ 	.word	0xffffffff


	//   ....[9]....
        /*00a0*/ 	.word	0xffffffff


	//   ....[10]....
        /*00a4*/ 	.word	0xffffffff


	//   ....[11]....
        /*00a8*/ 	.word	0xffffffff


	//   ....[12]....
        /*00ac*/ 	.word	0xffffffff


	//   ....[13]....
        /*00b0*/ 	.word	0xffffffff


	//   ....[14]....
        /*00b4*/ 	.word	0xffffffff


	//----- nvinfo : EIATTR_COOP_GROUP_INSTR_OFFSETS
	.align		4
.L_340:
        /*00b8*/ 	.byte	0x04, 0x28
        /*00ba*/ 	.short	(.L_342 - .L_341)


	//   ....[0]....
.L_341:
        /*00bc*/ 	.word	0x000008e0


	//   ....[1]....
        /*00c0*/ 	.word	0x00000940


	//   ....[2]....
        /*00c4*/ 	.word	0x000009a0


	//   ....[3]....
        /*00c8*/ 	.word	0x00000a00


	//   ....[4]....
        /*00cc*/ 	.word	0x00000a60


	//   ....[5]....
        /*00d0*/ 	.word	0x00000bf0


	//   ....[6]....
        /*00d4*/ 	.word	0x00000c90


	//   ....[7]....
        /*00d8*/ 	.word	0x00000d10


	//   ....[8]....
        /*00dc*/ 	.word	0x00000d70


	//   ....[9]....
        /*00e0*/ 	.word	0x00000db0


	//   ....[10]....
        /*00e4*/ 	.word	0x00001db0


	//   ....[11]....
        /*00e8*/ 	.word	0x00001e10


	//   ....[12]....
        /*00ec*/ 	.word	0x00001e70


	//   ....[13]....
        /*00f0*/ 	.word	0x00001ed0


	//   ....[14]....
        /*00f4*/ 	.word	0x00001f30


	//----- nvinfo : EIATTR_VRC_CTA_INIT_COUNT
	.align		4
.L_342:
        /*00f8*/ 	.byte	0x02, 0x4a
	.zero		1
	.zero		1


	//----- nvinfo : EIATTR_EXIT_INSTR_OFFSETS
	.align		4
        /*00fc*/ 	.byte	0x04, 0x1c
        /*00fe*/ 	.short	(.L_344 - .L_343)


	//   ....[0]....
.L_343:
        /*0100*/ 	.word	0x00002050


	//   ....[1]....
        /*0104*/ 	.word	0x000020b0


	//----- nvinfo : EIATTR_MAX_THREADS
	.align		4
.L_344:
        /*0108*/ 	.byte	0x04, 0x05
        /*010a*/ 	.short	(.L_346 - .L_345)
.L_345:
        /*010c*/ 	.word	0x00000100
        /*0110*/ 	.word	0x00000001
        /*0114*/ 	.word	0x00000001


	//----- nvinfo : EIATTR_CRS_STACK_SIZE
	.align		4
.L_346:
        /*0118*/ 	.byte	0x04, 0x1e
        /*011a*/ 	.short	(.L_348 - .L_347)
.L_347:
        /*011c*/ 	.word	0x00000000


	//----- nvinfo : EIATTR_CBANK_PARAM_SIZE
	.align		4
.L_348:
        /*0120*/ 	.byte	0x03, 0x19
        /*0122*/ 	.short	0x0062


	//----- nvinfo : EIATTR_PARAM_CBANK
	.align		4
        /*0124*/ 	.byte	0x04, 0x0a
        /*0126*/ 	.short	(.L_350 - .L_349)
	.align		4
.L_349:
        /*0128*/ 	.word	index@(.nv.constant0._ZN3cub18CUB_300001_SM_10006detail6reduce18DeviceReduceKernelINS2_10policy_hubIiyN4cuda3std3__44plusIiEEE10Policy1000EN6thrust24THRUST_300001_SM_1000_NS6detail15normal_iteratorINSD_10device_ptrIiEEEEyS9_iNS7_10__identityEEEvT0_PT3_T1_NS0_13GridEvenShareISN_EET2_T4_)
        /*012c*/ 	.short	0x0380
        /*012e*/ 	.short	0x0062


	//----- nvinfo : EIATTR_SW_WAR
	.align		4
.L_350:
        /*0130*/ 	.byte	0x04, 0x36
        /*0132*/ 	.short	(.L_352 - .L_351)
.L_351:
        /*0134*/ 	.word	0x00000008
.L_352:


//--------------------- .nv.info._ZN3cub18CUB_300001_SM_10006detail6reduce28DeviceReduceSingleTileKernelINS2_10policy_hubIiyN4cuda3std3__44plusIiEEE10Policy1000EN6thrust24THRUST_300001_SM_1000_NS6detail15normal_iteratorINSD_10device_ptrIiEEEEPiyS9_iiNS7_10__identityEEEvT0_T1_T2_T3_T4_T6_ --------------------------
	.section	.nv.info._ZN3cub18CUB_300001_SM_10006detail6reduce28DeviceReduceSingleTileKernelINS2_10policy_hubIiyN4cuda3std3__44plusIiEEE10Policy1000EN6thrust24THRUST_300001_SM_1000_NS6detail15normal_iteratorINSD_10device_ptrIiEEEEPiyS9_iiNS7_10__identityEEEvT0_T1_T2_T3_T4_T6_,"",@"SHT_CUDA_INFO"
	.sectionflags	@""
	.align	4


	//----- nvinfo : EIATTR_CUDA_API_VERSION
	.align		4
        /*0000*/ 	.byte	0x04, 0x37
        /*0002*/ 	.short	(.L_354 - .L_353)
.L_353:
        /*0004*/ 	.word	0x00000082


	//----- nvinfo : EIATTR_KPARAM_INFO
	.align		4
.L_354:
        /*0008*/ 	.byte	0x04, 0x17
        /*000a*/ 	.short	(.L_356 - .L_355)
.L_355:
        /*000c*/ 	.word	0x00000000
        /*0010*/ 	.short	0x0005
        /*0012*/ 	.short	0x0020
        /*0014*/ 	.byte	0x00, 0xf0, 0x05, 0x00


	//----- nvinfo : EIATTR_KPARAM_INFO
	.align		4
.L_356:
        /*0018*/ 	.byte	0x04, 0x17
        /*001a*/ 	.short	(.L_358 - .L_357)
.L_357:
        /*001c*/ 	.word	0x00000000
        /*0020*/ 	.short	0x0004
        /*0022*/ 	.short	0x001c
        /*0024*/ 	.byte	0x00, 0xf0, 0x11, 0x00


	//----- nvinfo : EIATTR_KPARAM_INFO
	.align		4
.L_358:
        /*0028*/ 	.byte	0x04, 0x17
        /*002a*/ 	.short	(.L_360 - .L_359)
.L_359:
        /*002c*/ 	.word	0x00000000
        /*0030*/ 	.short	0x0003
        /*0032*/ 	.short	0x0018
        /*0034*/ 	.byte	0x00, 0xf0, 0x05, 0x00


	//----- nvinfo : EIATTR_KPARAM_INFO
	.align		4
.L_360:
        /*0038*/ 	.byte	0x04, 0x17
        /*003a*/ 	.short	(.L_362 - .L_361)
.L_361:
        /*003c*/ 	.word	0x00000000
        /*0040*/ 	.short	0x0002
        /*0042*/ 	.short	0x0010
        /*0044*/ 	.byte	0x00, 0xf0, 0x21, 0x00


	//----- nvinfo : EIATTR_KPARAM_INFO
	.align		4
.L_362:
        /*0048*/ 	.byte	0x04, 0x17
        /*004a*/ 	.short	(.L_364 - .L_363)
.L_363:
        /*004c*/ 	.word	0x00000000
        /*0050*/ 	.short	0x0001
        /*0052*/ 	.short	0x0008
        /*0054*/ 	.byte	0x00, 0xf5, 0x21, 0x00


	//----- nvinfo : EIATTR_KPARAM_INFO
	.align		4
.L_364:
        /*0058*/ 	.byte	0x04, 0x17
        /*005a*/ 	.short	(.L_366 - .L_365)
.L_365:
        /*005c*/ 	.word	0x00000000
        /*0060*/ 	.short	0x0000
        /*0062*/ 	.short	0x0000
        /*0064*/ 	.byte	0x00, 0xf0, 0x21, 0x00


	//----- nvinfo : EIATTR_SPARSE_MMA_MASK
	.align		4
.L_366:
        /*0068*/ 	.byte	0x03, 0x50
        /*006a*/ 	.short	0x0000


	//----- nvinfo : EIATTR_MAXREG_COUNT
	.align		4
        /*006c*/ 	.byte	0x03, 0x1b
        /*006e*/ 	.short	0x00ff


	//----- nvinfo : EIATTR_NUM_BARRIERS
	.align		4
        /*0070*/ 	.byte	0x02, 0x4c
        /*0072*/ 	.byte	0x01
	.zero		1


	//----- nvinfo : EIATTR_MERCURY_ISA_VERSION
	.align		4
        /*0074*/ 	.byte	0x03, 0x5f
        /*0076*/ 	.short	0x0101


	//----- nvinfo : EIATTR_COOP_GROUP_MASK_REGIDS
	.align		4
        /*0078*/ 	.byte	0x04, 0x29
        /*007a*/ 	.short	(.L_368 - .L_367)


	//   ....[0]....
.L_367:
        /*007c*/ 	.word	0xffffffff


	//   ....[1]....
        /*0080*/ 	.word	0xffffffff


	//   ....[2]....
        /*0084*/ 	.word	0xffffffff


	//   ....[3]....
        /*0088*/ 	.word	0xffffffff


	//   ....[4]....
        /*008c*/ 	.word	0xffffffff


	//   ....[5]....
        /*0090*/ 	.word	0xffffffff


	//   ....[6]....
        /*0094*/ 	.word	0xffffffff


	//   ....[7]....
        /*0098*/ 	.word	0xffffffff


	//   ....[8]....
        /*009c*/ 	.word	0xffffffff


	//   ....[9]....
        /*00a0*/ 	.word	0xffffffff


	//   ....[10]....
        /*00a4*/ 	.word	0xffffffff


	//   ....[11]....
        /*00a8*/ 	.word	0xffffffff


	//   ....[12]....
        /*00ac*/ 	.word	0xffffffff


	//   ....[13]....
        /*00b0*/ 	.word	0xffffffff


	//   ....[14]....
        /*00b4*/ 	.word	0xffffffff


	//----- nvinfo : EIATTR_COOP_GROUP_INSTR_OFFSETS
	.align		4
.L_368:
        /*00b8*/ 	.byte	0x04, 0x28
        /*00ba*/ 	.short	(.L_370 - .L_369)


	//   ....[0]....
.L_369:
        /*00bc*/ 	.word	0x00000850


	//   ....[1]....
        /*00c0*/ 	.word	0x000008b0


	//   ....[2]....
        /*00c4*/ 	.word	0x00000910


	//   ....[3]....
        /*00c8*/ 	.word	0x00000970


	//   ....[4]....
        /*00cc*/ 	.word	0x000009d0


	//   ....[5]....
        /*00d0*/ 	.word	0x00000b60


	//   ....[6]....
        /*00d4*/ 	.word	0x00000c00


	//   ....[7]....
        /*00d8*/ 	.word	0x00000c80


	//   ....[8]....
        /*00dc*/ 	.word	0x00000ce0


	//   ....[9]....
        /*00e0*/ 	.word	0x00000d20


	//   ....[10]....
        /*00e4*/ 	.word	0x00001b90


	//   ....[11]....
        /*00e8*/ 	.word	0x00001bf0


	//   ....[12]....
        /*00ec*/ 	.word	0x00001c50


	//   ....[13]....
        /*00f0*/ 	.word	0x00001cb0


	//   ....[14]....
        /*00f4*/ 	.word	0x00001d10


	//----- nvinfo : EIATTR_VRC_CTA_INIT_COUNT
	.align		4
.L_370:
        /*00f8*/ 	.byte	0x02, 0x4a
	.zero		1
	.zero		1


	//----- nvinfo : EIATTR_EXIT_INSTR_OFFSETS
	.align		4
        /*00fc*/ 	.byte	0x04, 0x1c
        /*00fe*/ 	.short	(.L_372 - .L_371)


	//   ....[0]....
.L_371:
        /*0100*/ 	.word	0x000000a0


	//   ....[1]....
        /*0104*/ 	.word	0x000000e0


	//   ....[2]....
        /*0108*/ 	.word	0x00001e20


	//   ....[3]....
        /*010c*/ 	.word	0x00001e70


	//----- nvinfo : EIATTR_MAX_THREADS
	.align		4
.L_372:
        /*0110*/ 	.byte	0x04, 0x05
        /*0112*/ 	.short	(.L_374 - .L_373)
.L_373:
        /*0114*/ 	.word	0x00000100
        /*0118*/ 	.word	0x00000001
        /*011c*/ 	.word	0x00000001


	//----- nvinfo : EIATTR_CRS_STACK_SIZE
	.align		4
.L_374:
        /*0120*/ 	.byte	0x04, 0x1e
        /*0122*/ 	.short	(.L_376 - .L_375)
.L_375:
        /*0124*/ 	.word	0x00000000


	//----- nvinfo : EIATTR_CBANK_PARAM_SIZE
	.align		4
.L_376:
        /*0128*/ 	.byte	0x03, 0x19
        /*012a*/ 	.short	0x0021


	//----- nvinfo : EIATTR_PARAM_CBANK
	.align		4
        /*012c*/ 	.byte	0x04, 0x0a
        /*012e*/ 	.short	(.L_378 - .L_377)
	.align		4
.L_377:
        /*0130*/ 	.word	index@(.nv.constant0._ZN3cub18CUB_300001_SM_10006detail6reduce28DeviceReduceSingleTileKernelINS2_10policy_hubIiyN4cuda3std3__44plusIiEEE10Policy1000EN6thrust24THRUST_300001_SM_1000_NS6detail15normal_iteratorINSD_10device_ptrIiEEEEPiyS9_iiNS7_10__identityEEEvT0_T1_T2_T3_T4_T6_)
        /*0134*/ 	.short	0x0380
        /*0136*/ 	.short	0x0021


	//----- nvinfo : EIATTR_SW_WAR
	.align		4
.L_378:
        /*0138*/ 	.byte	0x04, 0x36
        /*013a*/ 	.short	(.L_380 - .L_379)
.L_379:
        /*013c*/ 	.word	0x00000008
.L_380:


//--------------------- .nv.info._ZN3cub18CUB_300001_SM_10006detail6reduce28DeviceReduceSingleTileKernelINS2_10policy_hubIijN4cuda3std3__44plusIiEEE10Policy1000EPiSC_iS9_iiNS7_10__identityEEEvT0_T1_T2_T3_T4_T6_ --------------------------
	.section	.nv.info._ZN3cub18CUB_300001_SM_10006detail6reduce28DeviceReduceSingleTileKernelINS2_10policy_hubIijN4cuda3std3__44plusIiEEE10Policy1000EPiSC_iS9_iiNS7_10__identityEEEvT0_T1_T2_T3_T4_T6_,"",@"SHT_CUDA_INFO"
	.sectionflags	@""
	.align	4


	//----- nvinfo : EIATTR_CUDA_API_VERSION
	.align		4
        /*0000*/ 	.byte	0x04, 0x37
        /*0002*/ 	.short	(.L_382 - .L_381)
.L_381:
        /*0004*/ 	.word	0x00000082


	//----- nvinfo : EIATTR_KPARAM_INFO
	.align		4
.L_382:
        /*0008*/ 	.byte	0x04, 0x17
        /*000a*/ 	.short	(.L_384 - .L_383)
.L_383:
        /*000c*/ 	.word	0x00000000
        /*0010*/ 	.short	0x0005
        /*0012*/ 	.short	0x001c
        /*0014*/ 	.byte	0x00, 0xf0, 0x05, 0x00


	//----- nvinfo : EIATTR_KPARAM_INFO
	.align		4
.L_384:
        /*0018*/ 	.byte	0x04, 0x17
        /*001a*/ 	.short	(.L_386 - .L_385)
.L_385:
        /*001c*/ 	.word	0x00000000
        /*0020*/ 	.short	0x0004
        /*0022*/ 	.short	0x0018
        /*0024*/ 	.byte	0x00, 0xf0, 0x11, 0x00


	//----- nvinfo : EIATTR_KPARAM_INFO
	.align		4
.L_386:
        /*0028*/ 	.byte	0x04, 0x17
        /*002a*/ 	.short	(.L_388 - .L_387)
.L_387:
        /*002c*/ 	.word	0x00000000
        /*0030*/ 	.short	0x0003
        /*0032*/ 	.short	0x0014
        /*0034*/ 	.byte	0x00, 0xf0, 0x05, 0x00


	//----- nvinfo : EIATTR_KPARAM_INFO
	.align		4
.L_388:
        /*0038*/ 	.byte	0x04, 0x17
        /*003a*/ 	.short	(.L_390 - .L_389)
.L_389:
        /*003c*/ 	.word	0x00000000
        /*0040*/ 	.short	0x0002
        /*0042*/ 	.short	0x0010
        /*0044*/ 	.byte	0x00, 0xf0, 0x11, 0x00


	//----- nvinfo : EIATTR_KPARAM_INFO
	.align		4
.L_390:
        /*0048*/ 	.byte	0x04, 0x17
        /*004a*/ 	.short	(.L_392 - .L_391)
.L_391:
        /*004c*/ 	.word	0x00000000
        /*0050*/ 	.short	0x0001
        /*0052*/ 	.short	0x0008
        /*0054*/ 	.byte	0x00, 0xf5, 0x21, 0x00


	//----- nvinfo : EIATTR_KPARAM_INFO
	.align		4
.L_392:
        /*0058*/ 	.byte	0x04, 0x17
        /*005a*/ 	.short	(.L_394 - .L_393)
.L_393:
        /*005c*/ 	.word	0x00000000
        /*0060*/ 	.short	0x0000
        /*0062*/ 	.short	0x0000
        /*0064*/ 	.byte	0x00, 0xf5, 0x21, 0x00


	//----- nvinfo : EIATTR_SPARSE_MMA_MASK
	.align		4
.L_394:
        /*0068*/ 	.byte	0x03, 0x50
        /*006a*/ 	.short	0x0000


	//----- nvinfo : EIATTR_MAXREG_COUNT
	.align		4
        /*006c*/ 	.byte	0x03, 0x1b
        /*006e*/ 	.short	0x00ff


	//----- nvinfo : EIATTR_NUM_BARRIERS
	.align		4
        /*0070*/ 	.byte	0x02, 0x4c
        /*0072*/ 	.byte	0x01
	.zero		1


	//----- nvinfo : EIATTR_MERCURY_ISA_VERSION
	.align		4
        /*0074*/ 	.byte	0x03, 0x5f
        /*0076*/ 	.short	0x0101


	//----- nvinfo : EIATTR_COOP_GROUP_MASK_REGIDS
	.align		4
        /*0078*/ 	.byte	0x04, 0x29
        /*007a*/ 	.short	(.L_396 - .L_395)


	//   ....[0]....
.L_395:
        /*007c*/ 	.word	0xffffffff


	//   ....[1]....
        /*0080*/ 	.word	0xffffffff


	//   ....[2]....
        /*0084*/ 	.word	0xffffffff


	//   ....[3]....
        /*0088*/ 	.word	0xffffffff


	//   ....[4]....
        /*008c*/ 	.word	0xffffffff


	//   ....[5]....
        /*0090*/ 	.word	0xffffffff


	//   ....[6]....
        /*0094*/ 	.word	0xffffffff


	//   ....[7]....
        /*0098*/ 	.word	0xffffffff


	//   ....[8]....
        /*009c*/ 	.word	0xffffffff


	//   ....[9]....
        /*00a0*/ 	.word	0xffffffff


	//   ....[10]....
        /*00a4*/ 	.word	0xffffffff


	//   ....[11]....
        /*00a8*/ 	.word	0xffffffff


	//   ....[12]....
        /*00ac*/ 	.word	0xffffffff


	//   ....[13]....
        /*00b0*/ 	.word	0xffffffff


	//   ....[14]....
        /*00b4*/ 	.word	0xffffffff


	//   ....[15]....
        /*00b8*/ 	.word	0xffffffff


	//   ....[16]....
        /*00bc*/ 	.word	0xffffffff


	//   ....[17]....
        /*00c0*/ 	.word	0xffffffff


	//   ....[18]....
        /*00c4*/ 	.word	0xffffffff


	//   ....[19]....
        /*00c8*/ 	.word	0xffffffff


	//   ....[20]....
        /*00cc*/ 	.word	0xffffffff


	//   ....[21]....
        /*00d0*/ 	.word	0xffffffff


	//   ....[22]....
        /*00d4*/ 	.word	0xffffffff


	//   ....[23]....
        /*00d8*/ 	.word	0xffffffff


	//   ....[24]....
        /*00dc*/ 	.word	0xffffffff


	//   ....[25]....
        /*00e0*/ 	.word	0xffffffff


	//   ....[26]....
        /*00e4*/ 	.word	0xffffffff


	//   ....[27]....
        /*00e8*/ 	.word	0xffffffff


	//   ....[28]....
        /*00ec*/ 	.word	0xffffffff


	//   ....[29]....
        /*00f0*/ 	.word	0xffffffff


	//----- nvinfo : EIATTR_COOP_GROUP_INSTR_OFFSETS
	.align		4
.L_396:
        /*00f4*/ 	.byte	0x04, 0x28
        /*00f6*/ 	.short	(.L_398 - .L_397)


	//   ....[0]....
.L_397:
        /*00f8*/ 	.word	0x00000890


	//   ....[1]....
        /*00fc*/ 	.word	0x000008f0


	//   ....[2]....
        /*0100*/ 	.word	0x00000940


	//   ....[3]....
        /*0104*/ 	.word	0x000009b0


	//   ....[4]....
        /*0108*/ 	.word	0x00000a10


	//   ....[5]....
        /*010c*/ 	.word	0x00000ba0


	//   ....[6]....
        /*0110*/ 	.word	0x00000c40


	//   ....[7]....
        /*0114*/ 	.word	0x00000cc0


	//   ....[8]....
        /*0118*/ 	.word	0x00000d20


	//   ....[9]....
        /*011c*/ 	.word	0x00000d60


	//   ....[10]....
        /*0120*/ 	.word	0x000019d0


	//   ....[11]....
        /*0124*/ 	.word	0x00001a30


	//   ....[12]....
        /*0128*/ 	.word	0x00001a90


	//   ....[13]....
        /*012c*/ 	.word	0x00001af0


	//   ....[14]....
        /*0130*/ 	.word	0x00001b50


	//   ....[15]....
        /*0134*/ 	.word	0x000023f0


	//   ....[16]....
        /*0138*/ 	.word	0x00002450


	//   ....[17]....
        /*013c*/ 	.word	0x000024a0


	//   ....[18]....
        /*0140*/ 	.word	0x00002510


	//   ....[19]....
        /*0144*/ 	.word	0x00002570


	//   ....[20]....
        /*0148*/ 	.word	0x00002700


	//   ....[21]....
        /*014c*/ 	.word	0x00002790


	//   ....[22]....
        /*0150*/ 	.word	0x000027e0


	//   ....[23]....
        /*0154*/ 	.word	0x00002850


	//   ....[24]....
        /*0158*/ 	.word	0x000028c0


	//   ....[25]....
        /*015c*/ 	.word	0x000036a0


	//   ....[26]....
        /*0160*/ 	.word	0x00003700


	//   ....[27]....
        /*0164*/ 	.word	0x00003760


	//   ....[28]....
        /*0168*/ 	.word	0x000037c0


	//   ....[29]....
        /*016c*/ 	.word	0x00003820


	//----- nvinfo : EIATTR_VRC_CTA_INIT_COUNT
	.align		4
.L_398:
        /*0170*/ 	.byte	0x02, 0x4a
	.zero		1
	.zero		1


	//----- nvinfo : EIATTR_EXIT_INSTR_OFFSETS
	.align		4
        /*0174*/ 	.byte	0x04, 0x1c
        /*0176*/ 	.short	(.L_400 - .L_399)


	//   ....[0]....
.L_399:
        /*0178*/ 	.word	0x00000080


	//   ....[1]....
        /*017c*/ 	.word	0x000000c0


	//   ....[2]....
        /*0180*/ 	.word	0x00003940


	//   ....[3]....
        /*0184*/ 	.word	0x00003990


	//----- nvinfo : EIATTR_MAX_THREADS
	.align		4
.L_400:
        /*0188*/ 	.byte	0x04, 0x05
        /*018a*/ 	.short	(.L_402 - .L_401)
.L_401:
        /*018c*/ 	.word	0x00000100
        /*0190*/ 	.word	0x00000001
        /*0194*/ 	.word	0x00000001


	//----- nvinfo : EIATTR_CRS_STACK_SIZE
	.align		4
.L_402:
        /*0198*/ 	.byte	0x04, 0x1e
        /*019a*/ 	.short	(.L_404 - .L_403)
.L_403:
        /*019c*/ 	.word	0x00000000


	//----- nvinfo : EIATTR_CBANK_PARAM_SIZE
	.align		4
.L_404:
        /*01a0*/ 	.byte	0x03, 0x19
        /*01a2*/ 	.short	0x001d


	//----- nvinfo : EIATTR_PARAM_CBANK
	.align		4
        /*01a4*/ 	.byte	0x04, 0x0a
        /*01a6*/ 	.short	(.L_406 - .L_405)
	.align		4
.L_405:
        /*01a8*/ 	.word	index@(.nv.constant0._ZN3cub18CUB_300001_SM_10006detail6reduce28DeviceReduceSingleTileKernelINS2_10policy_hubIijN4cuda3std3__44plusIiEEE10Policy1000EPiSC_iS9_iiNS7_10__identityEEEvT0_T1_T2_T3_T4_T6_)
        /*01ac*/ 	.short	0x0380
        /*01ae*/ 	.short	0x001d


	//----- nvinfo : EIATTR_SW_WAR
	.align		4
.L_406:
        /*01b0*/ 	.byte	0x04, 0x36
        /*01b2*/ 	.short	(.L_408 - .L_407)
.L_407:
        /*01b4*/ 	.word	0x00000008
.L_408:


//--------------------- .nv.info._ZN3cub18CUB_300001_SM_10006detail6reduce18DeviceReduceKernelINS2_10policy_hubIijN4cuda3std3__44plusIiEEE10Policy1000EN6thrust24THRUST_300001_SM_1000_NS6detail15normal_iteratorINSD_10device_ptrIiEEEEjS9_iNS7_10__identityEEEvT0_PT3_T1_NS0_13GridEvenShareISN_EET2_T4_ --------------------------
	.section	.nv.info._ZN3cub18CUB_300001_SM_10006detail6reduce18DeviceReduceKernelINS2_10policy_hubIijN4cuda3std3__44plusIiEEE10Policy1000EN6thrust24THRUST_300001_SM_1000_NS6detail15normal_iteratorINSD_10device_ptrIiEEEEjS9_iNS7_10__identityEEEvT0_PT3_T1_NS0_13GridEvenShareISN_EET2_T4_,"",@"SHT_CUDA_INFO"
	.sectionflags	@""
	.align	4


	//----- nvinfo : EIATTR_CUDA_API_VERSION
	.align		4
        /*0000*/ 	.byte	0x04, 0x37
        /*0002*/ 	.short	(.L_410 - .L_409)
.L_409:
        /*0004*/ 	.word	0x00000082


	//----- nvinfo : EIATTR_KPARAM_INFO
	.align		4
.L_410:
        /*0008*/ 	.byte	0x04, 0x17
        /*000a*/ 	.short	(.L_412 - .L_411)
.L_411:
        /*000c*/ 	.word	0x00000000
        /*0010*/ 	.short	0x0005
        /*0012*/ 	.short	0x003d
        /*0014*/ 	.byte	0x00, 0xf0, 0x05, 0x00


	//----- nvinfo : EIATTR_KPARAM_INFO
	.align		4
.L_412:
        /*0018*/ 	.byte	0x04, 0x17
        /*001a*/ 	.short	(.L_414 - .L_413)
.L_413:
        /*001c*/ 	.word	0x00000000
        /*0020*/ 	.short	0x0004
        /*0022*/ 	.short	0x003c
        /*0024*/ 	.byte	0x00, 0xf0, 0x05, 0x00


	//----- nvinfo : EIATTR_KPARAM_INFO
	.align		4
.L_414:
        /*0028*/ 	.byte	0x04, 0x17
        /*002a*/ 	.short	(.L_416 - .L_415)
.L_415:
        /*002c*/ 	.word	0x00000000
        /*0030*/ 	.short	0x0003
        /*0032*/ 	.short	0x0014
        /*0034*/ 	.byte	0x00, 0xf0, 0xa1, 0x00


	//----- nvinfo : EIATTR_KPARAM_INFO
	.align		4
.L_416:
        /*0038*/ 	.byte	0x04, 0x17
        /*003a*/ 	.short	(.L_418 - .L_417)
.L_417:
        /*003c*/ 	.word	0x00000000
        /*0040*/ 	.short	0x0002
        /*0042*/ 	.short	0x0010
        /*0044*/ 	.byte	0x00, 0xf0, 0x11, 0x00


	//----- nvinfo : EIATTR_KPARAM_INFO
	.align		4
.L_418:
        /*0048*/ 	.byte	0x04, 0x17
        /*004a*/ 	.short	(.L_420 - .L_419)
.L_419:
        /*004c*/ 	.word	0x00000000
        /*0050*/ 	.short	0x0001
        /*0052*/ 	.short	0x0008
        /*0054*/ 	.byte	0x00, 0xf5, 0x21, 0x00


	//----- nvinfo : EIATTR_KPARAM_INFO
	.align		4
.L_420:
        /*0058*/ 	.byte	0x04, 0x17
        /*005a*/ 	.short	(.L_422 - .L_421)
.L_421:
        /*005c*/ 	.word	0x00000000
        /*0060*/ 	.short	0x0000
        /*0062*/ 	.short	0x0000
        /*0064*/ 	.byte	0x00, 0xf0, 0x21, 0x00


	//----- nvinfo : EIATTR_SPARSE_MMA_MASK
	.align		4
.L_422:
        /*0068*/ 	.byte	0x03, 0x50
        /*006a*/ 	.short	0x0000


	//----- nvinfo : EIATTR_MAXREG_COUNT
	.align		4
        /*006c*/ 	.byte	0x03, 0x1b
        /*006e*/ 	.short	0x00ff


	//----- nvinfo : EIATTR_NUM_BARRIERS
	.align		4
        /*0070*/ 	.byte	0x02, 0x4c
        /*0072*/ 	.byte	0x01
	.zero		1


	//----- nvinfo : EIATTR_MERCURY_ISA_VERSION
	.align		4
        /*0074*/ 	.byte	0x03, 0x5f
        /*0076*/ 	.short	0x0101


	//----- nvinfo : EIATTR_COOP_GROUP_MASK_REGIDS
	.align		4
        /*0078*/ 	.byte	0x04, 0x29
        /*007a*/ 	.short	(.L_424 - .L_423)


	//   ....[0]....
.L_423:
        /*007c*/ 	.word	0xffffffff


	//   ....[1]....
        /*0080*/ 	.word	0xffffffff


	//   ....[2]....
        /*0084*/ 	.word	0xffffffff


	//   ....[3]....
        /*0088*/ 	.word	0xffffffff


	//   ....[4]....
        /*008c*/ 	.word	0xffffffff


	//   ....[5]....
        /*0090*/ 	.word	0xffffffff


	//   ....[6]....
        /*0094*/ 	.word	0xffffffff


	//   ....[7]....
        /*0098*/ 	.word	0xffffffff


	//   ....[8]....
        /*009c*/ 	.word	0xffffffff


	//   ....[9]....
        /*00a0*/ 	.word	0xffffffff


	//   ....[10]....
        /*00a4*/ 	.word	0xffffffff


	//   ....[11]....
        /*00a8*/ 	.word	0xffffffff


	//   ....[12]....
        /*00ac*/ 	.word	0xffffffff


	//   ....[13]....
        /*00b0*/ 	.word	0xffffffff


	//   ....[14]....
        /*00b4*/ 	.word	0xffffffff


	//----- nvinfo : EIATTR_COOP_GROUP_INSTR_OFFSETS
	.align		4
.L_424:
        /*00b8*/ 	.byte	0x04, 0x28
        /*00ba*/ 	.short	(.L_426 - .L_425)


	//   ....[0]....
.L_425:
        /*00bc*/ 	.word	0x00000b10


	//   ....[1]....
        /*00c0*/ 	.word	0x00000b70


	//   ....[2]....
        /*00c4*/ 	.word	0x00000bd0


	//   ....[3]....
        /*00c8*/ 	.word	0x00000c30


	//   ....[4]....
        /*00cc*/ 	.word	0x00000c90


	//   ....[5]....
        /*00d0*/ 	.word	0x00000e20


	//   ....[6]....
        /*00d4*/ 	.word	0x00000ec0


	//   ....[7]....
        /*00d8*/ 	.word	0x00000f20


	//   ....[8]....
        /*00dc*/ 	.word	0x00000f80


	//   ....[9]....
        /*00e0*/ 	.word	0x00000fe0


	//   ....[10]....
        /*00e4*/ 	.word	0x00002100


	//   ....[11]....
        /*00e8*/ 	.word	0x00002170


	//   ....[12]....
        /*00ec*/ 	.word	0x000021c0


	//   ....[13]....
        /*00f0*/ 	.word	0x00002210


	//   ....[14]....
        /*00f4*/ 	.word	0x00002280


	//----- nvinfo : EIATTR_VRC_CTA_INIT_COUNT
	.align		4
.L_426:
        /*00f8*/ 	.byte	0x02, 0x4a
	.zero		1
	.zero		1


	//----- nvinfo : EIATTR_EXIT_INSTR_OFFSETS
	.align		4
        /*00fc*/ 	.byte	0x04, 0x1c
        /*00fe*/ 	.short	(.L_428 - .L_427)


	//   ....[0]....
.L_427:
        /*0100*/ 	.word	0x000023b0


	//   ....[1]....
        /*0104*/ 	.word	0x000023f0


	//----- nvinfo : EIATTR_MAX_THREADS
	.align		4
.L_428:
        /*0108*/ 	.byte	0x04, 0x05
        /*010a*/ 	.short	(.L_430 - .L_429)
.L_429:
        /*010c*/ 	.word	0x00000100
        /*0110*/ 	.word	0x00000001
        /*0114*/ 	.word	0x00000001


	//----- nvinfo : EIATTR_CRS_STACK_SIZE
	.align		4
.L_430:
        /*0118*/ 	.byte	0x04, 0x1e
        /*011a*/ 	.short	(.L_432 - .L_431)
.L_431:
        /*011c*/ 	.word	0x00000000


	//----- nvinfo : EIATTR_CBANK_PARAM_SIZE
	.align		4
.L_432:
        /*0120*/ 	.byte	0x03, 0x19
        /*0122*/ 	.short	0x003e


	//----- nvinfo : EIATTR_PARAM_CBANK
	.align		4
        /*0124*/ 	.byte	0x04, 0x0a
        /*0126*/ 	.short	(.L_434 - .L_433)
	.align		4
.L_433:
        /*0128*/ 	.word	index@(.nv.constant0._ZN3cub18CUB_300001_SM_10006detail6reduce18DeviceReduceKernelINS2_10policy_hubIijN4cuda3std3__44plusIiEEE10Policy1000EN6thrust24THRUST_300001_SM_1000_NS6detail15normal_iteratorINSD_10device_ptrIiEEEEjS9_iNS7_10__identityEEEvT0_PT3_T1_NS0_13GridEvenShareISN_EET2_T4_)
        /*012c*/ 	.short	0x0380
        /*012e*/ 	.short	0x003e


	//----- nvinfo : EIATTR_SW_WAR
	.align		4
.L_434:
        /*0130*/ 	.byte	0x04, 0x36
        /*0132*/ 	.short	(.L_436 - .L_435)
.L_435:
        /*0134*/ 	.word	0x00000008
.L_436:


//--------------------- .nv.info._ZN3cub18CUB_300001_SM_10006detail6reduce28DeviceReduceSingleTileKernelINS2_10policy_hubIijN4cuda3std3__44plusIiEEE10Policy1000EN6thrust24THRUST_300001_SM_1000_NS6detail15normal_iteratorINSD_10device_ptrIiEEEEPijS9_iiNS7_10__identityEEEvT0_T1_T2_T3_T4_T6_ --------------------------
	.section	.nv.info._ZN3cub18CUB_300001_SM_10006detail6reduce28DeviceReduceSingleTileKernelINS2_10policy_hubIijN4cuda3std3__44plusIiEEE10Policy1000EN6thrust24THRUST_300001_SM_1000_NS6detail15normal_iteratorINSD_10device_ptrIiEEEEPijS9_iiNS7_10__identityEEEvT0_T1_T2_T3_T4_T6_,"",@"SHT_CUDA_INFO"
	.sectionflags	@""
	.align	4


	//----- nvinfo : EIATTR_CUDA_API_VERSION
	.align		4
        /*0000*/ 	.byte	0x04, 0x37
        /*0002*/ 	.short	(.L_438 - .L_437)
.L_437:
        /*0004*/ 	.word	0x00000082


	//----- nvinfo : EIATTR_KPARAM_INFO
	.align		4
.L_438:
        /*0008*/ 	.byte	0x04, 0x17
        /*000a*/ 	.short	(.L_440 - .L_439)
.L_439:
        /*000c*/ 	.word	0x00000000
        /*0010*/ 	.short	0x0005
        /*0012*/ 	.short	0x001c
        /*0014*/ 	.byte	0x00, 0xf0, 0x05, 0x00


	//----- nvinfo : EIATTR_KPARAM_INFO
	.align		4
.L_440:
        /*0018*/ 	.byte	0x04, 0x17
        /*001a*/ 	.short	(.L_442 - .L_441)
.L_441:
        /*001c*/ 	.word	0x00000000
        /*0020*/ 	.short	0x0004
        /*0022*/ 	.short	0x0018
        /*0024*/ 	.byte	0x00, 0xf0, 0x11, 0x00


	//----- nvinfo : EIATTR_KPARAM_INFO
	.align		4
.L_442:
        /*0028*/ 	.byte	0x04, 0x17
        /*002a*/ 	.short	(.L_444 - .L_443)
.L_443:
        /*002c*/ 	.word	0x00000000
        /*0030*/ 	.short	0x0003
        /*0032*/ 	.short	0x0014
        /*0034*/ 	.byte	0x00, 0xf0, 0x05, 0x00


	//----- nvinfo : EIATTR_KPARAM_INFO
	.align		4
.L_444:
        /*0038*/ 	.byte	0x04, 0x17
        /*003a*/ 	.short	(.L_446 - .L_445)
.L_445:
        /*003c*/ 	.word	0x00000000
        /*0040*/ 	.short	0x0002
        /*0042*/ 	.short	0x0010
        /*0044*/ 	.byte	0x00, 0xf0, 0x11, 0x00


	//----- nvinfo : EIATTR_KPARAM_INFO
	.align		4
.L_446:
        /*0048*/ 	.byte	0x04, 0x17
        /*004a*/ 	.short	(.L_448 - .L_447)
.L_447:
        /*004c*/ 	.word	0x00000000
        /*0050*/ 	.short	0x0001
        /*0052*/ 	.short	0x0008
        /*0054*/ 	.byte	0x00, 0xf5, 0x21, 0x00


	//----- nvinfo : EIATTR_KPARAM_INFO
	.align		4
.L_448:
        /*0058*/ 	.byte	0x04, 0x17
        /*005a*/ 	.short	(.L_450 - .L_449)
.L_449:
        /*005c*/ 	.word	0x00000000
        /*0060*/ 	.short	0x0000
        /*0062*/ 	.short	0x0000
        /*0064*/ 	.byte	0x00, 0xf0, 0x21, 0x00


	//----- nvinfo : EIATTR_SPARSE_MMA_MASK
	.align		4
.L_450:
        /*0068*/ 	.byte	0x03, 0x50
        /*006a*/ 	.short	0x0000


	//----- nvinfo : EIATTR_MAXREG_COUNT
	.align		4
        /*006c*/ 	.byte	0x03, 0x1b
        /*006e*/ 	.short	0x00ff


	//----- nvinfo : EIATTR_NUM_BARRIERS
	.align		4
        /*0070*/ 	.byte	0x02, 0x4c
        /*0072*/ 	.byte	0x01
	.zero		1


	//----- nvinfo : EIATTR_MERCURY_ISA_VERSION
	.align		4
        /*0074*/ 	.byte	0x03, 0x5f
        /*0076*/ 	.short	0x0101


	//----- nvinfo : EIATTR_COOP_GROUP_MASK_REGIDS
	.align		4
        /*0078*/ 	.byte	0x04, 0x29
        /*007a*/ 	.short	(.L_452 - .L_451)


	//   ....[0]....
.L_451:
        /*007c*/ 	.word	0xffffffff


	//   ....[1]....
        /*0080*/ 	.word	0xffffffff


	//   ....[2]....
        /*0084*/ 	.word	0xffffffff


	//   ....[3]....
        /*0088*/ 	.word	0xffffffff


	//   ....[4]....
        /*008c*/ 	.word	0xffffffff


	//   ....[5]....
        /*0090*/ 	.word	0xffffffff


	//   ....[6]....
        /*0094*/ 	.word	0xffffffff


	//   ....[7]....
        /*0098*/ 	.word	0xffffffff


	//   ....[8]....
        /*009c*/ 	.word	0xffffffff


	//   ....[9]....
        /*00a0*/ 	.word	0xffffffff


	//   ....[10]....
        /*00a4*/ 	.word	0xffffffff


	//   ....[11]....
        /*00a8*/ 	.word	0xffffffff


	//   ....[12]....
        /*00ac*/ 	.word	0xffffffff


	//   ....[13]....
        /*00b0*/ 	.word	0xffffffff


	//   ....[14]....
        /*00b4*/ 	.word	0xffffffff


	//----- nvinfo : EIATTR_COOP_GROUP_INSTR_OFFSETS
	.align		4
.L_452:
        /*00b8*/ 	.byte	0x04, 0x28
        /*00ba*/ 	.short	(.L_454 - .L_453)


	//   ....[0]....
.L_453:
        /*00bc*/ 	.word	0x00000830


	//   ....[1]....
        /*00c0*/ 	.word	0x00000890


	//   ....[2]....
        /*00c4*/ 	.word	0x000008f0


	//   ....[3]....
        /*00c8*/ 	.word	0x00000950


	//   ....[4]....
        /*00cc*/ 	.word	0x000009b0


	//   ....[5]....
        /*00d0*/ 	.word	0x00000b40


	//   ....[6]....
        /*00d4*/ 	.word	0x00000be0


	//   ....[7]....
        /*00d8*/ 	.word	0x00000c60


	//   ....[8]....
        /*00dc*/ 	.word	0x00000cc0


	//   ....[9]....
        /*00e0*/ 	.word	0x00000d00


	//   ....[10]....
        /*00e4*/ 	.word	0x00001cc0


	//   ....[11]....
        /*00e8*/ 	.word	0x00001d20


	//   ....[12]....
        /*00ec*/ 	.word	0x00001d80


	//   ....[13]....
        /*00f0*/ 	.word	0x00001de0


	//   ....[14]....
        /*00f4*/ 	.word	0x00001e40


	//----- nvinfo : EIATTR_VRC_CTA_INIT_COUNT
	.align		4
.L_454:
        /*00f8*/ 	.byte	0x02, 0x4a
	.zero		1
	.zero		1


	//----- nvinfo : EIATTR_EXIT_INSTR_OFFSETS
	.align		4
        /*00fc*/ 	.byte	0x04, 0x1c
        /*00fe*/ 	.short	(.L_456 - .L_455)


	//   ....[0]....
.L_455:
        /*0100*/ 	.word	0x00000080


	//   ....[1]....
        /*0104*/ 	.word	0x000000c0


	//   ....[2]....
        /*0108*/ 	.word	0x00001f60


	//   ....[3]....
        /*010c*/ 	.word	0x00001fb0


	//----- nvinfo : EIATTR_MAX_THREADS
	.align		4
.L_456:
        /*0110*/ 	.byte	0x04, 0x05
        /*0112*/ 	.short	(.L_458 - .L_457)
.L_457:
        /*0114*/ 	.word	0x00000100
        /*0118*/ 	.word	0x00000001
        /*011c*/ 	.word	0x00000001


	//----- nvinfo : EIATTR_CRS_STACK_SIZE
	.align		4
.L_458:
        /*0120*/ 	.byte	0x04, 0x1e
        /*0122*/ 	.short	(.L_460 - .L_459)
.L_459:
        /*0124*/ 	.word	0x00000000


	//----- nvinfo : EIATTR_CBANK_PARAM_SIZE
	.align		4
.L_460:
        /*0128*/ 	.byte	0x03, 0x19
        /*012a*/ 	.short	0x001d


	//----- nvinfo : EIATTR_PARAM_CBANK
	.align		4
        /*012c*/ 	.byte	0x04, 0x0a
        /*012e*/ 	.short	(.L_462 - .L_461)
	.align		4
.L_461:
        /*0130*/ 	.word	index@(.nv.constant0._ZN3cub18CUB_300001_SM_10006detail6reduce28DeviceReduceSingleTileKernelINS2_10policy_hubIijN4cuda3std3__44plusIiEEE10Policy1000EN6thrust24THRUST_300001_SM_1000_NS6detail15normal_iteratorINSD_10device_ptrIiEEEEPijS9_iiNS7_10__identityEEEvT0_T1_T2_T3_T4_T6_)
        /*0134*/ 	.short	0x0380
        /*0136*/ 	.short	0x001d


	//----- nvinfo : EIATTR_SW_WAR
	.align		4
.L_462:
        /*0138*/ 	.byte	0x04, 0x36
        /*013a*/ 	.short	(.L_464 - .L_463)
.L_463:
        /*013c*/ 	.word	0x00000008
.L_464:


//--------------------- .nv.info._ZN3cub18CUB_300001_SM_10006detail9transform16transform_kernelINS2_10policy_hubILb0EN4cuda3std3__45tupleIJN6thrust24THRUST_300001_SM_1000_NS6detail15normal_iteratorINSA_10device_ptrIiEEEESF_EEEE10policy1000ElNS7_10multipliesIiEESF_JPiSL_EEEvT0_iT1_T2_DpNS2_10kernel_argIT3_EE --------------------------
	.section	.nv.info._ZN3cub18CUB_300001_SM_10006detail9transform16transform_kernelINS2_10policy_hubILb0EN4cuda3std3__45tupleIJN6thrust24THRUST_300001_SM_1000_NS6detail15normal_iteratorINSA_10device_ptrIiEEEESF_EEEE10policy1000ElNS7_10multipliesIiEESF_JPiSL_EEEvT0_iT1_T2_DpNS2_10kernel_argIT3_EE,"",@"SHT_CUDA_INFO"
	.sectionflags	@""
	.align	4


	//----- nvinfo : EIATTR_CUDA_API_VERSION
	.align		4
        /*0000*/ 	.byte	0x04, 0x37
        /*0002*/ 	.short	(.L_466 - .L_465)
.L_465:
        /*0004*/ 	.word	0x00000082


	//----- nvinfo : EIATTR_KPARAM_INFO
	.align		4
.L_466:
        /*0008*/ 	.byte	0x04, 0x17
        /*000a*/ 	.short	(.L_468 - .L_467)
.L_467:
        /*000c*/ 	.word	0x00000000
        /*0010*/ 	.short	0x0005
        /*0012*/ 	.short	0x0028
        /*0014*/ 	.byte	0x00, 0xf0, 0x41, 0x00


	//----- nvinfo : EIATTR_KPARAM_INFO
	.align		4
.L_468:
        /*0018*/ 	.byte	0x04, 0x17
        /*001a*/ 	.short	(.L_470 - .L_469)
.L_469:
        /*001c*/ 	.word	0x00000000
        /*0020*/ 	.short	0x0004
        /*0022*/ 	.short	0x0018
        /*0024*/ 	.byte	0x00, 0xf0, 0x41, 0x00


	//----- nvinfo : EIATTR_KPARAM_INFO
	.align		4
.L_470:
        /*0028*/ 	.byte	0x04, 0x17
        /*002a*/ 	.short	(.L_472 - .L_471)
.L_471:
        /*002c*/ 	.word	0x00000000
        /*0030*/ 	.short	0x0003
        /*0032*/ 	.short	0x0010
        /*0034*/ 	.byte	0x00, 0xf0, 0x21, 0x00


	//----- nvinfo : EIATTR_KPARAM_INFO
	.align		4
.L_472:
        /*0038*/ 	.byte	0x04, 0x17
        /*003a*/ 	.short	(.L_474 - .L_473)
.L_473:
        /*003c*/ 	.word	0x00000000
        /*0040*/ 	.short	0x0002
        /*0042*/ 	.short	0x000c
        /*0044*/ 	.byte	0x00, 0xf0, 0x05, 0x00


	//----- nvinfo : EIATTR_KPARAM_INFO
	.align		4
.L_474:
        /*0048*/ 	.byte	0x04, 0x17
        /*004a*/ 	.short	(.L_476 - .L_475)
.L_475:
        /*004c*/ 	.word	0x00000000
        /*0050*/ 	.short	0x0001
        /*0052*/ 	.short	0x0008
        /*0054*/ 	.byte	0x00, 0xf0, 0x11, 0x00


	//----- nvinfo : EIATTR_KPARAM_INFO
	.align		4
.L_476:
        /*0058*/ 	.byte	0x04, 0x17
        /*005a*/ 	.short	(.L_478 - .L_477)
.L_477:
        /*005c*/ 	.word	0x00000000
        /*0060*/ 	.short	0x0000
        /*0062*/ 	.short	0x0000
        /*0064*/ 	.byte	0x00, 0xf0, 0x21, 0x00


	//----- nvinfo : EIATTR_SPARSE_MMA_MASK
	.align		4
.L_478:
        /*0068*/ 	.byte	0x03, 0x50
        /*006a*/ 	.short	0x0000


	//----- nvinfo : EIATTR_MAXREG_COUNT
	.align		4
        /*006c*/ 	.byte	0x03, 0x1b
        /*006e*/ 	.short	0x00ff


	//----- nvinfo : EIATTR_NUM_BARRIERS
	.align		4
        /*0070*/ 	.byte	0x02, 0x4c
        /*0072*/ 	.byte	0x01
	.zero		1


	//----- nvinfo : EIATTR_MERCURY_ISA_VERSION
	.align		4
        /*0074*/ 	.byte	0x03, 0x5f
        /*0076*/ 	.short	0x0101


	//----- nvinfo : EIATTR_COOP_GROUP_MASK_REGIDS
	.align		4
        /*0078*/ 	.byte	0x04, 0x29
        /*007a*/ 	.short	(.L_480 - .L_479)


	//   ....[0]....
.L_479:
        /*007c*/ 	.word	0xffffffff


	//----- nvinfo : EIATTR_COOP_GROUP_INSTR_OFFSETS
	.align		4
.L_480:
        /*0080*/ 	.byte	0x04, 0x28
        /*0082*/ 	.short	(.L_482 - .L_481)


	//   ....[0]....
.L_481:
        /*0084*/ 	.word	0x000019c0


	//----- nvinfo : EIATTR_VRC_CTA_INIT_COUNT
	.align		4
.L_482:
        /*0088*/ 	.byte	0x02, 0x4a
	.zero		1
	.zero		1


	//----- nvinfo : EIATTR_MBARRIER_INSTR_OFFSETS
	.align		4
        /*008c*/ 	.byte	0x04, 0x39
        /*008e*/ 	.short	(.L_484 - .L_483)


	//   ....[0]....
.L_483:
        /*0090*/ 	.word	0x000002d0
        /*0094*/ 	.word	0x000000ff
        /*0098*/ 	.word	0x00000000
        /*009c*/ 	.short	0x0100
        /*009e*/ 	.byte	0x11
	.zero		1


	//   ....[1]....
        /*00a0*/ 	.word	0x000004a0
        /*00a4*/ 	.word	0x000000ff
        /*00a8*/ 	.word	0x00000000
        /*00ac*/ 	.short	0x010a
        /*00ae*/ 	.byte	0x04
	.zero		1


	//----- nvinfo : EIATTR_NUM_MBARRIERS
	.align		4
.L_484:
        /*00b0*/ 	.byte	0x03, 0x38
        /*00b2*/ 	.short	0x0001


	//----- nvinfo : EIATTR_EXIT_INSTR_OFFSETS
	.align		4
        /*00b4*/ 	.byte	0x04, 0x1c
        /*00b6*/ 	.short	(.L_486 - .L_485)


	//   ....[0]....
.L_485:
        /*00b8*/ 	.word	0x00001a10


	//   ....[1]....
        /*00bc*/ 	.word	0x00001c00


	//   ....[2]....
        /*00c0*/ 	.word	0x00001c30


	//   ....[3]....
        /*00c4*/ 	.word	0x00001dd0


	//----- nvinfo : EIATTR_MAX_THREADS
	.align		4
.L_486:
        /*00c8*/ 	.byte	0x04, 0x05
        /*00ca*/ 	.short	(.L_488 - .L_487)
.L_487:
        /*00cc*/ 	.word	0x00000080
        /*00d0*/ 	.word	0x00000001
        /*00d4*/ 	.word	0x00000001


	//----- nvinfo : EIATTR_CRS_STACK_SIZE
	.align		4
.L_488:
        /*00d8*/ 	.byte	0x04, 0x1e
        /*00da*/ 	.short	(.L_490 - .L_489)
.L_489:
        /*00dc*/ 	.word	0x00000000


	//----- nvinfo : EIATTR_CBANK_PARAM_SIZE
	.align		4
.L_490:
        /*00e0*/ 	.byte	0x03, 0x19
        /*00e2*/ 	.short	0x0038


	//----- nvinfo : EIATTR_PARAM_CBANK
	.align		4
        /*00e4*/ 	.byte	0x04, 0x0a
        /*00e6*/ 	.short	(.L_492 - .L_491)
	.align		4
.L_491:
        /*00e8*/ 	.word	index@(.nv.constant0._ZN3cub18CUB_300001_SM_10006detail9transform16transform_kernelINS2_10policy_hubILb0EN4cuda3std3__45tupleIJN6thrust24THRUST_300001_SM_1000_NS6detail15normal_iteratorINSA_10device_ptrIiEEEESF_EEEE10policy1000ElNS7_10multipliesIiEESF_JPiSL_EEEvT0_iT1_T2_DpNS2_10kernel_argIT3_EE)
        /*00ec*/ 	.short	0x0380
        /*00ee*/ 	.short	0x0038


	//----- nvinfo : EIATTR_SW_WAR
	.align		4
.L_492:
        /*00f0*/ 	.byte	0x04, 0x36
        /*00f2*/ 	.short	(.L_494 - .L_493)
.L_493:
        /*00f4*/ 	.word	0x00000008
.L_494:


//--------------------- .nv.info._ZN3cub18CUB_300001_SM_10006detail9transform16transform_kernelINS2_10policy_hubILb0EN4cuda3std3__45tupleIJN6thrust24THRUST_300001_SM_1000_NS6detail15normal_iteratorINSA_10device_ptrIiEEEESF_EEEE10policy1000EiNS7_10multipliesIiEESF_JPiSL_EEEvT0_iT1_T2_DpNS2_10kernel_argIT3_EE --------------------------
	.section	.nv.info._ZN3cub18CUB_300001_SM_10006detail9transform16transform_kernelINS2_10policy_hubILb0EN4cuda3std3__45tupleIJN6thrust24THRUST_300001_SM_1000_NS6detail15normal_iteratorINSA_10device_ptrIiEEEESF_EEEE10policy1000EiNS7_10multipliesIiEESF_JPiSL_EEEvT0_iT1_T2_DpNS2_10kernel_argIT3_EE,"",@"SHT_CUDA_INFO"
	.sectionflags	@""
	.align	4


	//----- nvinfo : EIATTR_CUDA_API_VERSION
	.align		4
        /*0000*/ 	.byte	0x04, 0x37
        /*0002*/ 	.short	(.L_496 - .L_495)
.L_495:
        /*0004*/ 	.word	0x00000082


	//----- nvinfo : EIATTR_KPARAM_INFO
	.align		4
.L_496:
        /*0008*/ 	.byte	0x04, 0x17
        /*000a*/ 	.short	(.L_498 - .L_497)
.L_497:
        /*000c*/ 	.word	0x00000000
        /*0010*/ 	.short	0x0005
        /*0012*/ 	.short	0x0028
        /*0014*/ 	.byte	0x00, 0xf0, 0x41, 0x00


	//----- nvinfo : EIATTR_KPARAM_INFO
	.align		4
.L_498:
        /*0018*/ 	.byte	0x04, 0x17
        /*001a*/ 	.short	(.L_500 - .L_499)
.L_499:
        /*001c*/ 	.word	0x00000000
        /*0020*/ 	.short	0x0004
        /*0022*/ 	.short	0x0018
        /*0024*/ 	.byte	0x00, 0xf0, 0x41, 0x00


	//----- nvinfo : EIATTR_KPARAM_INFO
	.align		4
.L_500:
        /*0028*/ 	.byte	0x04, 0x17
        /*002a*/ 	.short	(.L_502 - .L_501)
.L_501:
        /*002c*/ 	.word	0x00000000
        /*0030*/ 	.short	0x0003
        /*0032*/ 	.short	0x0010
        /*0034*/ 	.byte	0x00, 0xf0, 0x21, 0x00


	//----- nvinfo : EIATTR_KPARAM_INFO
	.align		4
.L_502:
        /*0038*/ 	.byte	0x04, 0x17
        /*003a*/ 	.short	(.L_504 - .L_503)
.L_503:
        /*003c*/ 	.word	0x00000000
        /*0040*/ 	.short	0x0002
        /*0042*/ 	.short	0x0008
        /*0044*/ 	.byte	0x00, 0xf0, 0x05, 0x00


	//----- nvinfo : EIATTR_KPARAM_INFO
	.align		4
.L_504:
        /*0048*/ 	.byte	0x04, 0x17
        /*004a*/ 	.short	(.L_506 - .L_505)
.L_505:
        /*004c*/ 	.word	0x00000000
        /*0050*/ 	.short	0x0001
        /*0052*/ 	.short	0x0004
        /*0054*/ 	.byte	0x00, 0xf0, 0x11, 0x00


	//----- nvinfo : EIATTR_KPARAM_INFO
	.align		4
.L_506:
        /*0058*/ 	.byte	0x04, 0x17
        /*005a*/ 	.short	(.L_508 - .L_507)
.L_507:
        /*005c*/ 	.word	0x00000000
        /*0060*/ 	.short	0x0000
        /*0062*/ 	.short	0x0000
        /*0064*/ 	.byte	0x00, 0xf0, 0x11, 0x00


	//----- nvinfo : EIATTR_SPARSE_MMA_MASK
	.align		4
.L_508:
        /*0068*/ 	.byte	0x03, 0x50
        /*006a*/ 	.short	0x0000


	//----- nvinfo : EIATTR_MAXREG_COUNT
	.align		4
        /*006c*/ 	.byte	0x03, 0x1b
        /*006e*/ 	.short	0x00ff


	//----- nvinfo : EIATTR_NUM_BARRIERS
	.align		4
        /*0070*/ 	.byte	0x02, 0x4c
        /*0072*/ 	.byte	0x01
	.zero		1


	//----- nvinfo : EIATTR_MERCURY_ISA_VERSION
	.align		4
        /*0074*/ 	.byte	0x03, 0x5f
        /*0076*/ 	.short	0x0101


	//----- nvinfo : EIATTR_COOP_GROUP_MASK_REGIDS
	.align		4
        /*0078*/ 	.byte	0x04, 0x29
        /*007a*/ 	.short	(.L_510 - .L_509)


	//   ....[0]....
.L_509:
        /*007c*/ 	.word	0xffffffff


	//----- nvinfo : EIATTR_COOP_GROUP_INSTR_OFFSETS
	.align		4
.L_510:
        /*0080*/ 	.byte	0x04, 0x28
        /*0082*/ 	.short	(.L_512 - .L_511)


	//   ....[0]....
.L_511:
        /*0084*/ 	.word	0x000019e0


	//----- nvinfo : EIATTR_VRC_CTA_INIT_COUNT
	.align		4
.L_512:
        /*0088*/ 	.byte	0x02, 0x4a
	.zero		1
	.zero		1


	//----- nvinfo : EIATTR_MBARRIER_INSTR_OFFSETS
	.align		4
        /*008c*/ 	.byte	0x04, 0x39
        /*008e*/ 	.short	(.L_514 - .L_513)


	//   ....[0]....
.L_513:
        /*0090*/ 	.word	0x00000270
        /*0094*/ 	.word	0x000000ff
        /*0098*/ 	.word	0x00000000
        /*009c*/ 	.short	0x0100
        /*009e*/ 	.byte	0x0f
	.zero		1


	//   ....[1]....
        /*00a0*/ 	.word	0x00000420
        /*00a4*/ 	.word	0x000000ff
        /*00a8*/ 	.word	0x00000000
        /*00ac*/ 	.short	0x010a
        /*00ae*/ 	.byte	0x04
	.zero		1


	//----- nvinfo : EIATTR_NUM_MBARRIERS
	.align		4
.L_514:
        /*00b0*/ 	.byte	0x03, 0x38
        /*00b2*/ 	.short	0x0001


	//----- nvinfo : EIATTR_EXIT_INSTR_OFFSETS
	.align		4
        /*00b4*/ 	.byte	0x04, 0x1c
        /*00b6*/ 	.short	(.L_516 - .L_515)


	//   ....[0]....
.L_515:
        /*00b8*/ 	.word	0x00001a30


	//   ....[1]....
        /*00bc*/ 	.word	0x00001bc0


	//   ....[2]....
        /*00c0*/ 	.word	0x00001c30


	//   ....[3]....
        /*00c4*/ 	.word	0x00001e10


	//----- nvinfo : EIATTR_MAX_THREADS
	.align		4
.L_516:
        /*00c8*/ 	.byte	0x04, 0x05
        /*00ca*/ 	.short	(.L_518 - .L_517)
.L_517:
        /*00cc*/ 	.word	0x00000080
        /*00d0*/ 	.word	0x00000001
        /*00d4*/ 	.word	0x00000001


	//----- nvinfo : EIATTR_CRS_STACK_SIZE
	.align		4
.L_518:
        /*00d8*/ 	.byte	0x04, 0x1e
        /*00da*/ 	.short	(.L_520 - .L_519)
.L_519:
        /*00dc*/ 	.word	0x00000000


	//----- nvinfo : EIATTR_CBANK_PARAM_SIZE
	.align		4
.L_520:
        /*00e0*/ 	.byte	0x03, 0x19
        /*00e2*/ 	.short	0x0038


	//----- nvinfo : EIATTR_PARAM_CBANK
	.align		4
        /*00e4*/ 	.byte	0x04, 0x0a
        /*00e6*/ 	.short	(.L_522 - .L_521)
	.align		4
.L_521:
        /*00e8*/ 	.word	index@(.nv.constant0._ZN3cub18CUB_300001_SM_10006detail9transform16transform_kernelINS2_10policy_hubILb0EN4cuda3std3__45tupleIJN6thrust24THRUST_300001_SM_1000_NS6detail15normal_iteratorINSA_10device_ptrIiEEEESF_EEEE10policy1000EiNS7_10multipliesIiEESF_JPiSL_EEEvT0_iT1_T2_DpNS2_10kernel_argIT3_EE)
        /*00ec*/ 	.short	0x0380
        /*00ee*/ 	.short	0x0038


	//----- nvinfo : EIATTR_SW_WAR
	.align		4
.L_522:
        /*00f0*/ 	.byte	0x04, 0x36
        /*00f2*/ 	.short	(.L_524 - .L_523)
.L_523:
        /*00f4*/ 	.word	0x00000008
.L_524:


//--------------------- .nv.info._ZN3cub18CUB_300001_SM_10006detail9transform16transform_kernelINS2_10policy_hubILb1EN4cuda3std3__45tupleIJN6thrust24THRUST_300001_SM_1000_NS17counting_iteratorIiNSA_11use_defaultESC_SC_EEEEEE10policy1000El16MapCountsFunctorNSA_6detail15normal_iteratorINSA_10device_ptrIiEEEEJSD_EEEvT0_iT1_T2_DpNS2_10kernel_argIT3_EE --------------------------
	.section	.nv.info._ZN3cub18CUB_300001_SM_10006detail9transform16transform_kernelINS2_10policy_hubILb1EN4cuda3std3__45tupleIJN6thrust24THRUST_300001_SM_1000_NS17counting_iteratorIiNSA_11use_defaultESC_SC_EEEEEE10policy1000El16MapCountsFunctorNSA_6detail15normal_iteratorINSA_10device_ptrIiEEEEJSD_EEEvT0_iT1_T2_DpNS2_10kernel_argIT3_EE,"",@"SHT_CUDA_INFO"
	.sectionflags	@""
	.align	4


	//----- nvinfo : EIATTR_CUDA_API_VERSION
	.align		4
        /*0000*/ 	.byte	0x04, 0x37
        /*0002*/ 	.short	(.L_526 - .L_525)
.L_525:
        /*0004*/ 	.word	0x00000082


	//----- nvinfo : EIATTR_KPARAM_INFO
	.align		4
.L_526:
        /*0008*/ 	.byte	0x04, 0x17
        /*000a*/ 	.short	(.L_528 - .L_527)
.L_527:
        /*000c*/ 	.word	0x00000000
        /*0010*/ 	.short	0x0004
        /*0012*/ 	.short	0x0040
        /*0014*/ 	.byte	0x00, 0xf0, 0x41, 0x00


	//----- nvinfo : EIATTR_KPARAM_INFO
	.align		4
.L_528:
        /*0018*/ 	.byte	0x04, 0x17
        /*001a*/ 	.short	(.L_530 - .L_529)
.L_529:
        /*001c*/ 	.word	0x00000000
        /*0020*/ 	.short	0x0003
        /*0022*/ 	.short	0x0038
        /*0024*/ 	.byte	0x00, 0xf0, 0x21, 0x00


	//----- nvinfo : EIATTR_KPARAM_INFO
	.align		4
.L_530:
        /*0028*/ 	.byte	0x04, 0x17
        /*002a*/ 	.short	(.L_532 - .L_531)
.L_531:
        /*002c*/ 	.word	0x00000000
        /*0030*/ 	.short	0x0002
        /*0032*/ 	.short	0x0010
        /*0034*/ 	.byte	0x00, 0xf0, 0xa1, 0x00


	//----- nvinfo : EIATTR_KPARAM_INFO
	.align		4
.L_532:
        /*0038*/ 	.byte	0x04, 0x17
        /*003a*/ 	.short	(.L_534 - .L_533)
.L_533:
        /*003c*/ 	.word	0x00000000
        /*0040*/ 	.short	0x0001
        /*0042*/ 	.short	0x0008
        /*0044*/ 	.byte	0x00, 0xf0, 0x11, 0x00


	//----- nvinfo : EIATTR_KPARAM_INFO
	.align		4
.L_534:
        /*0048*/ 	.byte	0x04, 0x17
        /*004a*/ 	.short	(.L_536 - .L_535)
.L_535:
        /*004c*/ 	.word	0x00000000
        /*0050*/ 	.short	0x0000
        /*0052*/ 	.short	0x0000
        /*0054*/ 	.byte	0x00, 0xf0, 0x21, 0x00


	//----- nvinfo : EIATTR_SPARSE_MMA_MASK
	.align		4
.L_536:
        /*0058*/ 	.byte	0x03, 0x50
        /*005a*/ 	.short	0x0000


	//----- nvinfo : EIATTR_MAXREG_COUNT
	.align		4
        /*005c*/ 	.byte	0x03, 0x1b
        /*005e*/ 	.short	0x00ff


	//----- nvinfo : EIATTR_MERCURY_ISA_VERSION
	.align		4
        /*0060*/ 	.byte	0x03, 0x5f
        /*0062*/ 	.short	0x0101


	//----- nvinfo : EIATTR_VRC_CTA_INIT_COUNT
	.align		4
        /*0064*/ 	.byte	0x02, 0x4a
	.zero		1
	.zero		1


	//----- nvinfo : EIATTR_EXIT_INSTR_OFFSETS
	.align		4
        /*0068*/ 	.byte	0x04, 0x1c
        /*006a*/ 	.short	(.L_538 - .L_537)


	//   ....[0]....
.L_537:
        /*006c*/ 	.word	0x00000130


	//   ....[1]....
        /*0070*/ 	.word	0x00000ef0


	//   ....[2]....
        /*0074*/ 	.word	0x00001170


	//   ....[3]....
        /*0078*/ 	.word	0x00001190


	//   ....[4]....
        /*007c*/ 	.word	0x00001b20


	//   ....[5]....
        /*0080*/ 	.word	0x00001d30


	//----- nvinfo : EIATTR_MAX_THREADS
	.align		4
.L_538:
        /*0084*/ 	.byte	0x04, 0x05
        /*0086*/ 	.short	(.L_540 - .L_539)
.L_539:
        /*0088*/ 	.word	0x00000080
        /*008c*/ 	.word	0x00000001
        /*0090*/ 	.word	0x00000001


	//----- nvinfo : EIATTR_CRS_STACK_SIZE
	.align		4
.L_540:
        /*0094*/ 	.byte	0x04, 0x1e
        /*0096*/ 	.short	(.L_542 - .L_541)
.L_541:
        /*0098*/ 	.word	0x00000000


	//----- nvinfo : EIATTR_CBANK_PARAM_SIZE
	.align		4
.L_542:
        /*009c*/ 	.byte	0x03, 0x19
        /*009e*/ 	.short	0x0050


	//----- nvinfo : EIATTR_PARAM_CBANK
	.align		4
        /*00a0*/ 	.byte	0x04, 0x0a
        /*00a2*/ 	.short	(.L_544 - .L_543)
	.align		4
.L_543:
        /*00a4*/ 	.word	index@(.nv.constant0._ZN3cub18CUB_300001_SM_10006detail9transform16transform_kernelINS2_10policy_hubILb1EN4cuda3std3__45tupleIJN6thrust24THRUST_300001_SM_1000_NS17counting_iteratorIiNSA_11use_defaultESC_SC_EEEEEE10policy1000El16MapCountsFunctorNSA_6detail15normal_iteratorINSA_10device_ptrIiEEEEJSD_EEEvT0_iT1_T2_DpNS2_10kernel_argIT3_EE)
        /*00a8*/ 	.short	0x0380
        /*00aa*/ 	.short	0x0050


	//----- nvinfo : EIATTR_SW_WAR
	.align		4
.L_544:
        /*00ac*/ 	.byte	0x04, 0x36
        /*00ae*/ 	.short	(.L_546 - .L_545)
.L_545:
        /*00b0*/ 	.word	0x00000008
.L_546:


//--------------------- .nv.info._ZN3cub18CUB_300001_SM_10006detail9transform16transform_kernelINS2_10policy_hubILb1EN4cuda3std3__45tupleIJN6thrust24THRUST_300001_SM_1000_NS17counting_iteratorIiNSA_11use_defaultESC_SC_EEEEEE10policy1000Ei16MapCountsFunctorNSA_6detail15normal_iteratorINSA_10device_ptrIiEEEEJSD_EEEvT0_iT1_T2_DpNS2_10kernel_argIT3_EE --------------------------
	.section	.nv.info._ZN3cub18CUB_300001_SM_10006detail9transform16transform_kernelINS2_10policy_hubILb1EN4cuda3std3__45tupleIJN6thrust24THRUST_300001_SM_1000_NS17counting_iteratorIiNSA_11use_defaultESC_SC_EEEEEE10policy1000Ei16MapCountsFunctorNSA_6detail15normal_iteratorINSA_10device_ptrIiEEEEJSD_EEEvT0_iT1_T2_DpNS2_10kernel_argIT3_EE,"",@"SHT_CUDA_INFO"
	.sectionflags	@""
	.align	4


	//----- nvinfo : EIATTR_CUDA_API_VERSION
	.align		4
        /*0000*/ 	.byte	0x04, 0x37
        /*0002*/ 	.short	(.L_548 - .L_547)
.L_547:
        /*0004*/ 	.word	0x00000082


	//----- nvinfo : EIATTR_KPARAM_INFO
	.align		4
.L_548:
        /*0008*/ 	.byte	0x04, 0x17
        /*000a*/ 	.short	(.L_550 - .L_549)
.L_549:
        /*000c*/ 	.word	0x00000000
        /*0010*/ 	.short	0x0004
        /*0012*/ 	.short	0x0038
        /*0014*/ 	.byte	0x00, 0xf0, 0x41, 0x00


	//----- nvinfo : EIATTR_KPARAM_INFO
	.align		4
.L_550:
        /*0018*/ 	.byte	0x04, 0x17
        /*001a*/ 	.short	(.L_552 - .L_551)
.L_551:
        /*001c*/ 	.word	0x00000000
        /*0020*/ 	.short	0x0003
        /*0022*/ 	.short	0x0030
        /*0024*/ 	.byte	0x00, 0xf0, 0x21, 0x00


	//----- nvinfo : EIATTR_KPARAM_INFO
	.align		4
.L_552:
        /*0028*/ 	.byte	0x04, 0x17
        /*002a*/ 	.short	(.L_554 - .L_553)
.L_553:
        /*002c*/ 	.word	0x00000000
        /*0030*/ 	.short	0x0002
        /*0032*/ 	.short	0x0008
        /*0034*/ 	.byte	0x00, 0xf0, 0xa1, 0x00


	//----- nvinfo : EIATTR_KPARAM_INFO
	.align		4
.L_554:
        /*0038*/ 	.byte	0x04, 0x17
        /*003a*/ 	.short	(.L_556 - .L_555)
.L_555:
        /*003c*/ 	.word	0x00000000
        /*0040*/ 	.short	0x0001
        /*0042*/ 	.short	0x0004
        /*0044*/ 	.byte	0x00, 0xf0, 0x11, 0x00


	//----- nvinfo : EIATTR_KPARAM_INFO
	.align		4
.L_556:
        /*0048*/ 	.byte	0x04, 0x17
        /*004a*/ 	.short	(.L_558 - .L_557)
.L_557:
        /*004c*/ 	.word	0x00000000
        /*0050*/ 	.short	0x0000
        /*0052*/ 	.short	0x0000
        /*0054*/ 	.byte	0x00, 0xf0, 0x11, 0x00


	//----- nvinfo : EIATTR_SPARSE_MMA_MASK
	.align		4
.L_558:
        /*0058*/ 	.byte	0x03, 0x50
        /*005a*/ 	.short	0x0000


	//----- nvinfo : EIATTR_MAXREG_COUNT
	.align		4
        /*005c*/ 	.byte	0x03, 0x1b
        /*005e*/ 	.short	0x00ff


	//----- nvinfo : EIATTR_MERCURY_ISA_VERSION
	.align		4
        /*0060*/ 	.byte	0x03, 0x5f
        /*0062*/ 	.short	0x0101


	//----- nvinfo : EIATTR_VRC_CTA_INIT_COUNT
	.align		4
        /*0064*/ 	.byte	0x02, 0x4a
	.zero		1
	.zero		1


	//----- nvinfo : EIATTR_EXIT_INSTR_OFFSETS
	.align		4
        /*0068*/ 	.byte	0x04, 0x1c
        /*006a*/ 	.short	(.L_560 - .L_559)


	//   ....[0]....
.L_559:
        /*006c*/ 	.word	0x000000d0


	//   ....[1]....
        /*0070*/ 	.word	0x00000a70


	//   ....[2]....
        /*0074*/ 	.word	0x00000ca0


	//   ....[3]....
        /*0078*/ 	.word	0x00000cc0


	//   ....[4]....
        /*007c*/ 	.word	0x00001380


	//   ....[5]....
        /*0080*/ 	.word	0x000015c0


	//----- nvinfo : EIATTR_MAX_THREADS
	.align		4
.L_560:
        /*0084*/ 	.byte	0x04, 0x05
        /*0086*/ 	.short	(.L_562 - .L_561)
.L_561:
        /*0088*/ 	.word	0x00000080
        /*008c*/ 	.word	0x00000001
        /*0090*/ 	.word	0x00000001


	//----- nvinfo : EIATTR_CRS_STACK_SIZE
	.align		4
.L_562:
        /*0094*/ 	.byte	0x04, 0x1e
        /*0096*/ 	.short	(.L_564 - .L_563)
.L_563:
        /*0098*/ 	.word	0x00000000


	//----- nvinfo : EIATTR_CBANK_PARAM_SIZE
	.align		4
.L_564:
        /*009c*/ 	.byte	0x03, 0x19
        /*009e*/ 	.short	0x0048


	//----- nvinfo : EIATTR_PARAM_CBANK
	.align		4
        /*00a0*/ 	.byte	0x04, 0x0a
        /*00a2*/ 	.short	(.L_566 - .L_565)
	.align		4
.L_565:
        /*00a4*/ 	.word	index@(.nv.constant0._ZN3cub18CUB_300001_SM_10006detail9transform16transform_kernelINS2_10policy_hubILb1EN4cuda3std3__45tupleIJN6thrust24THRUST_300001_SM_1000_NS17counting_iteratorIiNSA_11use_defaultESC_SC_EEEEEE10policy1000Ei16MapCountsFunctorNSA_6detail15normal_iteratorINSA_10device_ptrIiEEEEJSD_EEEvT0_iT1_T2_DpNS2_10kernel_argIT3_EE)
        /*00a8*/ 	.short	0x0380
        /*00aa*/ 	.short	0x0048


	//----- nvinfo : EIATTR_SW_WAR
	.align		4
.L_566:
        /*00ac*/ 	.byte	0x04, 0x36
        /*00ae*/ 	.short	(.L_568 - .L_567)
.L_567:
        /*00b0*/ 	.word	0x00000008
.L_568:


//--------------------- .nv.info._ZN3cub18CUB_300001_SM_10006detail9transform16transform_kernelINS2_10policy_hubILb1EN4cuda3std3__45tupleIJN6thrust24THRUST_300001_SM_1000_NS6detail15normal_iteratorINSA_10device_ptrIiEEEESF_EEEE10policy1000El8abs_diffSF_JPiSK_EEEvT0_iT1_T2_DpNS2_10kernel_argIT3_EE --------------------------
	.section	.nv.info._ZN3cub18CUB_300001_SM_10006detail9transform16transform_kernelINS2_10policy_hubILb1EN4cuda3std3__45tupleIJN6thrust24THRUST_300001_SM_1000_NS6detail15normal_iteratorINSA_10device_ptrIiEEEESF_EEEE10policy1000El8abs_diffSF_JPiSK_EEEvT0_iT1_T2_DpNS2_10kernel_argIT3_EE,"",@"SHT_CUDA_INFO"
	.sectionflags	@""
	.align	4


	//----- nvinfo : EIATTR_CUDA_API_VERSION
	.align		4
        /*0000*/ 	.byte	0x04, 0x37
        /*0002*/ 	.short	(.L_570 - .L_569)
.L_569:
        /*0004*/ 	.word	0x00000082


	//----- nvinfo : EIATTR_KPARAM_INFO
	.align		4
.L_570:
        /*0008*/ 	.byte	0x04, 0x17
        /*000a*/ 	.short	(.L_572 - .L_571)
.L_571:
        /*000c*/ 	.word	0x00000000
        /*0010*/ 	.short	0x0005
        /*0012*/ 	.short	0x0028
        /*0014*/ 	.byte	0x00, 0xf0, 0x41, 0x00


	//----- nvinfo : EIATTR_KPARAM_INFO
	.align		4
.L_572:
        /*0018*/ 	.byte	0x04, 0x17
        /*001a*/ 	.short	(.L_574 - .L_573)
.L_573:
        /*001c*/ 	.word	0x00000000
        /*0020*/ 	.short	0x0004
        /*0022*/ 	.short	0x0018
        /*0024*/ 	.byte	0x00, 0xf0, 0x41, 0x00


	//----- nvinfo : EIATTR_KPARAM_INFO
	.align		4
.L_574:
        /*0028*/ 	.byte	0x04, 0x17
        /*002a*/ 	.short	(.L_576 - .L_575)
.L_575:
        /*002c*/ 	.word	0x00000000
        /*0030*/ 	.short	0x0003
        /*0032*/ 	.short	0x0010
        /*0034*/ 	.byte	0x00, 0xf0, 0x21, 0x00


	//----- nvinfo : EIATTR_KPARAM_INFO
	.align		4
.L_576:
        /*0038*/ 	.byte	0x04, 0x17
        /*003a*/ 	.short	(.L_578 - .L_577)
.L_577:
        /*003c*/ 	.word	0x00000000
        /*0040*/ 	.short	0x0002
        /*0042*/ 	.short	0x000c
        /*0044*/ 	.byte	0x00, 0xf0, 0x05, 0x00


	//----- nvinfo : EIATTR_KPARAM_INFO
	.align		4
.L_578:
        /*0048*/ 	.byte	0x04, 0x17
        /*004a*/ 	.short	(.L_580 - .L_579)
.L_579:
        /*004c*/ 	.word	0x00000000
        /*0050*/ 	.short	0x0001
        /*0052*/ 	.short	0x0008
        /*0054*/ 	.byte	0x00, 0xf0, 0x11, 0x00


	//----- nvinfo : EIATTR_KPARAM_INFO
	.align		4
.L_580:
        /*0058*/ 	.byte	0x04, 0x17
        /*005a*/ 	.short	(.L_582 - .L_581)
.L_581:
        /*005c*/ 	.word	0x00000000
        /*0060*/ 	.short	0x0000
        /*0062*/ 	.short	0x0000
        /*0064*/ 	.byte	0x00, 0xf0, 0x21, 0x00


	//----- nvinfo : EIATTR_SPARSE_MMA_MASK
	.align		4
.L_582:
        /*0068*/ 	.byte	0x03, 0x50
        /*006a*/ 	.short	0x0000


	//----- nvinfo : EIATTR_MAXREG_COUNT
	.align		4
        /*006c*/ 	.byte	0x03, 0x1b
        /*006e*/ 	.short	0x00ff


	//----- nvinfo : EIATTR_MERCURY_ISA_VERSION
	.align		4
        /*0070*/ 	.byte	0x03, 0x5f
        /*0072*/ 	.short	0x0101


	//----- nvinfo : EIATTR_VRC_CTA_INIT_COUNT
	.align		4
        /*0074*/ 	.byte	0x02, 0x4a
	.zero		1
	.zero		1


	//----- nvinfo : EIATTR_EXIT_INSTR_OFFSETS
	.align		4
        /*0078*/ 	.byte	0x04, 0x1c
        /*007a*/ 	.short	(.L_584 - .L_583)


	//   ....[0]....
.L_583:
        /*007c*/ 	.word	0x000003e0


	//   ....[1]....
        /*0080*/ 	.word	0x00000db0


	//   ....[2]....
        /*0084*/ 	.word	0x000010a0


	//   ....[3]....
        /*0088*/ 	.word	0x00001240


	//   ....[4]....
        /*008c*/ 	.word	0x00001270


	//   ....[5]....
        /*0090*/ 	.word	0x00001310


	//   ....[6]....
        /*0094*/ 	.word	0x00001330


	//   ....[7]....
        /*0098*/ 	.word	0x000018e0


	//   ....[8]....
        /*009c*/ 	.word	0x00001b80


	//   ....[9]....
        /*00a0*/ 	.word	0x00001cc0


	//   ....[10]....
        /*00a4*/ 	.word	0x00001d60


	//----- nvinfo : EIATTR_MAX_THREADS
	.align		4
.L_584:
        /*00a8*/ 	.byte	0x04, 0x05
        /*00aa*/ 	.short	(.L_586 - .L_585)
.L_585:
        /*00ac*/ 	.word	0x00000080
        /*00b0*/ 	.word	0x00000001
        /*00b4*/ 	.word	0x00000001


	//----- nvinfo : EIATTR_CRS_STACK_SIZE
	.align		4
.L_586:
        /*00b8*/ 	.byte	0x04, 0x1e
        /*00ba*/ 	.short	(.L_588 - .L_587)
.L_587:
        /*00bc*/ 	.word	0x00000000


	//----- nvinfo : EIATTR_CBANK_PARAM_SIZE
	.align		4
.L_588:
        /*00c0*/ 	.byte	0x03, 0x19
        /*00c2*/ 	.short	0x0038


	//----- nvinfo : EIATTR_PARAM_CBANK
	.align		4
        /*00c4*/ 	.byte	0x04, 0x0a
        /*00c6*/ 	.short	(.L_590 - .L_589)
	.align		4
.L_589:
        /*00c8*/ 	.word	index@(.nv.constant0._ZN3cub18CUB_300001_SM_10006detail9transform16transform_kernelINS2_10policy_hubILb1EN4cuda3std3__45tupleIJN6thrust24THRUST_300001_SM_1000_NS6detail15normal_iteratorINSA_10device_ptrIiEEEESF_EEEE10policy1000El8abs_diffSF_JPiSK_EEEvT0_iT1_T2_DpNS2_10kernel_argIT3_EE)
        /*00cc*/ 	.short	0x0380
        /*00ce*/ 	.short	0x0038


	//----- nvinfo : EIATTR_SW_WAR
	.align		4
.L_590:
        /*00d0*/ 	.byte	0x04, 0x36
        /*00d2*/ 	.short	(.L_592 - .L_591)
.L_591:
        /*00d4*/ 	.word	0x00000008
.L_592:


//--------------------- .nv.info._ZN3cub18CUB_300001_SM_10006detail9transform16transform_kernelINS2_10policy_hubILb1EN4cuda3std3__45tupleIJN6thrust24THRUST_300001_SM_1000_NS6detail15normal_iteratorINSA_10device_ptrIiEEEESF_EEEE10policy1000Ei8abs_diffSF_JPiSK_EEEvT0_iT1_T2_DpNS2_10kernel_argIT3_EE --------------------------
	.section	.nv.info._ZN3cub18CUB_300001_SM_10006detail9transform16transform_kernelINS2_10policy_hubILb1EN4cuda3std3__45tupleIJN6thrust24THRUST_300001_SM_1000_NS6detail15normal_iteratorINSA_10device_ptrIiEEEESF_EEEE10policy1000Ei8abs_diffSF_JPiSK_EEEvT0_iT1_T2_DpNS2_10kernel_argIT3_EE,"",@"SHT_CUDA_INFO"
	.sectionflags	@""
	.align	4


	//----- nvinfo : EIATTR_CUDA_API_VERSION
	.align		4
        /*0000*/ 	.byte	0x04, 0x37
        /*0002*/ 	.short	(.L_594 - .L_593)
.L_593:
        /*0004*/ 	.word	0x00000082


	//----- nvinfo : EIATTR_KPARAM_INFO
	.align		4
.L_594:
        /*0008*/ 	.byte	0x04, 0x17
        /*000a*/ 	.short	(.L_596 - .L_595)
.L_595:
        /*000c*/ 	.word	0x00000000
        /*0010*/ 	.short	0x0005
        /*0012*/ 	.short	0x0028
        /*0014*/ 	.byte	0x00, 0xf0, 0x41, 0x00


	//----- nvinfo : EIATTR_KPARAM_INFO
	.align		4
.L_596:
        /*0018*/ 	.byte	0x04, 0x17
        /*001a*/ 	.short	(.L_598 - .L_597)
.L_597:
        /*001c*/ 	.word	0x00000000
        /*0020*/ 	.short	0x0004
        /*0022*/ 	.short	0x0018
        /*0024*/ 	.byte	0x00, 0xf0, 0x41, 0x00


	//----- nvinfo : EIATTR_KPARAM_INFO
	.align		4
.L_598:
        /*0028*/ 	.byte	0x04, 0x17
        /*002a*/ 	.short	(.L_600 - .L_599)
.L_599:
        /*002c*/ 	.word	0x00000000
        /*0030*/ 	.short	0x0003
        /*0032*/ 	.short	0x0010
        /*0034*/ 	.byte	0x00, 0xf0, 0x21, 0x00


	//----- nvinfo : EIATTR_KPARAM_INFO
	.align		4
.L_600:
        /*0038*/ 	.byte	0x04, 0x17
        /*003a*/ 	.short	(.L_602 - .L_601)
.L_601:
        /*003c*/ 	.word	0x00000000
        /*0040*/ 	.short	0x0002
        /*0042*/ 	.short	0x0008
        /*0044*/ 	.byte	0x00, 0xf0, 0x05, 0x00


	//----- nvinfo : EIATTR_KPARAM_INFO
	.align		4
.L_602:
        /*0048*/ 	.byte	0x04, 0x17
        /*004a*/ 	.short	(.L_604 - .L_603)
.L_603:
        /*004c*/ 	.word	0x00000000
        /*0050*/ 	.short	0x0001
        /*0052*/ 	.short	0x0004
        /*0054*/ 	.byte	0x00, 0xf0, 0x11, 0x00


	//----- nvinfo : EIATTR_KPARAM_INFO
	.align		4
.L_604:
        /*0058*/ 	.byte	0x04, 0x17
        /*005a*/ 	.short	(.L_606 - .L_605)
.L_605:
        /*005c*/ 	.word	0x00000000
        /*0060*/ 	.short	0x0000
        /*0062*/ 	.short	0x0000
        /*0064*/ 	.byte	0x00, 0xf0, 0x11, 0x00


	//----- nvinfo : EIATTR_SPARSE_MMA_MASK
	.align		4
.L_606:
        /*0068*/ 	.byte	0x03, 0x50
        /*006a*/ 	.short	0x0000


	//----- nvinfo : EIATTR_MAXREG_COUNT
	.align		4
        /*006c*/ 	.byte	0x03, 0x1b
        /*006e*/ 	.short	0x00ff


	//----- nvinfo : EIATTR_MERCURY_ISA_VERSION
	.align		4
        /*0070*/ 	.byte	0x03, 0x5f
        /*0072*/ 	.short	0x0101


	//----- nvinfo : EIATTR_VRC_CTA_INIT_COUNT
	.align		4
        /*0074*/ 	.byte	0x02, 0x4a
	.zero		1
	.zero		1


	//----- nvinfo : EIATTR_EXIT_INSTR_OFFSETS
	.align		4
        /*0078*/ 	.byte	0x04, 0x1c
        /*007a*/ 	.short	(.L_608 - .L_607)


	//   ....[0]....
.L_607:
        /*007c*/ 	.word	0x000002f0


	//   ....[1]....
        /*0080*/ 	.word	0x000008a0


	//   ....[2]....
        /*0084*/ 	.word	0x00000b40


	//   ....[3]....
        /*0088*/ 	.word	0x00000c90


	//   ....[4]....
        /*008c*/ 	.word	0x00000d40


	//   ....[5]....
        /*0090*/ 	.word	0x00000d70


	//   ....[6]....
        /*0094*/ 	.word	0x00001300


	//   ....[7]....
        /*0098*/ 	.word	0x00001640


	//   ....[8]....
        /*009c*/ 	.word	0x00001800


	//   ....[9]....
        /*00a0*/ 	.word	0x00001830


	//   ....[10]....
        /*00a4*/ 	.word	0x000018d0


	//----- nvinfo : EIATTR_MAX_THREADS
	.align		4
.L_608:
        /*00a8*/ 	.byte	0x04, 0x05
        /*00aa*/ 	.short	(.L_610 - .L_609)
.L_609:
        /*00ac*/ 	.word	0x00000080
        /*00b0*/ 	.word	0x00000001
        /*00b4*/ 	.word	0x00000001


	//----- nvinfo : EIATTR_CRS_STACK_SIZE
	.align		4
.L_610:
        /*00b8*/ 	.byte	0x04, 0x1e
        /*00ba*/ 	.short	(.L_612 - .L_611)
.L_611:
        /*00bc*/ 	.word	0x00000000


	//----- nvinfo : EIATTR_CBANK_PARAM_SIZE
	.align		4
.L_612:
        /*00c0*/ 	.byte	0x03, 0x19
        /*00c2*/ 	.short	0x0038


	//----- nvinfo : EIATTR_PARAM_CBANK
	.align		4
        /*00c4*/ 	.byte	0x04, 0x0a
        /*00c6*/ 	.short	(.L_614 - .L_613)
	.align		4
.L_613:
        /*00c8*/ 	.word	index@(.nv.constant0._ZN3cub18CUB_300001_SM_10006detail9transform16transform_kernelINS2_10policy_hubILb1EN4cuda3std3__45tupleIJN6thrust24THRUST_300001_SM_1000_NS6detail15normal_iteratorINSA_10device_ptrIiEEEESF_EEEE10policy1000Ei8abs_diffSF_JPiSK_EEEvT0_iT1_T2_DpNS2_10kernel_argIT3_EE)
        /*00cc*/ 	.short	0x0380
        /*00ce*/ 	.short	0x0038


	//----- nvinfo : EIATTR_SW_WAR
	.align		4
.L_614:
        /*00d0*/ 	.byte	0x04, 0x36
        /*00d2*/ 	.short	(.L_616 - .L_615)
.L_615:
        /*00d4*/ 	.word	0x00000008
.L_616:


//--------------------- .nv.info._ZN3cub18CUB_300001_SM_10006detail8for_each13static_kernelINS2_12policy_hub_t12policy_500_tElNS2_12op_wrapper_tIlN6thrust24THRUST_300001_SM_1000_NS6system6detail7generic6detail21binary_search_functorINS8_6detail15normal_iteratorINS8_10device_ptrIiEEEENSC_18binary_search_lessENSC_3lbfEEENS8_12zip_iteratorIN4cuda3std3__45tupleIJSI_SI_EEEEEEEEEvT0_T1_ --------------------------
	.section	.nv.info._ZN3cub18CUB_300001_SM_10006detail8for_each13static_kernelINS2_12policy_hub_t12policy_500_tElNS2_12op_wrapper_tIlN6thrust24THRUST_300001_SM_1000_NS6system6detail7generic6detail21binary_search_functorINS8_6detail15normal_iteratorINS8_10device_ptrIiEEEENSC_18binary_search_lessENSC_3lbfEEENS8_12zip_iteratorIN4cuda3std3__45tupleIJSI_SI_EEEEEEEEEvT0_T1_,"",@"SHT_CUDA_INFO"
	.sectionflags	@""
	.align	4


	//----- nvinfo : EIATTR_CUDA_API_VERSION
	.align		4
        /*0000*/ 	.byte	0x04, 0x37
        /*0002*/ 	.short	(.L_618 - .L_617)
.L_617:
        /*0004*/ 	.word	0x00000082


	//----- nvinfo : EIATTR_KPARAM_INFO
	.align		4
.L_618:
        /*0008*/ 	.byte	0x04, 0x17
        /*000a*/ 	.short	(.L_620 - .L_619)
.L_619:
        /*000c*/ 	.word	0x00000000
        /*0010*/ 	.short	0x0001
        /*0012*/ 	.short	0x0008
        /*0014*/ 	.byte	0x00, 0xf0, 0xa1, 0x00


	//----- nvinfo : EIATTR_KPARAM_INFO
	.align		4
.L_620:
        /*0018*/ 	.byte	0x04, 0x17
        /*001a*/ 	.short	(.L_622 - .L_621)
.L_621:
        /*001c*/ 	.word	0x00000000
        /*0020*/ 	.short	0x0000
        /*0022*/ 	.short	0x0000
        /*0024*/ 	.byte	0x00, 0xf0, 0x21, 0x00


	//----- nvinfo : EIATTR_SPARSE_MMA_MASK
	.align		4
.L_622:
        /*0028*/ 	.byte	0x03, 0x50
        /*002a*/ 	.short	0x0000


	//----- nvinfo : EIATTR_MAXREG_COUNT
	.align		4
        /*002c*/ 	.byte	0x03, 0x1b
        /*002e*/ 	.short	0x00ff


	//----- nvinfo : EIATTR_MERCURY_ISA_VERSION
	.align		4
        /*0030*/ 	.byte	0x03, 0x5f
        /*0032*/ 	.short	0x0101


	//----- nvinfo : EIATTR_VRC_CTA_INIT_COUNT
	.align		4
        /*0034*/ 	.byte	0x02, 0x4a
	.zero		1
	.zero		1


	//----- nvinfo : EIATTR_EXIT_INSTR_OFFSETS
	.align		4
        /*0038*/ 	.byte	0x04, 0x1c
        /*003a*/ 	.short	(.L_624 - .L_623)


	//   ....[0]....
.L_623:
        /*003c*/ 	.word	0x00000570


	//   ....[1]....
        /*0040*/ 	.word	0x000005f0


	//   ....[2]....
        /*0044*/ 	.word	0x000009e0


	//   ....[3]....
        /*0048*/ 	.word	0x00000c40


	//   ....[4]....
        /*004c*/ 	.word	0x00000d20


	//   ....[5]....
        /*0050*/ 	.word	0x00000d40


	//----- nvinfo : EIATTR_MAX_THREADS
	.align		4
.L_624:
        /*0054*/ 	.byte	0x04, 0x05
        /*0056*/ 	.short	(.L_626 - .L_625)
.L_625:
        /*0058*/ 	.word	0x00000100
        /*005c*/ 	.word	0x00000001
        /*0060*/ 	.word	0x00000001


	//----- nvinfo : EIATTR_CRS_STACK_SIZE
	.align		4
.L_626:
        /*0064*/ 	.byte	0x04, 0x1e
        /*0066*/ 	.short	(.L_628 - .L_627)
.L_627:
        /*0068*/ 	.word	0x00000000


	//----- nvinfo : EIATTR_CBANK_PARAM_SIZE
	.align		4
.L_628:
        /*006c*/ 	.byte	0x03, 0x19
        /*006e*/ 	.short	0x0030


	//----- nvinfo : EIATTR_PARAM_CBANK
	.align		4
        /*0070*/ 	.byte	0x04, 0x0a
        /*0072*/ 	.short	(.L_630 - .L_629)
	.align		4
.L_629:
        /*0074*/ 	.word	index@(.nv.constant0._ZN3cub18CUB_300001_SM_10006detail8for_each13static_kernelINS2_12policy_hub_t12policy_500_tElNS2_12op_wrapper_tIlN6thrust24THRUST_300001_SM_1000_NS6system6detail7generic6detail21binary_search_functorINS8_6detail15normal_iteratorINS8_10device_ptrIiEEEENSC_18binary_search_lessENSC_3lbfEEENS8_12zip_iteratorIN4cuda3std3__45tupleIJSI_SI_EEEEEEEEEvT0_T1_)
        /*0078*/ 	.short	0x0380
        /*007a*/ 	.short	0x0030


	//----- nvinfo : EIATTR_SW_WAR
	.align		4
.L_630:
        /*007c*/ 	.byte	0x04, 0x36
        /*007e*/ 	.short	(.L_632 - .L_631)
.L_631:
        /*0080*/ 	.word	0x00000008
.L_632:


//--------------------- .nv.info._ZN3cub18CUB_300001_SM_10006detail8for_each13static_kernelINS2_12policy_hub_t12policy_500_tEmN6thrust24THRUST_300001_SM_1000_NS8cuda_cub20__uninitialized_fill7functorINS7_10device_ptrIiEEiEEEEvT0_T1_ --------------------------
	.section	.nv.info._ZN3cub18CUB_300001_SM_10006detail8for_each13static_kernelINS2_12policy_hub_t12policy_500_tEmN6thrust24THRUST_300001_SM_1000_NS8cuda_cub20__uninitialized_fill7functorINS7_10device_ptrIiEEiEEEEvT0_T1_,"",@"SHT_CUDA_INFO"
	.sectionflags	@""
	.align	4


	//----- nvinfo : EIATTR_CUDA_API_VERSION
	.align		4
        /*0000*/ 	.byte	0x04, 0x37
        /*0002*/ 	.short	(.L_634 - .L_633)
.L_633:
        /*0004*/ 	.word	0x00000082


	//----- nvinfo : EIATTR_KPARAM_INFO
	.align		4
.L_634:
        /*0008*/ 	.byte	0x04, 0x17
        /*000a*/ 	.short	(.L_636 - .L_635)
.L_635:
        /*000c*/ 	.word	0x00000000
        /*0010*/ 	.short	0x0001
        /*0012*/ 	.short	0x0008
        /*0014*/ 	.byte	0x00, 0xf0, 0x41, 0x00


	//----- nvinfo : EIATTR_KPARAM_INFO
	.align		4
.L_636:
        /*0018*/ 	.byte	0x04, 0x17
        /*001a*/ 	.short	(.L_638 - .L_637)
.L_637:
        /*001c*/ 	.word	0x00000000
        /*0020*/ 	.short	0x0000
        /*0022*/ 	.short	0x0000
        /*0024*/ 	.byte	0x00, 0xf0, 0x21, 0x00


	//----- nvinfo : EIATTR_SPARSE_MMA_MASK
	.align		4
.L_638:
        /*0028*/ 	.byte	0x03, 0x50
        /*002a*/ 	.short	0x0000


	//----- nvinfo : EIATTR_MAXREG_COUNT
	.align		4
        /*002c*/ 	.byte	0x03, 0x1b
        /*002e*/ 	.short	0x00ff


	//----- nvinfo : EIATTR_MERCURY_ISA_VERSION
	.align		4
        /*0030*/ 	.byte	0x03, 0x5f
        /*0032*/ 	.short	0x0101


	//----- nvinfo : EIATTR_VRC_CTA_INIT_COUNT
	.align		4
        /*0034*/ 	.byte	0x02, 0x4a
	.zero		1
	.zero		1


	//----- nvinfo : EIATTR_EXIT_INSTR_OFFSETS
	.align		4
        /*0038*/ 	.byte	0x04, 0x1c
        /*003a*/ 	.short	(.L_640 - .L_639)


	//   ....[0]....
.L_639:
        /*003c*/ 	.word	0x00000130


	//   ....[1]....
        /*0040*/ 	.word	0x00000230


	//   ....[2]....
        /*0044*/ 	.word	0x00000260


	//----- nvinfo : EIATTR_MAX_THREADS
	.align		4
.L_640:
        /*0048*/ 	.byte	0x04, 0x05
        /*004a*/ 	.short	(.L_642 - .L_641)
.L_641:
        /*004c*/ 	.word	0x00000100
        /*0050*/ 	.word	0x00000001
        /*0054*/ 	.word	0x00000001


	//----- nvinfo : EIATTR_CBANK_PARAM_SIZE
	.align		4
.L_642:
        /*0058*/ 	.byte	0x03, 0x19
        /*005a*/ 	.short	0x0018


	//----- nvinfo : EIATTR_PARAM_CBANK
	.align		4
        /*005c*/ 	.byte	0x04, 0x0a
        /*005e*/ 	.short	(.L_644 - .L_643)
	.align		4
.L_643:
        /*0060*/ 	.word	index@(.nv.constant0._ZN3cub18CUB_300001_SM_10006detail8for_each13static_kernelINS2_12policy_hub_t12policy_500_tEmN6thrust24THRUST_300001_SM_1000_NS8cuda_cub20__uninitialized_fill7functorINS7_10device_ptrIiEEiEEEEvT0_T1_)
        /*0064*/ 	.short	0x0380
        /*0066*/ 	.short	0x0018


	//----- nvinfo : EIATTR_SW_WAR
	.align		4
.L_644:
        /*0068*/ 	.byte	0x04, 0x36
        /*006a*/ 	.short	(.L_646 - .L_645)
.L_645:
        /*006c*/ 	.word	0x00000008
.L_646:


//--------------------- .nv.info._ZN3cub18CUB_300001_SM_10006detail11EmptyKernelIvEEvv --------------------------
	.section	.nv.info._ZN3cub18CUB_300001_SM_10006detail11EmptyKernelIvEEvv,"",@"SHT_CUDA_INFO"
	.sectionflags	@""
	.align	4


	//----- nvinfo : EIATTR_CUDA_API_VERSION
	.align		4
        /*0000*/ 	.byte	0x04, 0x37
        /*0002*/ 	.short	(.L_648 - .L_647)
.L_647:
        /*0004*/ 	.word	0x00000082


	//----- nvinfo : EIATTR_SPARSE_MMA_MASK
	.align		4
.L_648:
        /*0008*/ 	.byte	0x03, 0x50
        /*000a*/ 	.short	0x0000


	//----- nvinfo : EIATTR_MAXREG_COUNT
	.align		4
        /*000c*/ 	.byte	0x03, 0x1b
        /*000e*/ 	.short	0x00ff


	//----- nvinfo : EIATTR_MERCURY_ISA_VERSION
	.align		4
        /*0010*/ 	.byte	0x03, 0x5f
        /*0012*/ 	.short	0x0101


	//----- nvinfo : EIATTR_VRC_CTA_INIT_COUNT
	.align		4
        /*0014*/ 	.byte	0x02, 0x4a
	.zero		1
	.zero		1


	//----- nvinfo : EIATTR_EXIT_INSTR_OFFSETS
	.align		4
        /*0018*/ 	.byte	0x04, 0x1c
        /*001a*/ 	.short	(.L_650 - .L_649)


	//   ....[0]....
.L_649:
        /*001c*/ 	.word	0x00000010


	//----- nvinfo : EIATTR_SW_WAR
	.align		4
.L_650:
        /*0020*/ 	.byte	0x04, 0x36
        /*0022*/ 	.short	(.L_652 - .L_651)
.L_651:
        /*0024*/ 	.word	0x00000008
.L_652:


//--------------------- .nv.info._ZN6thrust24THRUST_300001_SM_1000_NS8cuda_cub4core6detail13_kernel_agentINS1_15__reduce_by_key16ReduceByKeyAgentINS0_6detail15normal_iteratorINS0_10device_ptrIiEEEENS0_17constant_iteratorIiNS0_11use_defaultESD_EESB_SB_N4cuda3std3__48equal_toIiEENSH_4plusIiEEPllEEJSB_SE_SB_SB_SM_N3cub18CUB_300001_SM_100024ReduceByKeyScanTileStateIilLb1EEESJ_SL_llEEEvDpT0_ --------------------------
	.section	.nv.info._ZN6thrust24THRUST_300001_SM_1000_NS8cuda_cub4core6detail13_kernel_agentINS1_15__reduce_by_key16ReduceByKeyAgentINS0_6detail15normal_iteratorINS0_10device_ptrIiEEEENS0_17constant_iteratorIiNS0_11use_defaultESD_EESB_SB_N4cuda3std3__48equal_toIiEENSH_4plusIiEEPllEEJSB_SE_SB_SB_SM_N3cub18CUB_300001_SM_100024ReduceByKeyScanTileStateIilLb1EEESJ_SL_llEEEvDpT0_,"",@"SHT_CUDA_INFO"
	.sectionflags	@""
	.align	4


	//----- nvinfo : EIATTR_CUDA_API_VERSION
	.align		4
        /*0000*/ 	.byte	0x04, 0x37
        /*0002*/ 	.short	(.L_654 - .L_653)
.L_653:
        /*0004*/ 	.word	0x00000082


	//----- nvinfo : EIATTR_KPARAM_INFO
	.align		4
.L_654:
        /*0008*/ 	.byte	0x04, 0x17
        /*000a*/ 	.short	(.L_656 - .L_655)
.L_655:
        /*000c*/ 	.word	0x00000000
        /*0010*/ 	.short	0x0009
        /*0012*/ 	.short	0x0048
        /*0014*/ 	.byte	0x00, 0xf0, 0x21, 0x00


	//----- nvinfo : EIATTR_KPARAM_INFO
	.align		4
.L_656:
        /*0018*/ 	.byte	0x04, 0x17
        /*001a*/ 	.short	(.L_658 - .L_657)
.L_657:
        /*001c*/ 	.word	0x00000000
        /*0020*/ 	.short	0x0008
        /*0022*/ 	.short	0x0040
        /*0024*/ 	.byte	0x00, 0xf0, 0x21, 0x00


	//----- nvinfo : EIATTR_KPARAM_INFO
	.align		4
.L_658:
        /*0028*/ 	.byte	0x04, 0x17
        /*002a*/ 	.short	(.L_660 - .L_659)
.L_659:
        /*002c*/ 	.word	0x00000000
        /*0030*/ 	.short	0x0007
        /*0032*/ 	.short	0x0039
        /*0034*/ 	.byte	0x00, 0xf0, 0x05, 0x00


	//----- nvinfo : EIATTR_KPARAM_INFO
	.align		4
.L_660:
        /*0038*/ 	.byte	0x04, 0x17
        /*003a*/ 	.short	(.L_662 - .L_661)
.L_661:
        /*003c*/ 	.word	0x00000000
        /*0040*/ 	.short	0x0006
        /*0042*/ 	.short	0x0038
        /*0044*/ 	.byte	0x00, 0xf0, 0x05, 0x00


	//----- nvinfo : EIATTR_KPARAM_INFO
	.align		4
.L_662:
        /*0048*/ 	.byte	0x04, 0x17
        /*004a*/ 	.short	(.L_664 - .L_663)
.L_663:
        /*004c*/ 	.word	0x00000000
        /*0050*/ 	.short	0x0005
        /*0052*/ 	.short	0x0030
        /*0054*/ 	.byte	0x00, 0xf0, 0x21, 0x00


	//----- nvinfo : EIATTR_KPARAM_INFO
	.align		4
.L_664:
        /*0058*/ 	.byte	0x04, 0x17
        /*005a*/ 	.short	(.L_666 - .L_665)
.L_665:
        /*005c*/ 	.word	0x00000000
        /*0060*/ 	.short	0x0004
        /*0062*/ 	.short	0x0028
        /*0064*/ 	.byte	0x00, 0xf5, 0x21, 0x00


	//----- nvinfo : EIATTR_KPARAM_INFO
	.align		4
.L_666:
        /*0068*/ 	.byte	0x04, 0x17
        /*006a*/ 	.short	(.L_668 - .L_667)
.L_667:
        /*006c*/ 	.word	0x00000000
        /*0070*/ 	.short	0x0003
        /*0072*/ 	.short	0x0020
        /*0074*/ 	.byte	0x00, 0xf0, 0x21, 0x00


	//----- nvinfo : EIATTR_KPARAM_INFO
	.align		4
.L_668:
        /*0078*/ 	.byte	0x04, 0x17
        /*007a*/ 	.short	(.L_670 - .L_669)
.L_669:
        /*007c*/ 	.word	0x00000000
        /*0080*/ 	.short	0x0002
        /*0082*/ 	.short	0x0018
        /*0084*/ 	.byte	0x00, 0xf0, 0x21, 0x00


	//----- nvinfo : EIATTR_KPARAM_INFO
	.align		4
.L_670:
        /*0088*/ 	.byte	0x04, 0x17
        /*008a*/ 	.short	(.L_672 - .L_671)
.L_671:
        /*008c*/ 	.word	0x00000000
        /*0090*/ 	.short	0x0001
        /*0092*/ 	.short	0x0008
        /*0094*/ 	.byte	0x00, 0xf0, 0x41, 0x00


	//----- nvinfo : EIATTR_KPARAM_INFO
	.align		4
.L_672:
        /*0098*/ 	.byte	0x04, 0x17
        /*009a*/ 	.short	(.L_674 - .L_673)
.L_673:
        /*009c*/ 	.word	0x00000000
        /*00a0*/ 	.short	0x0000
        /*00a2*/ 	.short	0x0000
        /*00a4*/ 	.byte	0x00, 0xf0, 0x21, 0x00


	//----- nvinfo : EIATTR_SPARSE_MMA_MASK
	.align		4
.L_674:
        /*00a8*/ 	.byte	0x03, 0x50
        /*00aa*/ 	.short	0x0000


	//----- nvinfo : EIATTR_MAXREG_COUNT
	.align		4
        /*00ac*/ 	.byte	0x03, 0x1b
        /*00ae*/ 	.short	0x00ff


	//----- nvinfo : EIATTR_NUM_BARRIERS
	.align		4
        /*00b0*/ 	.byte	0x02, 0x4c
        /*00b2*/ 	.byte	0x01
	.zero		1


	//----- nvinfo : EIATTR_MERCURY_ISA_VERSION
	.align		4
        /*00b4*/ 	.byte	0x03, 0x5f
        /*00b6*/ 	.short	0x0101


	//----- nvinfo : EIATTR_COOP_GROUP_MASK_REGIDS
	.align		4
        /*00b8*/ 	.byte	0x04, 0x29
        /*00ba*/ 	.short	(.L_676 - .L_675)


	//   ....[0]....
.L_675:
        /*00bc*/ 	.word	0xffffffff


	//   ....[1]....
        /*00c0*/ 	.word	0xffffffff


	//   ....[2]....
        /*00c4*/ 	.word	0xffffffff


	//   ....[3]....
        /*00c8*/ 	.word	0xffffffff


	//   ....[4]....
        /*00cc*/ 	.word	0xffffffff


	//   ....[5]....
        /*00d0*/ 	.word	0xffffffff


	//   ....[6]....
        /*00d4*/ 	.word	0xffffffff


	//   ....[7]....
        /*00d8*/ 	.word	0xffffffff


	//   ....[8]....
        /*00dc*/ 	.word	0xffffffff


	//   ....[9]....
        /*00e0*/ 	.word	0xffffffff


	//   ....[10]....
        /*00e4*/ 	.word	0xffffffff


	//   ....[11]....
        /*00e8*/ 	.word	0xffffffff


	//   ....[12]....
        /*00ec*/ 	.word	0xffffffff


	//   ....[13]....
        /*00f0*/ 	.word	0xffffffff


	//   ....[14]....
        /*00f4*/ 	.word	0xffffffff


	//   ....[15]....
        /*00f8*/ 	.word	0xffffffff


	//   ....[16]....
        /*00fc*/ 	.word	0xffffffff


	//   ....[17]....
        /*0100*/ 	.word	0xffffffff


	//   ....[18]....
        /*0104*/ 	.word	0xffffffff


	//   ....[19]....
        /*0108*/ 	.word	0xffffffff


	//   ....[20]....
        /*010c*/ 	.word	0xffffffff


	//   ....[21]....
        /*0110*/ 	.word	0xffffffff


	//   ....[22]....
        /*0114*/ 	.word	0xffffffff


	//   ....[23]....
        /*0118*/ 	.word	0xffffffff


	//   ....[24]....
        /*011c*/ 	.word	0xffffffff


	//   ....[25]....
        /*0120*/ 	.word	0xffffffff


	//   ....[26]....
        /*0124*/ 	.word	0xffffffff


	//   ....[27]....
        /*0128*/ 	.word	0xffffffff


	//   ....[28]....
        /*012c*/ 	.word	0xffffffff


	//   ....[29]....
        /*0130*/ 	.word	0xffffffff


	//   ....[30]....
        /*0134*/ 	.word	0xffffffff


	//   ....[31]....
        /*0138*/ 	.word	0xffffffff


	//   ....[32]....
        /*013c*/ 	.word	0xffffffff


	//   ....[33]....
        /*0140*/ 	.word	0xffffffff


	//   ....[34]....
        /*0144*/ 	.word	0xffffffff


	//   ....[35]....
        /*0148*/ 	.word	0xffffffff


	//   ....[36]....
        /*014c*/ 	.word	0xffffffff


	//   ....[37]....
        /*0150*/ 	.word	0xffffffff


	//   ....[38]....
        /*0154*/ 	.word	0xffffffff


	//   ....[39]....
        /*0158*/ 	.word	0xffffffff


	//   ....[40]....
        /*015c*/ 	.word	0xffffffff


	//   ....[41]....
        /*0160*/ 	.word	0xffffffff


	//   ....[42]....
        /*0164*/ 	.word	0xffffffff


	//   ....[43]....
        /*0168*/ 	.word	0xffffffff


	//   ....[44]....
        /*016c*/ 	.word	0xffffffff


	//   ....[45]....
        /*0170*/ 	.word	0xffffffff


	//   ....[46]....
        /*0174*/ 	.word	0xffffffff


	//   ....[47]....
        /*0178*/ 	.word	0xffffffff


	//   ....[48]....
        /*017c*/ 	.word	0xffffffff


	//   ....[49]....
        /*0180*/ 	.word	0xffffffff


	//   ....[50]....
        /*0184*/ 	.word	0xffffffff


	//   ....[51]....
        /*0188*/ 	.word	0xffffffff


	//   ....[52]....
        /*018c*/ 	.word	0xffffffff


	//   ....[53]....
        /*0190*/ 	.word	0xffffffff


	//   ....[54]....
        /*0194*/ 	.word	0xffffffff


	//   ....[55]....
        /*0198*/ 	.word	0xffffffff


	//   ....[56]....
        /*019c*/ 	.word	0xffffffff


	//   ....[57]....
        /*01a0*/ 	.word	0xffffffff


	//   ....[58]....
        /*01a4*/ 	.word	0xffffffff


	//   ....[59]....
        /*01a8*/ 	.word	0xffffffff


	//   ....[60]....
        /*01ac*/ 	.word	0xffffffff


	//   ....[61]....
        /*01b0*/ 	.word	0xffffffff


	//   ....[62]....
        /*01b4*/ 	.word	0xffffffff


	//   ....[63]....
        /*01b8*/ 	.word	0xffffffff


	//   ....[64]....
        /*01bc*/ 	.word	0xffffffff


	//   ....[65]....
        /*01c0*/ 	.word	0xffffffff


	//   ....[66]....
        /*01c4*/ 	.word	0xffffffff


	//   ....[67]....
        /*01c8*/ 	.word	0xffffffff


	//   ....[68]....
        /*01cc*/ 	.word	0xffffffff


	//   ....[69]....
        /*01d0*/ 	.word	0xffffffff


	//   ....[70]....
        /*01d4*/ 	.word	0xffffffff


	//   ....[71]....
        /*01d8*/ 	.word	0xffffffff


	//   ....[72]....
        /*01dc*/ 	.word	0xffffffff


	//   ....[73]....
        /*01e0*/ 	.word	0xffffffff


	//   ....[74]....
        /*01e4*/ 	.word	0xffffffff


	//   ....[75]....
        /*01e8*/ 	.word	0xffffffff


	//   ....[76]....
        /*01ec*/ 	.word	0xffffffff


	//   ....[77]....
        /*01f0*/ 	.word	0xffffffff


	//   ....[78]....
        /*01f4*/ 	.word	0xffffffff


	//   ....[79]....
        /*01f8*/ 	.word	0xffffffff


	//   ....[80]....
        /*01fc*/ 	.word	0xffffffff


	//   ....[81]....
        /*0200*/ 	.word	0xffffffff


	//   ....[82]....
        /*0204*/ 	.word	0xffffffff


	//   ....[83]....
        /*0208*/ 	.word	0xffffffff


	//   ....[84]....
        /*020c*/ 	.word	0xffffffff


	//   ....[85]....
        /*0210*/ 	.word	0xffffffff


	//   ....[86]....
        /*0214*/ 	.word	0xffffffff


	//   ....[87]....
        /*0218*/ 	.word	0xffffffff


	//   ....[88]....
        /*021c*/ 	.word	0xffffffff


	//   ....[89]....
        /*0220*/ 	.word	0xffffffff


	//   ....[90]....
        /*0224*/ 	.word	0xffffffff


	//   ....[91]....
        /*0228*/ 	.word	0xffffffff


	//   ....[92]....
        /*022c*/ 	.word	0xffffffff


	//   ....[93]....
        /*0230*/ 	.word	0xffffffff


	//   ....[94]....
        /*0234*/ 	.word	0xffffffff


	//   ....[95]....
        /*0238*/ 	.word	0xffffffff


	//   ....[96]....
        /*023c*/ 	.word	0xffffffff


	//   ....[97]....
        /*0240*/ 	.word	0xffffffff


	//   ....[98]....
        /*0244*/ 	.word	0xffffffff


	//   ....[99]....
        /*0248*/ 	.word	0xffffffff


	//   ....[100]....
        /*024c*/ 	.word	0xffffffff


	//   ....[101]....
        /*0250*/ 	.word	0xffffffff


	//   ....[102]....
        /*0254*/ 	.word	0xffffffff


	//   ....[103]....
        /*0258*/ 	.word	0xffffffff


	//   ....[104]....
        /*025c*/ 	.word	0xffffffff


	//   ....[105]....
        /*0260*/ 	.word	0xffffffff


	//   ....[106]....
        /*0264*/ 	.word	0xffffffff


	//   ....[107]....
        /*0268*/ 	.word	0xffffffff


	//   ....[108]....
        /*026c*/ 	.word	0xffffffff


	//   ....[109]....
        /*0270*/ 	.word	0xffffffff


	//   ....[110]....
        /*0274*/ 	.word	0xffffffff


	//   ....[111]....
        /*0278*/ 	.word	0xffffffff


	//   ....[112]....
        /*027c*/ 	.word	0xffffffff


	//   ....[113]....
        /*0280*/ 	.word	0xffffffff


	//   ....[114]....
        /*0284*/ 	.word	0xffffffff


	//   ....[115]....
        /*0288*/ 	.word	0xffffffff


	//   ....[116]....
        /*028c*/ 	.word	0xffffffff


	//   ....[117]....
        /*0290*/ 	.word	0xffffffff


	//   ....[118]....
        /*0294*/ 	.word	0xffffffff


	//   ....[119]....
        /*0298*/ 	.word	0xffffffff


	//   ....[120]....
        /*029c*/ 	.word	0xffffffff


	//   ....[121]....
        /*02a0*/ 	.word	0xffffffff


	//   ....[122]....
        /*02a4*/ 	.word	0xffffffff


	//   ....[123]....
        /*02a8*/ 	.word	0xffffffff


	//   ....[124]....
        /*02ac*/ 	.word	0xffffffff


	//   ....[125]....
        /*02b0*/ 	.word	0xffffffff


	//   ....[126]....
        /*02b4*/ 	.word	0xffffffff


	//   ....[127]....
        /*02b8*/ 	.word	0xffffffff


	//   ....[128]....
        /*02bc*/ 	.word	0xffffffff


	//   ....[129]....
        /*02c0*/ 	.word	0xffffffff


	//   ....[130]....
        /*02c4*/ 	.word	0xffffffff


	//   ....[131]....
        /*02c8*/ 	.word	0xffffffff


	//   ....[132]....
        /*02cc*/ 	.word	0xffffffff


	//   ....[133]....
        /*02d0*/ 	.word	0xffffffff


	//   ....[134]....
        /*02d4*/ 	.word	0xffffffff


	//   ....[135]....
        /*02d8*/ 	.word	0xffffffff


	//   ....[136]....
        /*02dc*/ 	.word	0xffffffff


	//   ....[137]....
        /*02e0*/ 	.word	0xffffffff


	//   ....[138]....
        /*02e4*/ 	.word	0xffffffff


	//   ....[139]....
        /*02e8*/ 	.word	0xffffffff


	//   ....[140]....
        /*02ec*/ 	.word	0xffffffff


	//   ....[141]....
        /*02f0*/ 	.word	0xffffffff


	//   ....[142]....
        /*02f4*/ 	.word	0xffffffff


	//   ....[143]....
        /*02f8*/ 	.word	0xffffffff


	//   ....[144]....
        /*02fc*/ 	.word	0xffffffff


	//   ....[145]....
        /*0300*/ 	.word	0xffffffff


	//   ....[146]....
        /*0304*/ 	.word	0xffffffff


	//   ....[147]....
        /*0308*/ 	.word	0xffffffff


	//   ....[148]....
        /*030c*/ 	.word	0xffffffff


	//   ....[149]....
        /*0310*/ 	.word	0xffffffff


	//   ....[150]....
        /*0314*/ 	.word	0xffffffff


	//   ....[151]....
        /*0318*/ 	.word	0xffffffff


	//   ....[152]....
        /*031c*/ 	.word	0x05000022


	//   ....[153]....
        /*0320*/ 	.word	0x05000022


	//   ....[154]....
        /*0324*/ 	.word	0x05000022


	//   ....[155]....
        /*0328*/ 	.word	0x05000022


	//   ....[156]....
        /*032c*/ 	.word	0x05000022


	//   ....[157]....
        /*0330*/ 	.word	0x05000022


	//   ....[158]....
        /*0334*/ 	.word	0x05000022


	//   ....[159]....
        /*0338*/ 	.word	0x05000022


	//   ....[160]....
        /*033c*/ 	.word	0x05000022


	//   ....[161]....
        /*0340*/ 	.word	0x05000022


	//   ....[162]....
        /*0344*/ 	.word	0x05000022


	//   ....[163]....
        /*0348*/ 	.word	0x05000022


	//   ....[164]....
        /*034c*/ 	.word	0x05000022


	//   ....[165]....
        /*0350*/ 	.word	0x05000022


	//   ....[166]....
        /*0354*/ 	.word	0x05000022


	//   ....[167]....
        /*0358*/ 	.word	0x05000022


	//   ....[168]....
        /*035c*/ 	.word	0x05000022


	//   ....[169]....
        /*0360*/ 	.word	0x05000022


	//   ....[170]....
        /*0364*/ 	.word	0x05000022


	//   ....[171]....
        /*0368*/ 	.word	0x05000022


	//   ....[172]....
        /*036c*/ 	.word	0x05000022


	//   ....[173]....
        /*0370*/ 	.word	0x05000022


	//   ....[174]....
        /*0374*/ 	.word	0x05000022


	//   ....[175]....
        /*0378*/ 	.word	0x05000022


	//   ....[176]....
        /*037c*/ 	.word	0x05000022


	//   ....[177]....
        /*0380*/ 	.word	0x05000022


	//   ....[178]....
        /*0384*/ 	.word	0x05000022


	//   ....[179]....
        /*0388*/ 	.word	0x05000022


	//   ....[180]....
        /*038c*/ 	.word	0x05000022


	//   ....[181]....
        /*0390*/ 	.word	0x05000022


	//   ....[182]....
        /*0394*/ 	.word	0x05000022


	//   ....[183]....
        /*0398*/ 	.word	0x05000022


	//   ....[184]....
        /*039c*/ 	.word	0x05000022


	//   ....[185]....
        /*03a0*/ 	.word	0x05000022


	//   ....[186]....
        /*03a4*/ 	.word	0x05000022


	//   ....[187]....
        /*03a8*/ 	.word	0x05000022


	//   ....[188]....
        /*03ac*/ 	.word	0x05000022


	//   ....[189]....
        /*03b0*/ 	.word	0x05000022


	//   ....[190]....
        /*03b4*/ 	.word	0x05000022


	//   ....[191]....
        /*03b8*/ 	.word	0x05000022


	//   ....[192]....
        /*03bc*/ 	.word	0x05000022


	//   ....[193]....
        /*03c0*/ 	.word	0x05000022


	//   ....[194]....
        /*03c4*/ 	.word	0x05000022


	//   ....[195]....
        /*03c8*/ 	.word	0x05000022


	//   ....[196]....
        /*03cc*/ 	.word	0x05000022


	//   ....[197]....
        /*03d0*/ 	.word	0x05000022


	//   ....[198]....
        /*03d4*/ 	.word	0x05000022


	//   ....[199]....
        /*03d8*/ 	.word	0x05000022


	//   ....[200]....
        /*03dc*/ 	.word	0x05000022


	//   ....[201]....
        /*03e0*/ 	.word	0x05000022


	//   ....[202]....
        /*03e4*/ 	.word	0x05000022


	//   ....[203]....
        /*03e8*/ 	.word	0x05000022


	//   ....[204]....
        /*03ec*/ 	.word	0x05000022


	//   ....[205]....
        /*03f0*/ 	.word	0x05000022


	//   ....[206]....
        /*03f4*/ 	.word	0x05000022


	//   ....[207]....
        /*03f8*/ 	.word	0x05000022


	//   ....[208]....
        /*03fc*/ 	.word	0x05000022


	//   ....[209]....
        /*0400*/ 	.word	0x05000022


	//   ....[210]....
        /*0404*/ 	.word	0x05000022


	//   ....[211]....
        /*0408*/ 	.word	0x05000022


	//   ....[212]....
        /*040c*/ 	.word	0x05000022


	//   ....[213]....
        /*0410*/ 	.word	0x05000022


	//   ....[214]....
        /*0414*/ 	.word	0x05000022


	//   ....[215]....
        /*0418*/ 	.word	0x05000022


	//   ....[216]....
        /*041c*/ 	.word	0x05000022


	//   ....[217]....
        /*0420*/ 	.word	0x05000022


	//   ....[218]....
        /*0424*/ 	.word	0x05000022


	//   ....[219]....
        /*0428*/ 	.word	0x05000022


	//   ....[220]....
        /*042c*/ 	.word	0x05000022


	//   ....[221]....
        /*0430*/ 	.word	0x05000022


	//   ....[222]....
        /*0434*/ 	.word	0x05000022


	//   ....[223]....
        /*0438*/ 	.word	0x05000022


	//   ....[224]....
        /*043c*/ 	.word	0x05000022


	//   ....[225]....
        /*0440*/ 	.word	0x05000022


	//   ....[226]....
        /*0444*/ 	.word	0x05000022


	//   ....[227]....
        /*0448*/ 	.word	0x05000022


	//   ....[228]....
        /*044c*/ 	.word	0x05000022


	//   ....[229]....
        /*0450*/ 	.word	0x05000022


	//   ....[230]....
        /*0454*/ 	.word	0x05000022


	//   ....[231]....
        /*0458*/ 	.word	0x05000022


	//   ....[232]....
        /*045c*/ 	.word	0x05000022


	//   ....[233]....
        /*0460*/ 	.word	0x05000022


	//   ....[234]....
        /*0464*/ 	.word	0x05000022


	//   ....[235]....
        /*0468*/ 	.word	0x05000022


	//   ....[236]....
        /*046c*/ 	.word	0x05000022


	//   ....[237]....
        /*0470*/ 	.word	0x05000022


	//   ....[238]....
        /*0474*/ 	.word	0x05000022


	//   ....[239]....
        /*0478*/ 	.word	0x05000022


	//   ....[240]....
        /*047c*/ 	.word	0x05000022


	//   ....[241]....
        /*0480*/ 	.word	0x05000022


	//   ....[242]....
        /*0484*/ 	.word	0x05000022


	//   ....[243]....
        /*0488*/ 	.word	0x05000022


	//----- nvinfo : EIATTR_COOP_GROUP_INSTR_OFFSETS
	.align		4
.L_676:
        /*048c*/ 	.byte	0x04, 0x28
        /*048e*/ 	.short	(.L_678 - .L_677)


	//   ....[0]....
.L_677:
        /*0490*/ 	.word	0x00000340


	//   ....[1]....
        /*0494*/ 	.word	0x000004f0


	//   ....[2]....
        /*0498*/ 	.word	0x000008c0


	//   ....[3]....
        /*049c*/ 	.word	0x000008e0


	//   ....[4]....
        /*04a0*/ 	.word	0x00000900


	//   ....[5]....
        /*04a4*/ 	.word	0x00000950


	//   ....[6]....
        /*04a8*/ 	.word	0x000009b0


	//   ....[7]....
        /*04ac*/ 	.word	0x000009d0


	//   ....[8]....
        /*04b0*/ 	.word	0x00000a40


	//   ....[9]....
        /*04b4*/ 	.word	0x00000a80


	//   ....[10]....
        /*04b8*/ 	.word	0x00000aa0


	//   ....[11]....
        /*04bc*/ 	.word	0x00000b10


	//   ....[12]....
        /*04c0*/ 	.word	0x00000b50


	//   ....[13]....
        /*04c4*/ 	.word	0x00000b70


	//   ....[14]....
        /*04c8*/ 	.word	0x00000be0


	//   ....[15]....
        /*04cc*/ 	.word	0x00000c20


	//   ....[16]....
        /*04d0*/ 	.word	0x00000c40


	//   ....[17]....
        /*04d4*/ 	.word	0x00000d10


	//   ....[18]....
        /*04d8*/ 	.word	0x00000d20


	//   ....[19]....
        /*04dc*/ 	.word	0x00001280


	//   ....[20]....
        /*04e0*/ 	.word	0x00002770


	//   ....[21]....
        /*04e4*/ 	.word	0x00002900


	//   ....[22]....
        /*04e8*/ 	.word	0x00002c70


	//   ....[23]....
        /*04ec*/ 	.word	0x00002cd0


	//   ....[24]....
        /*04f0*/ 	.word	0x00002d00


	//   ....[25]....
        /*04f4*/ 	.word	0x00002d70


	//   ....[26]....
        /*04f8*/ 	.word	0x00002db0


	//   ....[27]....
        /*04fc*/ 	.word	0x00002dd0


	//   ....[28]....
        /*0500*/ 	.word	0x00002e50


	//   ....[29]....
        /*0504*/ 	.word	0x00002e80


	//   ....[30]....
        /*0508*/ 	.word	0x00002ea0


	//   ....[31]....
        /*050c*/ 	.word	0x00002f20


	//   ....[32]....
        /*0510*/ 	.word	0x00002f50


	//   ....[33]....
        /*0514*/ 	.word	0x00002f70


	//   ....[34]....
        /*0518*/ 	.word	0x00003000


	//   ....[35]....
        /*051c*/ 	.word	0x00003030


	//   ....[36]....
        /*0520*/ 	.word	0x00003050


	//   ....[37]....
        /*0524*/ 	.word	0x000034e0


	//   ....[38]....
        /*0528*/ 	.word	0x00003520


	//   ....[39]....
        /*052c*/ 	.word	0x00003570


	//   ....[40]....
        /*0530*/ 	.word	0x00003880


	//   ....[41]....
        /*0534*/ 	.word	0x00003910


	//   ....[42]....
        /*0538*/ 	.word	0x00003960


	//   ....[43]....
        /*053c*/ 	.word	0x00003970


	//   ....[44]....
        /*0540*/ 	.word	0x00003980


	//   ....[45]....
        /*0544*/ 	.word	0x00003a60


	//   ....[46]....
        /*0548*/ 	.word	0x00003a70


	//   ....[47]....
        /*054c*/ 	.word	0x00003a80


	//   ....[48]....
        /*0550*/ 	.word	0x00003b70


	//   ....[49]....
        /*0554*/ 	.word	0x00003b80


	//   ....[50]....
        /*0558*/ 	.word	0x00003b90


	//   ....[51]....
        /*055c*/ 	.word	0x00003c80


	//   ....[52]....
        /*0560*/ 	.word	0x00003c90


	//   ....[53]....
        /*0564*/ 	.word	0x00003ca0


	//   ....[54]....
        /*0568*/ 	.word	0x00003d90


	//   ....[55]....
        /*056c*/ 	.word	0x00003da0


	//   ....[56]....
        /*0570*/ 	.word	0x00003db0


	//   ....[57]....
        /*0574*/ 	.word	0x00003ef0


	//   ....[58]....
        /*0578*/ 	.word	0x00003f70


	//   ....[59]....
        /*057c*/ 	.word	0x00003ff0


	//   ....[60]....
        /*0580*/ 	.word	0x00004040


	//   ....[61]....
        /*0584*/ 	.word	0x00004050


	//   ....[62]....
        /*0588*/ 	.word	0x00004060


	//   ....[63]....
        /*058c*/ 	.word	0x00004140


	//   ....[64]....
        /*0590*/ 	.word	0x00004150


	//   ....[65]....
        /*0594*/ 	.word	0x00004160


	//   ....[66]....
        /*0598*/ 	.word	0x00004240


	//   ....[67]....
        /*059c*/ 	.word	0x00004250


	//   ....[68]....
        /*05a0*/ 	.word	0x00004260


	//   ....[69]....
        /*05a4*/ 	.word	0x00004340


	//   ....[70]....
        /*05a8*/ 	.word	0x00004350


	//   ....[71]....
        /*05ac*/ 	.word	0x00004360


	//   ....[72]....
        /*05b0*/ 	.word	0x00004440


	//   ....[73]....
        /*05b4*/ 	.word	0x00004450


	//   ....[74]....
        /*05b8*/ 	.word	0x00004460


	//   ....[75]....
        /*05bc*/ 	.word	0x000045c0


	//   ....[76]....
        /*05c0*/ 	.word	0x00006180


	//   ....[77]....
        /*05c4*/ 	.word	0x000062d0


	//   ....[78]....
        /*05c8*/ 	.word	0x00006890


	//   ....[79]....
        /*05cc*/ 	.word	0x00006940


	//   ....[80]....
        /*05d0*/ 	.word	0x00006950


	//   ....[81]....
        /*05d4*/ 	.word	0x00006990


	//   ....[82]....
        /*05d8*/ 	.word	0x00006a00


	//   ....[83]....
        /*05dc*/ 	.word	0x00006a20


	//   ....[84]....
        /*05e0*/ 	.word	0x00006a90


	//   ....[85]....
        /*05e4*/ 	.word	0x00006ad0


	//   ....[86]....
        /*05e8*/ 	.word	0x00006af0


	//   ....[87]....
        /*05ec*/ 	.word	0x00006b60


	//   ....[88]....
        /*05f0*/ 	.word	0x00006ba0


	//   ....[89]....
        /*05f4*/ 	.word	0x00006bc0


	//   ....[90]....
        /*05f8*/ 	.word	0x00006c30


	//   ....[91]....
        /*05fc*/ 	.word	0x00006c70


	//   ....[92]....
        /*0600*/ 	.word	0x00006ca0


	//   ....[93]....
        /*0604*/ 	.word	0x00007130


	//   ....[94]....
        /*0608*/ 	.word	0x000071c0


	//   ....[95]....
        /*060c*/ 	.word	0x000072b0


	//   ....[96]....
        /*0610*/ 	.word	0x00008be0


	//   ....[97]....
        /*0614*/ 	.word	0x00008d30


	//   ....[98]....
        /*0618*/ 	.word	0x000092e0


	//   ....[99]....
        /*061c*/ 	.word	0x00009300


	//   ....[100]....
        /*0620*/ 	.word	0x00009320


	//   ....[101]....
        /*0624*/ 	.word	0x00009380


	//   ....[102]....
        /*0628*/ 	.word	0x000093c0


	//   ....[103]....
        /*062c*/ 	.word	0x000093e0


	//   ....[104]....
        /*0630*/ 	.word	0x00009460


	//   ....[105]....
        /*0634*/ 	.word	0x00009490


	//   ....[106]....
        /*0638*/ 	.word	0x000094b0


	//   ....[107]....
        /*063c*/ 	.word	0x00009540


	//   ....[108]....
        /*0640*/ 	.word	0x00009560


	//   ....[109]....
        /*0644*/ 	.word	0x00009570


	//   ....[110]....
        /*0648*/ 	.word	0x00009610


	//   ....[111]....
        /*064c*/ 	.word	0x00009630


	//   ....[112]....
        /*0650*/ 	.word	0x00009640


	//   ....[113]....
        /*0654*/ 	.word	0x00009c60


	//   ....[114]....
        /*0658*/ 	.word	0x00009c70


	//   ....[115]....
        /*065c*/ 	.word	0x00009c90


	//   ....[116]....
        /*0660*/ 	.word	0x00009f10


	//   ....[117]....
        /*0664*/ 	.word	0x00009fa0


	//   ....[118]....
        /*0668*/ 	.word	0x00009ff0


	//   ....[119]....
        /*066c*/ 	.word	0x0000a000


	//   ....[120]....
        /*0670*/ 	.word	0x0000a010


	//   ....[121]....
        /*0674*/ 	.word	0x0000a0f0


	//   ....[122]....
        /*0678*/ 	.word	0x0000a100


	//   ....[123]....
        /*067c*/ 	.word	0x0000a110


	//   ....[124]....
        /*0680*/ 	.word	0x0000a200


	//   ....[125]....
        /*0684*/ 	.word	0x0000a210


	//   ....[126]....
        /*0688*/ 	.word	0x0000a220


	//   ....[127]....
        /*068c*/ 	.word	0x0000a310


	//   ....[128]....
        /*0690*/ 	.word	0x0000a320


	//   ....[129]....
        /*0694*/ 	.word	0x0000a330


	//   ....[130]....
        /*0698*/ 	.word	0x0000a420


	//   ....[131]....
        /*069c*/ 	.word	0x0000a430


	//   ....[132]....
        /*06a0*/ 	.word	0x0000a440


	//   ....[133]....
        /*06a4*/ 	.word	0x0000a590


	//   ....[134]....
        /*06a8*/ 	.word	0x0000a610


	//   ....[135]....
        /*06ac*/ 	.word	0x0000a690


	//   ....[136]....
        /*06b0*/ 	.word	0x0000a6e0


	//   ....[137]....
        /*06b4*/ 	.word	0x0000a6f0


	//   ....[138]....
        /*06b8*/ 	.word	0x0000a700


	//   ....[139]....
        /*06bc*/ 	.word	0x0000a7e0


	//   ....[140]....
        /*06c0*/ 	.word	0x0000a7f0


	//   ....[141]....
        /*06c4*/ 	.word	0x0000a800


	//   ....[142]....
        /*06c8*/ 	.word	0x0000a8e0


	//   ....[143]....
        /*06cc*/ 	.word	0x0000a8f0


	//   ....[144]....
        /*06d0*/ 	.word	0x0000a900


	//   ....[145]....
        /*06d4*/ 	.word	0x0000a9e0


	//   ....[146]....
        /*06d8*/ 	.word	0x0000a9f0


	//   ....[147]....
        /*06dc*/ 	.word	0x0000aa00


	//   ....[148]....
        /*06e0*/ 	.word	0x0000aae0


	//   ....[149]....
        /*06e4*/ 	.word	0x0000ab00


	//   ....[150]....
        /*06e8*/ 	.word	0x0000ab10


	//   ....[151]....
        /*06ec*/ 	.word	0x0000ac70


	//   ....[152]....
        /*06f0*/ 	.word	0x0000c5d0


	//   ....[153]....
        /*06f4*/ 	.word	0x0000c670


	//   ....[154]....
        /*06f8*/ 	.word	0x0000c720


	//   ....[155]....
        /*06fc*/ 	.word	0x0000c770


	//   ....[156]....
        /*0700*/ 	.word	0x0000c7c0


	//   ....[157]....
        /*0704*/ 	.word	0x0000c830


	//   ....[158]....
        /*0708*/ 	.word	0x0000c8c0


	//   ....[159]....
        /*070c*/ 	.word	0x0000c940


	//   ....[160]....
        /*0710*/ 	.word	0x0000c990


	//   ....[161]....
        /*0714*/ 	.word	0x0000ca00


	//   ....[162]....
        /*0718*/ 	.word	0x0000ca90


	//   ....[163]....
        /*071c*/ 	.word	0x0000cb10


	//   ....[164]....
        /*0720*/ 	.word	0x0000cb60


	//   ....[165]....
        /*0724*/ 	.word	0x0000cbd0


	//   ....[166]....
        /*0728*/ 	.word	0x0000cc60


	//   ....[167]....
        /*072c*/ 	.word	0x0000cce0


	//   ....[168]....
        /*0730*/ 	.word	0x0000cd30


	//   ....[169]....
        /*0734*/ 	.word	0x0000cda0


	//   ....[170]....
        /*0738*/ 	.word	0x0000ce30


	//   ....[171]....
        /*073c*/ 	.word	0x0000ceb0


	//   ....[172]....
        /*0740*/ 	.word	0x0000cf00


	//   ....[173]....
        /*0744*/ 	.word	0x0000cf70


	//   ....[174]....
        /*0748*/ 	.word	0x0000cff0


	//   ....[175]....
        /*074c*/ 	.word	0x0000d080


	//   ....[176]....
        /*0750*/ 	.word	0x0000d110


	//   ....[177]....
        /*0754*/ 	.word	0x0000d1c0


	//   ....[178]....
        /*0758*/ 	.word	0x0000d210


	//   ....[179]....
        /*075c*/ 	.word	0x0000d260


	//   ....[180]....
        /*0760*/ 	.word	0x0000d2e0


	//   ....[181]....
        /*0764*/ 	.word	0x0000d370


	//   ....[182]....
        /*0768*/ 	.word	0x0000d3f0


	//   ....[183]....
        /*076c*/ 	.word	0x0000d440


	//   ....[184]....
        /*0770*/ 	.word	0x0000d4c0


	//   ....[185]....
        /*0774*/ 	.word	0x0000d550


	//   ....[186]....
        /*0778*/ 	.word	0x0000d5d0


	//   ....[187]....
        /*077c*/ 	.word	0x0000d620


	//   ....[188]....
        /*0780*/ 	.word	0x0000d6a0


	//   ....[189]....
        /*0784*/ 	.word	0x0000d730


	//   ....[190]....
        /*0788*/ 	.word	0x0000d7b0


	//   ....[191]....
        /*078c*/ 	.word	0x0000d800


	//   ....[192]....
        /*0790*/ 	.word	0x0000d880


	//   ....[193]....
        /*0794*/ 	.word	0x0000d910


	//   ....[194]....
        /*0798*/ 	.word	0x0000d990


	//   ....[195]....
        /*079c*/ 	.word	0x0000d9e0


	//   ....[196]....
        /*07a0*/ 	.word	0x0000da50


	//   ....[197]....
        /*07a4*/ 	.word	0x0000dad0


	//   ....[198]....
        /*07a8*/ 	.word	0x0000db60


	//   ....[199]....
        /*07ac*/ 	.word	0x0000dbf0


	//   ....[200]....
        /*07b0*/ 	.word	0x0000dca0


	//   ....[201]....
        /*07b4*/ 	.word	0x0000dcf0


	//   ....[202]....
        /*07b8*/ 	.word	0x0000dd40


	//   ....[203]....
        /*07bc*/ 	.word	0x0000ddb0


	//   ....[204]....
        /*07c0*/ 	.word	0x0000de40


	//   ....[205]....
        /*07c4*/ 	.word	0x0000dec0


	//   ....[206]....
        /*07c8*/ 	.word	0x0000df10


	//   ....[207]....
        /*07cc*/ 	.word	0x0000df80


	//   ....[208]....
        /*07d0*/ 	.word	0x0000e010


	//   ....[209]....
        /*07d4*/ 	.word	0x0000e090


	//   ....[210]....
        /*07d8*/ 	.word	0x0000e0e0


	//   ....[211]....
        /*07dc*/ 	.word	0x0000e150


	//   ....[212]....
        /*07e0*/ 	.word	0x0000e1e0


	//   ....[213]....
        /*07e4*/ 	.word	0x0000e260


	//   ....[214]....
        /*07e8*/ 	.word	0x0000e2b0


	//   ....[215]....
        /*07ec*/ 	.word	0x0000e320


	//   ....[216]....
        /*07f0*/ 	.word	0x0000e3b0


	//   ....[217]....
        /*07f4*/ 	.word	0x0000e430


	//   ....[218]....
        /*07f8*/ 	.word	0x0000e480


	//   ....[219]....
        /*07fc*/ 	.word	0x0000e4f0


	//   ....[220]....
        /*0800*/ 	.word	0x0000e560


	//   ....[221]....
        /*0804*/ 	.word	0x0000e5e0


	//   ....[222]....
        /*0808*/ 	.word	0x0000e660


	//   ....[223]....
        /*080c*/ 	.word	0x0000e710


	//   ....[224]....
        /*0810*/ 	.word	0x0000e760


	//   ....[225]....
        /*0814*/ 	.word	0x0000e7b0


	//   ....[226]....
        /*0818*/ 	.word	0x0000e820


	//   ....[227]....
        /*081c*/ 	.word	0x0000e8b0


	//   ....[228]....
        /*0820*/ 	.word	0x0000e930


	//   ....[229]....
        /*0824*/ 	.word	0x0000e980


	//   ....[230]....
        /*0828*/ 	.word	0x0000e9f0


	//   ....[231]....
        /*082c*/ 	.word	0x0000ea80


	//   ....[232]....
        /*0830*/ 	.word	0x0000eb00


	//   ....[233]....
        /*0834*/ 	.word	0x0000eb50


	//   ....[234]....
        /*0838*/ 	.word	0x0000ebc0


	//   ....[235]....
        /*083c*/ 	.word	0x0000ec50


	//   ....[236]....
        /*0840*/ 	.word	0x0000ecd0


	//   ....[237]....
        /*0844*/ 	.word	0x0000ed20


	//   ....[238]....
        /*0848*/ 	.word	0x0000ed90


	//   ....[239]....
        /*084c*/ 	.word	0x0000ee20


	//   ....[240]....
        /*0850*/ 	.word	0x0000eeb0


	//   ....[241]....
        /*0854*/ 	.word	0x0000ef00


	//   ....[242]....
        /*0858*/ 	.word	0x0000ef70


	//   ....[243]....
        /*085c*/ 	.word	0x0000efe0


	//----- nvinfo : EIATTR_VRC_CTA_INIT_COUNT
	.align		4
.L_678:
        /*0860*/ 	.byte	0x02, 0x4a
	.zero		1
	.zero		1


	//----- nvinfo : EIATTR_EXIT_INSTR_OFFSETS
	.align		4
        /*0864*/ 	.byte	0x04, 0x1c
        /*0866*/ 	.short	(.L_680 - .L_679)


	//   ....[0]....
.L_679:
        /*0868*/ 	.word	0x000017f0


	//   ....[1]....
        /*086c*/ 	.word	0x00001b00


	//   ....[2]....
        /*0870*/ 	.word	0x00001cf0


	//   ....[3]....
        /*0874*/ 	.word	0x00002400


	//   ....[4]....
        /*0878*/ 	.word	0x000024b0


	//   ....[5]....
        /*087c*/ 	.word	0x00005020


	//   ....[6]....
        /*0880*/ 	.word	0x00005350


	//   ....[7]....
        /*0884*/ 	.word	0x00005560


	//   ....[8]....
        /*0888*/ 	.word	0x00005c80


	//   ....[9]....
        /*088c*/ 	.word	0x00005d30


	//   ....[10]....
        /*0890*/ 	.word	0x00005d60


	//   ....[11]....
        /*0894*/ 	.word	0x00008680


	//   ....[12]....
        /*0898*/ 	.word	0x000087b0


	//   ....[13]....
        /*089c*/ 	.word	0x0000c460


	//   ....[14]....
        /*08a0*/ 	.word	0x0000c580


	//----- nvinfo : EIATTR_MAX_THREADS
	.align		4
.L_680:
        /*08a4*/ 	.byte	0x04, 0x05
        /*08a6*/ 	.short	(.L_682 - .L_681)
.L_681:
        /*08a8*/ 	.word	0x00000100
        /*08ac*/ 	.word	0x00000001
        /*08b0*/ 	.word	0x00000001


	//----- nvinfo : EIATTR_CRS_STACK_SIZE
	.align		4
.L_682:
        /*08b4*/ 	.byte	0x04, 0x1e
        /*08b6*/ 	.short	(.L_684 - .L_683)
.L_683:
        /*08b8*/ 	.word	0x00000000


	//----- nvinfo : EIATTR_CBANK_PARAM_SIZE
	.align		4
.L_684:
        /*08bc*/ 	.byte	0x03, 0x19
        /*08be*/ 	.short	0x0050


	//----- nvinfo : EIATTR_PARAM_CBANK
	.align		4
        /*08c0*/ 	.byte	0x04, 0x0a
        /*08c2*/ 	.short	(.L_686 - .L_685)
	.align		4
.L_685:
        /*08c4*/ 	.word	index@(.nv.constant0._ZN6thrust24THRUST_300001_SM_1000_NS8cuda_cub4core6detail13_kernel_agentINS1_15__reduce_by_key16ReduceByKeyAgentINS0_6detail15normal_iteratorINS0_10device_ptrIiEEEENS0_17constant_iteratorIiNS0_11use_defaultESD_EESB_SB_N4cuda3std3__48equal_toIiEENSH_4plusIiEEPllEEJSB_SE_SB_SB_SM_N3cub18CUB_300001_SM_100024ReduceByKeyScanTileStateIilLb1EEESJ_SL_llEEEvDpT0_)
        /*08c8*/ 	.short	0x0380
        /*08ca*/ 	.short	0x0050


	//----- nvinfo : EIATTR_SW_WAR
	.align		4
.L_686:
        /*08cc*/ 	.byte	0x04, 0x36
        /*08ce*/ 	.short	(.L_688 - .L_687)
.L_687:
        /*08d0*/ 	.word	0x00000008
.L_688:


//--------------------- .nv.info._ZN6thrust24THRUST_300001_SM_1000_NS8cuda_cub4core6detail13_kernel_agentINS1_15__reduce_by_key9InitAgentIN3cub18CUB_300001_SM_100024ReduceByKeyScanTileStateIilLb1EEElPlEEJSA_lSB_EEEvDpT0_ --------------------------
	.section	.nv.info._ZN6thrust24THRUST_300001_SM_1000_NS8cuda_cub4core6detail13_kernel_agentINS1_15__reduce_by_key9InitAgentIN3cub18CUB_300001_SM_100024ReduceByKeyScanTileStateIilLb1EEElPlEEJSA_lSB_EEEvDpT0_,"",@"SHT_CUDA_INFO"
	.sectionflags	@""
	.align	4


	//----- nvinfo : EIATTR_CUDA_API_VERSION
	.align		4
        /*0000*/ 	.byte	0x04, 0x37
        /*0002*/ 	.short	(.L_690 - .L_689)
.L_689:
        /*0004*/ 	.word	0x00000082


	//----- nvinfo : EIATTR_KPARAM_INFO
	.align		4
.L_690:
        /*0008*/ 	.byte	0x04, 0x17
        /*000a*/ 	.short	(.L_692 - .L_691)
.L_691:
        /*000c*/ 	.word	0x00000000
        /*0010*/ 	.short	0x0002
        /*0012*/ 	.short	0x0010
        /*0014*/ 	.byte	0x00, 0xf5, 0x21, 0x00


	//----- nvinfo : EIATTR_KPARAM_INFO
	.align		4
.L_692:
        /*0018*/ 	.byte	0x04, 0x17
        /*001a*/ 	.short	(.L_694 - .L_693)
.L_693:
        /*001c*/ 	.word	0x00000000
        /*0020*/ 	.short	0x0001
        /*0022*/ 	.short	0x0008
        /*0024*/ 	.byte	0x00, 0xf0, 0x21, 0x00


	//----- nvinfo : EIATTR_KPARAM_INFO
	.align		4
.L_694:
        /*0028*/ 	.byte	0x04, 0x17
        /*002a*/ 	.short	(.L_696 - .L_695)
.L_695:
        /*002c*/ 	.word	0x00000000
        /*0030*/ 	.short	0x0000
        /*0032*/ 	.short	0x0000
        /*0034*/ 	.byte	0x00, 0xf0, 0x21, 0x00


	//----- nvinfo : EIATTR_SPARSE_MMA_MASK
	.align		4
.L_696:
        /*0038*/ 	.byte	0x03, 0x50
        /*003a*/ 	.short	0x0000


	//----- nvinfo : EIATTR_MAXREG_COUNT
	.align		4
        /*003c*/ 	.byte	0x03, 0x1b
        /*003e*/ 	.short	0x00ff


	//----- nvinfo : EIATTR_MERCURY_ISA_VERSION
	.align		4
        /*0040*/ 	.byte	0x03, 0x5f
        /*0042*/ 	.short	0x0101


	//----- nvinfo : EIATTR_VRC_CTA_INIT_COUNT
	.align		4
        /*0044*/ 	.byte	0x02, 0x4a
	.zero		1
	.zero		1


	//----- nvinfo : EIATTR_EXIT_INSTR_OFFSETS
	.align		4
        /*0048*/ 	.byte	0x04, 0x1c
        /*004a*/ 	.short	(.L_698 - .L_697)


	//   ....[0]....
.L_697:
        /*004c*/ 	.word	0x00000140


	//   ....[1]....
        /*0050*/ 	.word	0x00000170


	//----- nvinfo : EIATTR_MAX_THREADS
	.align		4
.L_698:
        /*0054*/ 	.byte	0x04, 0x05
        /*0056*/ 	.short	(.L_700 - .L_699)
.L_699:
        /*0058*/ 	.word	0x00000080
        /*005c*/ 	.word	0x00000001
        /*0060*/ 	.word	0x00000001


	//----- nvinfo : EIATTR_CBANK_PARAM_SIZE
	.align		4
.L_700:
        /*0064*/ 	.byte	0x03, 0x19
        /*0066*/ 	.short	0x0018


	//----- nvinfo : EIATTR_PARAM_CBANK
	.align		4
        /*0068*/ 	.byte	0x04, 0x0a
        /*006a*/ 	.short	(.L_702 - .L_701)
	.align		4
.L_701:
        /*006c*/ 	.word	index@(.nv.constant0._ZN6thrust24THRUST_300001_SM_1000_NS8cuda_cub4core6detail13_kernel_agentINS1_15__reduce_by_key9InitAgentIN3cub18CUB_300001_SM_100024ReduceByKeyScanTileStateIilLb1EEElPlEEJSA_lSB_EEEvDpT0_)
        /*0070*/ 	.short	0x0380
        /*0072*/ 	.short	0x0018


	//----- nvinfo : EIATTR_SW_WAR
	.align		4
.L_702:
        /*0074*/ 	.byte	0x04, 0x36
        /*0076*/ 	.short	(.L_704 - .L_703)
.L_703:
        /*0078*/ 	.word	0x00000008
.L_704:


//--------------------- .nv.info._ZN6thrust24THRUST_300001_SM_1000_NS8cuda_cub4core6detail13_kernel_agentINS1_15__reduce_by_key16ReduceByKeyAgentINS0_6detail15normal_iteratorINS0_10device_ptrIiEEEENS0_17constant_iteratorIiNS0_11use_defaultESD_EESB_SB_N4cuda3std3__48equal_toIiEENSH_4plusIiEEPiiEEJSB_SE_SB_SB_SM_N3cub18CUB_300001_SM_100024ReduceByKeyScanTileStateIiiLb1EEESJ_SL_iiEEEvDpT0_ --------------------------
	.section	.nv.info._ZN6thrust24THRUST_300001_SM_1000_NS8cuda_cub4core6detail13_kernel_agentINS1_15__reduce_by_key16ReduceByKeyAgentINS0_6detail15normal_iteratorINS0_10device_ptrIiEEEENS0_17constant_iteratorIiNS0_11use_defaultESD_EESB_SB_N4cuda3std3__48equal_toIiEENSH_4plusIiEEPiiEEJSB_SE_SB_SB_SM_N3cub18CUB_300001_SM_100024ReduceByKeyScanTileStateIiiLb1EEESJ_SL_iiEEEvDpT0_,"",@"SHT_CUDA_INFO"
	.sectionflags	@""
	.align	4


	//----- nvinfo : EIATTR_CUDA_API_VERSION
	.align		4
        /*0000*/ 	.byte	0x04, 0x37
        /*0002*/ 	.short	(.L_706 - .L_705)
.L_705:
        /*0004*/ 	.word	0x00000082


	//----- nvinfo : EIATTR_KPARAM_INFO
	.align		4
.L_706:
        /*0008*/ 	.byte	0x04, 0x17
        /*000a*/ 	.short	(.L_708 - .L_707)
.L_707:
        /*000c*/ 	.word	0x00000000
        /*0010*/ 	.short	0x0009
        /*0012*/ 	.short	0x0040
        /*0014*/ 	.byte	0x00, 0xf0, 0x11, 0x00


	//----- nvinfo : EIATTR_KPARAM_INFO
	.align		4
.L_708:
        /*0018*/ 	.byte	0x04, 0x17
        /*001a*/ 	.short	(.L_710 - .L_709)
.L_709:
        /*001c*/ 	.word	0x00000000
        /*0020*/ 	.short	0x0008
        /*0022*/ 	.short	0x003c
        /*0024*/ 	.byte	0x00, 0xf0, 0x11, 0x00


	//----- nvinfo : EIATTR_KPARAM_INFO
	.align		4
.L_710:
        /*0028*/ 	.byte	0x04, 0x17
        /*002a*/ 	.short	(.L_712 - .L_711)
.L_711:
        /*002c*/ 	.word	0x00000000
        /*0030*/ 	.short	0x0007
        /*0032*/ 	.short	0x0039
        /*0034*/ 	.byte	0x00, 0xf0, 0x05, 0x00


	//----- nvinfo : EIATTR_KPARAM_INFO
	.align		4
.L_712:
        /*0038*/ 	.byte	0x04, 0x17
        /*003a*/ 	.short	(.L_714 - .L_713)
.L_713:
        /*003c*/ 	.word	0x00000000
        /*0040*/ 	.short	0x0006
        /*0042*/ 	.short	0x0038
        /*0044*/ 	.byte	0x00, 0xf0, 0x05, 0x00


	//----- nvinfo : EIATTR_KPARAM_INFO
	.align		4
.L_714:
        /*0048*/ 	.byte	0x04, 0x17
        /*004a*/ 	.short	(.L_716 - .L_715)
.L_715:
        /*004c*/ 	.word	0x00000000
        /*0050*/ 	.short	0x0005
        /*0052*/ 	.short	0x0030
        /*0054*/ 	.byte	0x00, 0xf0, 0x21, 0x00


	//----- nvinfo : EIATTR_KPARAM_INFO
	.align		4
.L_716:
        /*0058*/ 	.byte	0x04, 0x17
        /*005a*/ 	.short	(.L_718 - .L_717)
.L_717:
        /*005c*/ 	.word	0x00000000
        /*0060*/ 	.short	0x0004
        /*0062*/ 	.short	0x0028
        /*0064*/ 	.byte	0x00, 0xf5, 0x21, 0x00


	//----- nvinfo : EIATTR_KPARAM_INFO
	.align		4
.L_718:
        /*0068*/ 	.byte	0x04, 0x17
        /*006a*/ 	.short	(.L_720 - .L_719)
.L_719:
        /*006c*/ 	.word	0x00000000
        /*0070*/ 	.short	0x0003
        /*0072*/ 	.short	0x0020
        /*0074*/ 	.byte	0x00, 0xf0, 0x21, 0x00


	//----- nvinfo : EIATTR_KPARAM_INFO
	.align		4
.L_720:
        /*0078*/ 	.byte	0x04, 0x17
        /*007a*/ 	.short	(.L_722 - .L_721)
.L_721:
        /*007c*/ 	.word	0x00000000
        /*0080*/ 	.short	0x0002
        /*0082*/ 	.short	0x0018
        /*0084*/ 	.byte	0x00, 0xf0, 0x21, 0x00


	//----- nvinfo : EIATTR_KPARAM_INFO
	.align		4
.L_722:
        /*0088*/ 	.byte	0x04, 0x17
        /*008a*/ 	.short	(.L_724 - .L_723)
.L_723:
        /*008c*/ 	.word	0x00000000
        /*0090*/ 	.short	0x0001
        /*0092*/ 	.short	0x0008
        /*0094*/ 	.byte	0x00, 0xf0, 0x41, 0x00


	//----- nvinfo : EIATTR_KPARAM_INFO
	.align		4
.L_724:
        /*0098*/ 	.byte	0x04, 0x17
        /*009a*/ 	.short	(.L_726 - .L_725)
.L_725:
        /*009c*/ 	.word	0x00000000
        /*00a0*/ 	.short	0x0000
        /*00a2*/ 	.short	0x0000
        /*00a4*/ 	.byte	0x00, 0xf0, 0x21, 0x00


	//----- nvinfo : EIATTR_SPARSE_MMA_MASK
	.align		4
.L_726:
        /*00a8*/ 	.byte	0x03, 0x50
        /*00aa*/ 	.short	0x0000


	//----- nvinfo : EIATTR_MAXREG_COUNT
	.align		4
        /*00ac*/ 	.byte	0x03, 0x1b
        /*00ae*/ 	.short	0x00ff


	//----- nvinfo : EIATTR_NUM_BARRIERS
	.align		4
        /*00b0*/ 	.byte	0x02, 0x4c
        /*00b2*/ 	.byte	0x01
	.zero		1


	//----- nvinfo : EIATTR_MERCURY_ISA_VERSION
	.align		4
        /*00b4*/ 	.byte	0x03, 0x5f
        /*00b6*/ 	.short	0x0101


	//----- nvinfo : EIATTR_COOP_GROUP_MASK_REGIDS
	.align		4
        /*00b8*/ 	.byte	0x04, 0x29
        /*00ba*/ 	.short	(.L_728 - .L_727)


	//   ....[0]....
.L_727:
        /*00bc*/ 	.word	0xffffffff


	//   ....[1]....
        /*00c0*/ 	.word	0xffffffff


	//   ....[2]....
        /*00c4*/ 	.word	0xffffffff


	//   ....[3]....
        /*00c8*/ 	.word	0xffffffff


	//   ....[4]....
        /*00cc*/ 	.word	0xffffffff


	//   ....[5]....
        /*00d0*/ 	.word	0xffffffff


	//   ....[6]....
        /*00d4*/ 	.word	0xffffffff


	//   ....[7]....
        /*00d8*/ 	.word	0xffffffff


	//   ....[8]....
        /*00dc*/ 	.word	0xffffffff


	//   ....[9]....
        /*00e0*/ 	.word	0xffffffff


	//   ....[10]....
        /*00e4*/ 	.word	0xffffffff


	//   ....[11]....
        /*00e8*/ 	.word	0xffffffff


	//   ....[12]....
        /*00ec*/ 	.word	0xffffffff


	//   ....[13]....
        /*00f0*/ 	.word	0xffffffff


	//   ....[14]....
        /*00f4*/ 	.word	0xffffffff


	//   ....[15]....
        /*00f8*/ 	.word	0xffffffff


	//   ....[16]....
        /*00fc*/ 	.word	0xffffffff


	//   ....[17]....
        /*0100*/ 	.word	0xffffffff


	//   ....[18]....
        /*0104*/ 	.word	0xffffffff


	//   ....[19]....
        /*0108*/ 	.word	0xffffffff


	//   ....[20]....
        /*010c*/ 	.word	0xffffffff


	//   ....[21]....
        /*0110*/ 	.word	0xffffffff


	//   ....[22]....
        /*0114*/ 	.word	0xffffffff


	//   ....[23]....
        /*0118*/ 	.word	0xffffffff


	//   ....[24]....
        /*011c*/ 	.word	0xffffffff


	//   ....[25]....
        /*0120*/ 	.word	0xffffffff


	//   ....[26]....
        /*0124*/ 	.word	0xffffffff


	//   ....[27]....
        /*0128*/ 	.word	0xffffffff


	//   ....[28]....
        /*012c*/ 	.word	0xffffffff


	//   ....[29]....
        /*0130*/ 	.word	0xffffffff


	//   ....[30]....
        /*0134*/ 	.word	0xffffffff


	//   ....[31]....
        /*0138*/ 	.word	0xffffffff


	//   ....[32]....
        /*013c*/ 	.word	0xffffffff


	//   ....[33]....
        /*0140*/ 	.word	0xffffffff


	//   ....[34]....
        /*0144*/ 	.word	0xffffffff


	//   ....[35]....
        /*0148*/ 	.word	0xffffffff


	//   ....[36]....
        /*014c*/ 	.word	0xffffffff


	//   ....[37]....
        /*0150*/ 	.word	0xffffffff


	//   ....[38]....
        /*0154*/ 	.word	0xffffffff


	//   ....[39]....
        /*0158*/ 	.word	0xffffffff


	//   ....[40]....
        /*015c*/ 	.word	0xffffffff


	//   ....[41]....
        /*0160*/ 	.word	0xffffffff


	//   ....[42]....
        /*0164*/ 	.word	0xffffffff


	//   ....[43]....
        /*0168*/ 	.word	0xffffffff


	//   ....[44]....
        /*016c*/ 	.word	0xffffffff


	//   ....[45]....
        /*0170*/ 	.word	0xffffffff


	//   ....[46]....
        /*0174*/ 	.word	0xffffffff


	//   ....[47]....
        /*0178*/ 	.word	0xffffffff


	//   ....[48]....
        /*017c*/ 	.word	0xffffffff


	//   ....[49]....
        /*0180*/ 	.word	0xffffffff


	//   ....[50]....
        /*0184*/ 	.word	0xffffffff


	//   ....[51]....
        /*0188*/ 	.word	0xffffffff


	//   ....[52]....
        /*018c*/ 	.word	0xffffffff


	//   ....[53]....
        /*0190*/ 	.word	0xffffffff


	//   ....[54]....
        /*0194*/ 	.word	0xffffffff


	//   ....[55]....
        /*0198*/ 	.word	0xffffffff


	//   ....[56]....
        /*019c*/ 	.word	0xffffffff


	//   ....[57]....
        /*01a0*/ 	.word	0xffffffff


	//   ....[58]....
        /*01a4*/ 	.word	0xffffffff


	//   ....[59]....
        /*01a8*/ 	.word	0xffffffff


	//   ....[60]....
        /*01ac*/ 	.word	0xffffffff


	//   ....[61]....
        /*01b0*/ 	.word	0xffffffff


	//   ....[62]....
        /*01b4*/ 	.word	0xffffffff


	//   ....[63]....
        /*01b8*/ 	.word	0xffffffff


	//   ....[64]....
        /*01bc*/ 	.word	0xffffffff


	//   ....[65]....
        /*01c0*/ 	.word	0xffffffff


	//   ....[66]....
        /*01c4*/ 	.word	0xffffffff


	//   ....[67]....
        /*01c8*/ 	.word	0xffffffff


	//   ....[68]....
        /*01cc*/ 	.word	0xffffffff


	//   ....[69]....
        /*01d0*/ 	.word	0xffffffff


	//   ....[70]....
        /*01d4*/ 	.word	0xffffffff


	//   ....[71]....
        /*01d8*/ 	.word	0xffffffff


	//   ....[72]....
        /*01dc*/ 	.word	0xffffffff


	//   ....[73]....
        /*01e0*/ 	.word	0xffffffff


	//   ....[74]....
        /*01e4*/ 	.word	0xffffffff


	//   ....[75]....
        /*01e8*/ 	.word	0xffffffff


	//   ....[76]....
        /*01ec*/ 	.word	0xffffffff


	//   ....[77]....
        /*01f0*/ 	.word	0xffffffff


	//   ....[78]....
        /*01f4*/ 	.word	0xffffffff


	//   ....[79]....
        /*01f8*/ 	.word	0xffffffff


	//   ....[80]....
        /*01fc*/ 	.word	0xffffffff


	//   ....[81]....
        /*0200*/ 	.word	0xffffffff


	//   ....[82]....
        /*0204*/ 	.word	0xffffffff


	//   ....[83]....
        /*0208*/ 	.word	0xffffffff


	//   ....[84]....
        /*020c*/ 	.word	0xffffffff


	//   ....[85]....
        /*0210*/ 	.word	0xffffffff


	//   ....[86]....
        /*0214*/ 	.word	0xffffffff


	//   ....[87]....
        /*0218*/ 	.word	0xffffffff


	//   ....[88]....
        /*021c*/ 	.word	0xffffffff


	//   ....[89]....
        /*0220*/ 	.word	0xffffffff


	//   ....[90]....
        /*0224*/ 	.word	0xffffffff


	//   ....[91]....
        /*0228*/ 	.word	0xffffffff


	//   ....[92]....
        /*022c*/ 	.word	0xffffffff


	//   ....[93]....
        /*0230*/ 	.word	0xffffffff


	//   ....[94]....
        /*0234*/ 	.word	0xffffffff


	//   ....[95]....
        /*0238*/ 	.word	0xffffffff


	//   ....[96]....
        /*023c*/ 	.word	0xffffffff


	//   ....[97]....
        /*0240*/ 	.word	0xffffffff


	//   ....[98]....
        /*0244*/ 	.word	0xffffffff


	//   ....[99]....
        /*0248*/ 	.word	0xffffffff


	//   ....[100]....
        /*024c*/ 	.word	0xffffffff


	//   ....[101]....
        /*0250*/ 	.word	0xffffffff


	//   ....[102]....
        /*0254*/ 	.word	0xffffffff


	//   ....[103]....
        /*0258*/ 	.word	0xffffffff


	//   ....[104]....
        /*025c*/ 	.word	0xffffffff


	//   ....[105]....
        /*0260*/ 	.word	0xffffffff


	//   ....[106]....
        /*0264*/ 	.word	0xffffffff


	//   ....[107]....
        /*0268*/ 	.word	0xffffffff


	//   ....[108]....
        /*026c*/ 	.word	0x05000015


	//   ....[109]....
        /*0270*/ 	.word	0x05000015


	//   ....[110]....
        /*0274*/ 	.word	0x05000015


	//   ....[111]....
        /*0278*/ 	.word	0x05000015


	//   ....[112]....
        /*027c*/ 	.word	0x05000015


	//   ....[113]....
        /*0280*/ 	.word	0x05000015


	//   ....[114]....
        /*0284*/ 	.word	0x05000015


	//   ....[115]....
        /*0288*/ 	.word	0x05000015


	//   ....[116]....
        /*028c*/ 	.word	0x05000015


	//   ....[117]....
        /*0290*/ 	.word	0x05000015


	//   ....[118]....
        /*0294*/ 	.word	0x05000015


	//   ....[119]....
        /*0298*/ 	.word	0x05000015


	//   ....[120]....
        /*029c*/ 	.word	0x05000015


	//   ....[121]....
        /*02a0*/ 	.word	0x05000015


	//   ....[122]....
        /*02a4*/ 	.word	0x05000015


	//   ....[123]....
        /*02a8*/ 	.word	0x05000015


	//   ....[124]....
        /*02ac*/ 	.word	0x05000015


	//   ....[125]....
        /*02b0*/ 	.word	0x05000015


	//   ....[126]....
        /*02b4*/ 	.word	0x05000015


	//   ....[127]....
        /*02b8*/ 	.word	0x05000015


	//   ....[128]....
        /*02bc*/ 	.word	0x05000015


	//   ....[129]....
        /*02c0*/ 	.word	0x05000015


	//   ....[130]....
        /*02c4*/ 	.word	0x05000015


	//   ....[131]....
        /*02c8*/ 	.word	0x05000015


	//   ....[132]....
        /*02cc*/ 	.word	0x05000015


	//   ....[133]....
        /*02d0*/ 	.word	0x05000015


	//   ....[134]....
        /*02d4*/ 	.word	0x05000015


	//   ....[135]....
        /*02d8*/ 	.word	0x05000015


	//   ....[136]....
        /*02dc*/ 	.word	0x05000015


	//   ....[137]....
        /*02e0*/ 	.word	0x05000015


	//   ....[138]....
        /*02e4*/ 	.word	0x05000015


	//   ....[139]....
        /*02e8*/ 	.word	0x05000015


	//   ....[140]....
        /*02ec*/ 	.word	0x05000015


	//   ....[141]....
        /*02f0*/ 	.word	0x05000015


	//   ....[142]....
        /*02f4*/ 	.word	0x05000015


	//   ....[143]....
        /*02f8*/ 	.word	0x05000015


	//   ....[144]....
        /*02fc*/ 	.word	0x05000015


	//   ....[145]....
        /*0300*/ 	.word	0x05000015


	//   ....[146]....
        /*0304*/ 	.word	0x05000015


	//   ....[147]....
        /*0308*/ 	.word	0x05000015


	//   ....[148]....
        /*030c*/ 	.word	0x05000015


	//   ....[149]....
        /*0310*/ 	.word	0x05000015


	//   ....[150]....
        /*0314*/ 	.word	0x05000015


	//   ....[151]....
        /*0318*/ 	.word	0x05000015


	//   ....[152]....
        /*031c*/ 	.word	0x05000015


	//   ....[153]....
        /*0320*/ 	.word	0x05000015


	//   ....[154]....
        /*0324*/ 	.word	0x05000015


	//   ....[155]....
        /*0328*/ 	.word	0x05000015


	//   ....[156]....
        /*032c*/ 	.word	0x05000015


	//   ....[157]....
        /*0330*/ 	.word	0x05000015


	//   ....[158]....
        /*0334*/ 	.word	0x05000015


	//   ....[159]....
        /*0338*/ 	.word	0x05000015


	//----- nvinfo : EIATTR_COOP_GROUP_INSTR_OFFSETS
	.align		4
.L_728:
        /*033c*/ 	.byte	0x04, 0x28
        /*033e*/ 	.short	(.L_730 - .L_729)


	//   ....[0]....
.L_729:
        /*0340*/ 	.word	0x000002f0


	//   ....[1]....
        /*0344*/ 	.word	0x00000490


	//   ....[2]....
        /*0348*/ 	.word	0x00000800


	//   ....[3]....
        /*034c*/ 	.word	0x00000820


	//   ....[4]....
        /*0350*/ 	.word	0x00000860


	//   ....[5]....
        /*0354*/ 	.word	0x00000890


	//   ....[6]....
        /*0358*/ 	.word	0x00000900


	//   ....[7]....
        /*035c*/ 	.word	0x00000940


	//   ....[8]....
        /*0360*/ 	.word	0x00000980


	//   ....[9]....
        /*0364*/ 	.word	0x000009d0


	//   ....[10]....
        /*0368*/ 	.word	0x00000a20


	//   ....[11]....
        /*036c*/ 	.word	0x00000a40


	//   ....[12]....
        /*0370*/ 	.word	0x00000b00


	//   ....[13]....
        /*0374*/ 	.word	0x00000e00


	//   ....[14]....
        /*0378*/ 	.word	0x00002510


	//   ....[15]....
        /*037c*/ 	.word	0x00002680


	//   ....[16]....
        /*0380*/ 	.word	0x000029f0


	//   ....[17]....
        /*0384*/ 	.word	0x00002a40


	//   ....[18]....
        /*0388*/ 	.word	0x00002ab0


	//   ....[19]....
        /*038c*/ 	.word	0x00002ad0


	//   ....[20]....
        /*0390*/ 	.word	0x00002b50


	//   ....[21]....
        /*0394*/ 	.word	0x00002b70


	//   ....[22]....
        /*0398*/ 	.word	0x00002be0


	//   ....[23]....
        /*039c*/ 	.word	0x00002c00


	//   ....[24]....
        /*03a0*/ 	.word	0x00002c70


	//   ....[25]....
        /*03a4*/ 	.word	0x00002c90


	//   ....[26]....
        /*03a8*/ 	.word	0x00002d10


	//   ....[27]....
        /*03ac*/ 	.word	0x00002eb0


	//   ....[28]....
        /*03b0*/ 	.word	0x000032a0


	//   ....[29]....
        /*03b4*/ 	.word	0x00003310


	//   ....[30]....
        /*03b8*/ 	.word	0x00003370


	//   ....[31]....
        /*03bc*/ 	.word	0x000033c0


	//   ....[32]....
        /*03c0*/ 	.word	0x000033e0


	//   ....[33]....
        /*03c4*/ 	.word	0x00003440


	//   ....[34]....
        /*03c8*/ 	.word	0x00003460


	//   ....[35]....
        /*03cc*/ 	.word	0x000034e0


	//   ....[36]....
        /*03d0*/ 	.word	0x00003510


	//   ....[37]....
        /*03d4*/ 	.word	0x00003590


	//   ....[38]....
        /*03d8*/ 	.word	0x000035b0


	//   ....[39]....
        /*03dc*/ 	.word	0x00003630


	//   ....[40]....
        /*03e0*/ 	.word	0x00003650


	//   ....[41]....
        /*03e4*/ 	.word	0x00003770


	//   ....[42]....
        /*03e8*/ 	.word	0x000037d0


	//   ....[43]....
        /*03ec*/ 	.word	0x00003870


	//   ....[44]....
        /*03f0*/ 	.word	0x00003890


	//   ....[45]....
        /*03f4*/ 	.word	0x000038b0


	//   ....[46]....
        /*03f8*/ 	.word	0x00003930


	//   ....[47]....
        /*03fc*/ 	.word	0x00003950


	//   ....[48]....
        /*0400*/ 	.word	0x000039c0


	//   ....[49]....
        /*0404*/ 	.word	0x000039e0


	//   ....[50]....
        /*0408*/ 	.word	0x00003a50


	//   ....[51]....
        /*040c*/ 	.word	0x00003a70


	//   ....[52]....
        /*0410*/ 	.word	0x00003af0


	//   ....[53]....
        /*0414*/ 	.word	0x00003b10


	//   ....[54]....
        /*0418*/ 	.word	0x00005650


	//   ....[55]....
        /*041c*/ 	.word	0x000057a0


	//   ....[56]....
        /*0420*/ 	.word	0x00005c50


	//   ....[57]....
        /*0424*/ 	.word	0x00005ce0


	//   ....[58]....
        /*0428*/ 	.word	0x00005d20


	//   ....[59]....
        /*042c*/ 	.word	0x00005d50


	//   ....[60]....
        /*0430*/ 	.word	0x00005dc0


	//   ....[61]....
        /*0434*/ 	.word	0x00005e00


	//   ....[62]....
        /*0438*/ 	.word	0x00005e40


	//   ....[63]....
        /*043c*/ 	.word	0x00005e90


	//   ....[64]....
        /*0440*/ 	.word	0x00005ed0


	//   ....[65]....
        /*0444*/ 	.word	0x00005f00


	//   ....[66]....
        /*0448*/ 	.word	0x000061e0


	//   ....[67]....
        /*044c*/ 	.word	0x000062b0


	//   ....[68]....
        /*0450*/ 	.word	0x00007c70


	//   ....[69]....
        /*0454*/ 	.word	0x00007db0


	//   ....[70]....
        /*0458*/ 	.word	0x00008200


	//   ....[71]....
        /*045c*/ 	.word	0x00008270


	//   ....[72]....
        /*0460*/ 	.word	0x000082d0


	//   ....[73]....
        /*0464*/ 	.word	0x00008300


	//   ....[74]....
        /*0468*/ 	.word	0x00008360


	//   ....[75]....
        /*046c*/ 	.word	0x00008390


	//   ....[76]....
        /*0470*/ 	.word	0x00008400


	//   ....[77]....
        /*0474*/ 	.word	0x00008420


	//   ....[78]....
        /*0478*/ 	.word	0x000084a0


	//   ....[79]....
        /*047c*/ 	.word	0x000084b0


	//   ....[80]....
        /*0480*/ 	.word	0x00008720


	//   ....[81]....
        /*0484*/ 	.word	0x000087d0


	//   ....[82]....
        /*0488*/ 	.word	0x00008b10


	//   ....[83]....
        /*048c*/ 	.word	0x00008b80


	//   ....[84]....
        /*0490*/ 	.word	0x00008bf0


	//   ....[85]....
        /*0494*/ 	.word	0x00008c10


	//   ....[86]....
        /*0498*/ 	.word	0x00008c80


	//   ....[87]....
        /*049c*/ 	.word	0x00008ca0


	//   ....[88]....
        /*04a0*/ 	.word	0x00008d20


	//   ....[89]....
        /*04a4*/ 	.word	0x00008d40


	//   ....[90]....
        /*04a8*/ 	.word	0x00008dc0


	//   ....[91]....
        /*04ac*/ 	.word	0x00008de0


	//   ....[92]....
        /*04b0*/ 	.word	0x00008e90


	//   ....[93]....
        /*04b4*/ 	.word	0x00008eb0


	//   ....[94]....
        /*04b8*/ 	.word	0x00008ec0


	//   ....[95]....
        /*04bc*/ 	.word	0x00008fe0


	//   ....[96]....
        /*04c0*/ 	.word	0x00009040


	//   ....[97]....
        /*04c4*/ 	.word	0x000090c0


	//   ....[98]....
        /*04c8*/ 	.word	0x000090e0


	//   ....[99]....
        /*04cc*/ 	.word	0x00009160


	//   ....[100]....
        /*04d0*/ 	.word	0x00009180


	//   ....[101]....
        /*04d4*/ 	.word	0x000091f0


	//   ....[102]....
        /*04d8*/ 	.word	0x00009210


	//   ....[103]....
        /*04dc*/ 	.word	0x00009280


	//   ....[104]....
        /*04e0*/ 	.word	0x000092a0


	//   ....[105]....
        /*04e4*/ 	.word	0x00009350


	//   ....[106]....
        /*04e8*/ 	.word	0x00009370


	//   ....[107]....
        /*04ec*/ 	.word	0x00009380


	//   ....[108]....
        /*04f0*/ 	.word	0x0000ac10


	//   ....[109]....
        /*04f4*/ 	.word	0x0000aca0


	//   ....[110]....
        /*04f8*/ 	.word	0x0000ad90


	//   ....[111]....
        /*04fc*/ 	.word	0x0000ade0


	//   ....[112]....
        /*0500*/ 	.word	0x0000aeb0


	//   ....[113]....
        /*0504*/ 	.word	0x0000af00


	//   ....[114]....
        /*0508*/ 	.word	0x0000aff0


	//   ....[115]....
        /*050c*/ 	.word	0x0000b040


	//   ....[116]....
        /*0510*/ 	.word	0x0000b100


	//   ....[117]....
        /*0514*/ 	.word	0x0000b150


	//   ....[118]....
        /*0518*/ 	.word	0x0000b220


	//   ....[119]....
        /*051c*/ 	.word	0x0000b270


	//   ....[120]....
        /*0520*/ 	.word	0x0000b2a0


	//   ....[121]....
        /*0524*/ 	.word	0x0000b3c0


	//   ....[122]....
        /*0528*/ 	.word	0x0000b460


	//   ....[123]....
        /*052c*/ 	.word	0x0000b540


	//   ....[124]....
        /*0530*/ 	.word	0x0000b590


	//   ....[125]....
        /*0534*/ 	.word	0x0000b660


	//   ....[126]....
        /*0538*/ 	.word	0x0000b6b0


	//   ....[127]....
        /*053c*/ 	.word	0x0000b780


	//   ....[128]....
        /*0540*/ 	.word	0x0000b7f0


	//   ....[129]....
        /*0544*/ 	.word	0x0000b860


	//   ....[130]....
        /*0548*/ 	.word	0x0000b910


	//   ....[131]....
        /*054c*/ 	.word	0x0000b980


	//   ....[132]....
        /*0550*/ 	.word	0x0000ba10


	//   ....[133]....
        /*0554*/ 	.word	0x0000ba40


	//   ....[134]....
        /*0558*/ 	.word	0x0000bb50


	//   ....[135]....
        /*055c*/ 	.word	0x0000bc00


	//   ....[136]....
        /*0560*/ 	.word	0x0000bcd0


	//   ....[137]....
        /*0564*/ 	.word	0x0000bd20


	//   ....[138]....
        /*0568*/ 	.word	0x0000bde0


	//   ....[139]....
        /*056c*/ 	.word	0x0000be40


	//   ....[140]....
        /*0570*/ 	.word	0x0000bf00


	//   ....[141]....
        /*0574*/ 	.word	0x0000bf80


	//   ....[142]....
        /*0578*/ 	.word	0x0000c010


	//   ....[143]....
        /*057c*/ 	.word	0x0000c0b0


	//   ....[144]....
        /*0580*/ 	.word	0x0000c130


	//   ....[145]....
        /*0584*/ 	.word	0x0000c200


	//   ....[146]....
        /*0588*/ 	.word	0x0000c230


	//   ....[147]....
        /*058c*/ 	.word	0x0000c320


	//   ....[148]....
        /*0590*/ 	.word	0x0000c3c0


	//   ....[149]....
        /*0594*/ 	.word	0x0000c4a0


	//   ....[150]....
        /*0598*/ 	.word	0x0000c4f0


	//   ....[151]....
        /*059c*/ 	.word	0x0000c5c0


	//   ....[152]....
        /*05a0*/ 	.word	0x0000c610


	//   ....[153]....
        /*05a4*/ 	.word	0x0000c6e0


	//   ....[154]....
        /*05a8*/ 	.word	0x0000c730


	//   ....[155]....
        /*05ac*/ 	.word	0x0000c810


	//   ....[156]....
        /*05b0*/ 	.word	0x0000c860


	//   ....[157]....
        /*05b4*/ 	.word	0x0000c920


	//   ....[158]....
        /*05b8*/ 	.word	0x0000c970


	//   ....[159]....
        /*05bc*/ 	.word	0x0000c9a0


	//----- nvinfo : EIATTR_VRC_CTA_INIT_COUNT
	.align		4
.L_730:
        /*05c0*/ 	.byte	0x02, 0x4a
	.zero		1
	.zero		1


	//----- nvinfo : EIATTR_EXIT_INSTR_OFFSETS
	.align		4
        /*05c4*/ 	.byte	0x04, 0x1c
        /*05c6*/ 	.short	(.L_732 - .L_731)


	//   ....[0]....
.L_731:
        /*05c8*/ 	.word	0x00001370


	//   ....[1]....
        /*05cc*/ 	.word	0x00001610


	//   ....[2]....
        /*05d0*/ 	.word	0x00001da0


	//   ....[3]....
        /*05d4*/ 	.word	0x00001e70


	//   ....[4]....
        /*05d8*/ 	.word	0x00002200


	//   ....[5]....
        /*05dc*/ 	.word	0x00002270


	//   ....[6]....
        /*05e0*/ 	.word	0x00004340


	//   ....[7]....
        /*05e4*/ 	.word	0x00004510


	//   ....[8]....
        /*05e8*/ 	.word	0x00004ce0


	//   ....[9]....
        /*05ec*/ 	.word	0x00004dd0


	//   ....[10]....
        /*05f0*/ 	.word	0x00005170


	//   ....[11]....
        /*05f4*/ 	.word	0x000051e0


	//   ....[12]....
        /*05f8*/ 	.word	0x00005210


	//   ....[13]....
        /*05fc*/ 	.word	0x00007710


	//   ....[14]....
        /*0600*/ 	.word	0x000077d0


	//   ....[15]....
        /*0604*/ 	.word	0x0000ab00


	//   ....[16]....
        /*0608*/ 	.word	0x0000abc0


	//----- nvinfo : EIATTR_MAX_THREADS
	.align		4
.L_732:
        /*060c*/ 	.byte	0x04, 0x05
        /*060e*/ 	.short	(.L_734 - .L_733)
.L_733:
        /*0610*/ 	.word	0x00000100
        /*0614*/ 	.word	0x00000001
        /*0618*/ 	.word	0x00000001


	//----- nvinfo : EIATTR_CRS_STACK_SIZE
	.align		4
.L_734:
        /*061c*/ 	.byte	0x04, 0x1e
        /*061e*/ 	.short	(.L_736 - .L_735)
.L_735:
        /*0620*/ 	.word	0x00000000


	//----- nvinfo : EIATTR_CBANK_PARAM_SIZE
	.align		4
.L_736:
        /*0624*/ 	.byte	0x03, 0x19
        /*0626*/ 	.short	0x0044


	//----- nvinfo : EIATTR_PARAM_CBANK
	.align		4
        /*0628*/ 	.byte	0x04, 0x0a
        /*062a*/ 	.short	(.L_738 - .L_737)
	.align		4
.L_737:
        /*062c*/ 	.word	index@(.nv.constant0._ZN6thrust24THRUST_300001_SM_1000_NS8cuda_cub4core6detail13_kernel_agentINS1_15__reduce_by_key16ReduceByKeyAgentINS0_6detail15normal_iteratorINS0_10device_ptrIiEEEENS0_17constant_iteratorIiNS0_11use_defaultESD_EESB_SB_N4cuda3std3__48equal_toIiEENSH_4plusIiEEPiiEEJSB_SE_SB_SB_SM_N3cub18CUB_300001_SM_100024ReduceByKeyScanTileStateIiiLb1EEESJ_SL_iiEEEvDpT0_)
        /*0630*/ 	.short	0x0380
        /*0632*/ 	.short	0x0044


	//----- nvinfo : EIATTR_SW_WAR
	.align		4
.L_738:
        /*0634*/ 	.byte	0x04, 0x36
        /*0636*/ 	.short	(.L_740 - .L_739)
.L_739:
        /*0638*/ 	.word	0x00000008
.L_740:


//--------------------- .nv.info._ZN6thrust24THRUST_300001_SM_1000_NS8cuda_cub4core6detail13_kernel_agentINS1_15__reduce_by_key9InitAgentIN3cub18CUB_300001_SM_100024ReduceByKeyScanTileStateIiiLb1EEEiPiEEJSA_iSB_EEEvDpT0_ --------------------------
	.section	.nv.info._ZN6thrust24THRUST_300001_SM_1000_NS8cuda_cub4core6detail13_kernel_agentINS1_15__reduce_by_key9InitAgentIN3cub18CUB_300001_SM_100024ReduceByKeyScanTileStateIiiLb1EEEiPiEEJSA_iSB_EEEvDpT0_,"",@"SHT_CUDA_INFO"
	.sectionflags	@""
	.align	4


	//----- nvinfo : EIATTR_CUDA_API_VERSION
	.align		4
        /*0000*/ 	.byte	0x04, 0x37
        /*0002*/ 	.short	(.L_742 - .L_741)
.L_741:
        /*0004*/ 	.word	0x00000082


	//----- nvinfo : EIATTR_KPARAM_INFO
	.align		4
.L_742:
        /*0008*/ 	.byte	0x04, 0x17
        /*000a*/ 	.short	(.L_744 - .L_743)
.L_743:
        /*000c*/ 	.word	0x00000000
        /*0010*/ 	.short	0x0002
        /*0012*/ 	.short	0x0010
        /*0014*/ 	.byte	0x00, 0xf5, 0x21, 0x00


	//----- nvinfo : EIATTR_KPARAM_INFO
	.align		4
.L_744:
        /*0018*/ 	.byte	0x04, 0x17
        /*001a*/ 	.short	(.L_746 - .L_745)
.L_745:
        /*001c*/ 	.word	0x00000000
        /*0020*/ 	.short	0x0001
        /*0022*/ 	.short	0x0008
        /*0024*/ 	.byte	0x00, 0xf0, 0x11, 0x00


	//----- nvinfo : EIATTR_KPARAM_INFO
	.align		4
.L_746:
        /*0028*/ 	.byte	0x04, 0x17
        /*002a*/ 	.short	(.L_748 - .L_747)
.L_747:
        /*002c*/ 	.word	0x00000000
        /*0030*/ 	.short	0x0000
        /*0032*/ 	.short	0x0000
        /*0034*/ 	.byte	0x00, 0xf0, 0x21, 0x00


	//----- nvinfo : EIATTR_SPARSE_MMA_MASK
	.align		4
.L_748:
        /*0038*/ 	.byte	0x03, 0x50
        /*003a*/ 	.short	0x0000


	//----- nvinfo : EIATTR_MAXREG_COUNT
	.align		4
        /*003c*/ 	.byte	0x03, 0x1b
        /*003e*/ 	.short	0x00ff


	//----- nvinfo : EIATTR_MERCURY_ISA_VERSION
	.align		4
        /*0040*/ 	.byte	0x03, 0x5f
        /*0042*/ 	.short	0x0101


	//----- nvinfo : EIATTR_VRC_CTA_INIT_COUNT
	.align		4
        /*0044*/ 	.byte	0x02, 0x4a
	.zero		1
	.zero		1


	//----- nvinfo : EIATTR_EXIT_INSTR_OFFSETS
	.align		4
        /*0048*/ 	.byte	0x04, 0x1c
        /*004a*/ 	.short	(.L_750 - .L_749)


	//   ....[0]....
.L_749:
        /*004c*/ 	.word	0x00000140


	//   ....[1]....
        /*0050*/ 	.word	0x00000170


	//----- nvinfo : EIATTR_MAX_THREADS
	.align		4
.L_750:
        /*0054*/ 	.byte	0x04, 0x05
        /*0056*/ 	.short	(.L_752 - .L_751)
.L_751:
        /*0058*/ 	.word	0x00000080
        /*005c*/ 	.word	0x00000001
        /*0060*/ 	.word	0x00000001


	//----- nvinfo : EIATTR_CBANK_PARAM_SIZE
	.align		4
.L_752:
        /*0064*/ 	.byte	0x03, 0x19
        /*0066*/ 	.short	0x0018


	//----- nvinfo : EIATTR_PARAM_CBANK
	.align		4
        /*0068*/ 	.byte	0x04, 0x0a
        /*006a*/ 	.short	(.L_754 - .L_753)
	.align		4
.L_753:
        /*006c*/ 	.word	index@(.nv.constant0._ZN6thrust24THRUST_300001_SM_1000_NS8cuda_cub4core6detail13_kernel_agentINS1_15__reduce_by_key9InitAgentIN3cub18CUB_300001_SM_100024ReduceByKeyScanTileStateIiiLb1EEEiPiEEJSA_iSB_EEEvDpT0_)
        /*0070*/ 	.short	0x0380
        /*0072*/ 	.short	0x0018


	//----- nvinfo : EIATTR_SW_WAR
	.align		4
.L_754:
        /*0074*/ 	.byte	0x04, 0x36
        /*0076*/ 	.short	(.L_756 - .L_755)
.L_755:
        /*0078*/ 	.word	0x00000008
.L_756:


//--------------------- .nv.callgraph             --------------------------
	.section	.nv.callgraph,"",@"SHT_CUDA_CALLGRAPH"
	.align	4
	.sectionentsize	8
	.align		4
        /*0000*/ 	.word	0x00000000
	.align		4
        /*0004*/ 	.word	0xffffffff
	.align		4
        /*0008*/ 	.word	0x00000000
	.align		4
        /*000c*/ 	.word	0xfffffffe
	.align		4
        /*0010*/ 	.word	0x00000000
	.align		4
        /*0014*/ 	.word	0xfffffffd
	.align		4
        /*0018*/ 	.word	0x00000000
	.align		4
        /*001c*/ 	.word	0xfffffffc


//--------------------- .nv.constant4             --------------------------
	.section	.nv.constant4,"a",@progbits
	.align	8
	.align		8
.nv.constant4:
        /*0000*/ 	.dword	_ZN30_INTERNAL_e7476140_4_k_cu_main4cuda3std3__45__cpo5beginE
	.align		8
        /*0008*/ 	.dword	_ZN30_INTERNAL_e7476140_4_k_cu_main4cuda3std3__45__cpo3endE
	.align		8
        /*0010*/ 	.dword	_ZN30_INTERNAL_e7476140_4_k_cu_main4cuda3std3__45__cpo6cbeginE
	.align		8
        /*0018*/ 	.dword	_ZN30_INTERNAL_e7476140_4_k_cu_main4cuda3std3__45__cpo4cendE
	.align		8
        /*0020*/ 	.dword	_ZN30_INTERNAL_e7476140_4_k_cu_main4cuda3std3__45__cpo6rbeginE
	.align		8
        /*0028*/ 	.dword	_ZN30_INTERNAL_e7476140_4_k_cu_main4cuda3std3__45__cpo4rendE
	.align		8
        /*0030*/ 	.dword	_ZN30_INTERNAL_e7476140_4_k_cu_main4cuda3std3__45__cpo7crbeginE
	.align		8
        /*0038*/ 	.dword	_ZN30_INTERNAL_e7476140_4_k_cu_main4cuda3std3__45__cpo5crendE
	.align		8
        /*0040*/ 	.dword	_ZN30_INTERNAL_e7476140_4_k_cu_main4cuda3std3__432_GLOBAL__N__e7476140_4_k_cu_main6ignoreE
	.align		8
        /*0048*/ 	.dword	_ZN30_INTERNAL_e7476140_4_k_cu_main4cuda3std3__419piecewise_constructE
	.align		8
        /*0050*/ 	.dword	_ZN30_INTERNAL_e7476140_4_k_cu_main4cuda3std3__48in_placeE
	.align		8
        /*0058*/ 	.dword	_ZN30_INTERNAL_e7476140_4_k_cu_main4cuda3std3__420unreachable_sentinelE
	.align		8
        /*0060*/ 	.dword	_ZN30_INTERNAL_e7476140_4_k_cu_main4cuda3std3__47nulloptE
	.align		8
        /*0068*/ 	.dword	_ZN30_INTERNAL_e7476140_4_k_cu_main4cuda3std3__48unexpectE
	.align		8
        /*0070*/ 	.dword	_ZN30_INTERNAL_e7476140_4_k_cu_main4cuda3std6ranges3__45__cpo4swapE
	.align		8
        /*0078*/ 	.dword	_ZN30_INTERNAL_e7476140_4_k_cu_main4cuda3std6ranges3__45__cpo9iter_moveE
	.align		8
        /*0080*/ 	.dword	_ZN30_INTERNAL_e7476140_4_k_cu_main4cuda3std6ranges3__45__cpo5beginE
	.align		8
        /*0088*/ 	.dword	_ZN30_INTERNAL_e7476140_4_k_cu_main4cuda3std6ranges3__45__cpo3endE
	.align		8
        /*0090*/ 	.dword	_ZN30_INTERNAL_e7476140_4_k_cu_main4cuda3std6ranges3__45__cpo6cbeginE
	.align		8
        /*0098*/ 	.dword	_ZN30_INTERNAL_e7476140_4_k_cu_main4cuda3std6ranges3__45__cpo4cendE
	.align		8
        /*00a0*/ 	.dword	_ZN30_INTERNAL_e7476140_4_k_cu_main4cuda3std6ranges3__45__cpo7advanceE
	.align		8
        /*00a8*/ 	.dword	_ZN30_INTERNAL_e7476140_4_k_cu_main4cuda3std6ranges3__45__cpo9iter_swapE
	.align		8
        /*00b0*/ 	.dword	_ZN30_INTERNAL_e7476140_4_k_cu_main4cuda3std6ranges3__45__cpo4nextE
	.align		8
        /*00b8*/ 	.dword	_ZN30_INTERNAL_e7476140_4_k_cu_main4cuda3std6ranges3__45__cpo4prevE
	.align		8
        /*00c0*/ 	.dword	_ZN30_INTERNAL_e7476140_4_k_cu_main4cuda3std6ranges3__45__cpo4dataE
	.align		8
        /*00c8*/ 	.dword	_ZN30_INTERNAL_e7476140_4_k_cu_main4cuda3std6ranges3__45__cpo5cdataE
	.align		8
        /*00d0*/ 	.dword	_ZN30_INTERNAL_e7476140_4_k_cu_main4cuda3std6ranges3__45__cpo4sizeE
	.align		8
        /*00d8*/ 	.dword	_ZN30_INTERNAL_e7476140_4_k_cu_main4cuda3std6ranges3__45__cpo5ssizeE
	.align		8
        /*00e0*/ 	.dword	_ZN30_INTERNAL_e7476140_4_k_cu_main4cuda3std6ranges3__45__cpo8distanceE
	.align		8
        /*00e8*/ 	.dword	_ZN30_INTERNAL_e7476140_4_k_cu_main6thrust24THRUST_300001_SM_1000_NS8cuda_cub3parE
	.align		8
        /*00f0*/ 	.dword	_ZN30_INTERNAL_e7476140_4_k_cu_main6thrust24THRUST_300001_SM_1000_NS8cuda_cub10par_nosyncE
	.align		8
        /*00f8*/ 	.dword	_ZN30_INTERNAL_e7476140_4_k_cu_main6thrust24THRUST_300001_SM_1000_NS6system6detail10sequential3seqE
	.align		8
        /*0100*/ 	.dword	_ZN30_INTERNAL_e7476140_4_k_cu_main6thrust24THRUST_300001_SM_1000_NS6system3cpp3parE
	.align		8
        /*0108*/ 	.dword	_ZN30_INTERNAL_e7476140_4_k_cu_main6thrust24THRUST_300001_SM_1000_NS12placeholders2_1E
	.align		8
        /*0110*/ 	.dword	_ZN30_INTERNAL_e7476140_4_k_cu_main6thrust24THRUST_300001_SM_1000_NS12placeholders2_2E
	.align		8
        /*0118*/ 	.dword	_ZN30_INTERNAL_e7476140_4_k_cu_main6thrust24THRUST_300001_SM_1000_NS12placeholders2_3E
	.align		8
        /*0120*/ 	.dword	_ZN30_INTERNAL_e7476140_4_k_cu_main6thrust24THRUST_300001_SM_1000_NS12placeholders2_4E
	.align		8
        /*0128*/ 	.dword	_ZN30_INTERNAL_e7476140_4_k_cu_main6thrust24THRUST_300001_SM_1000_NS12placeholders2_5E
	.align		8
        /*0130*/ 	.dword	_ZN30_INTERNAL_e7476140_4_k_cu_main6thrust24THRUST_300001_SM_1000_NS12placeholders2_6E
	.align		8
        /*0138*/ 	.dword	_ZN30_INTERNAL_e7476140_4_k_cu_main6thrust24THRUST_300001_SM_1000_NS12placeholders2_7E
	.align		8
        /*0140*/ 	.dword	_ZN30_INTERNAL_e7476140_4_k_cu_main6thrust24THRUST_300001_SM_1000_NS12placeholders2_8E
	.align		8
        /*0148*/ 	.dword	_ZN30_INTERNAL_e7476140_4_k_cu_main6thrust24THRUST_300001_SM_1000_NS12placeholders2_9E
	.align		8
        /*0150*/ 	.dword	_ZN30_INTERNAL_e7476140_4_k_cu_main6thrust24THRUST_300001_SM_1000_NS12placeholders3_10E
	.align		8
        /*0158*/ 	.dword	_ZN30_INTERNAL_e7476140_4_k_cu_main6thrust24THRUST_300001_SM_1000_NS3seqE
	.align		8
        /*0160*/ 	.dword	_ZN30_INTERNAL_e7476140_4_k_cu_main6thrust24THRUST_300001_SM_1000_NS6deviceE


//--------------------- .text._ZN3cub18CUB_300001_SM_10006detail10radix_sort29DeviceRadixSortOnesweepKernelINS1_5radix10policy_hubIiNS0_8NullTypeEyE10Policy1000ELNS0_9SortOrderE0EiS6_yiiNS1_21identity_decomposer_tEEEvPT5_SC_PT3_PKSD_PT1_PKSH_PT2_PKSL_T4_iiT6_ --------------------------
	.section	.text._ZN3cub18CUB_300001_SM_10006detail10radix_sort29DeviceRadixSortOnesweepKernelINS1_5radix10policy_hubIiNS0_8NullTypeEyE10Policy1000ELNS0_9SortOrderE0EiS6_yiiNS1_21identity_decomposer_tEEEvPT5_SC_PT3_PKSD_PT1_PKSH_PT2_PKSL_T4_iiT6_,"ax",@progbits
	.align	128
        .global         _ZN3cub18CUB_300001_SM_10006detail10radix_sort29DeviceRadixSortOnesweepKernelINS1_5radix10policy_hubIiNS0_8NullTypeEyE10Policy1000ELNS0_9SortOrderE0EiS6_yiiNS1_21identity_decomposer_tEEEvPT5_SC_PT3_PKSD_PT1_PKSH_PT2_PKSL_T4_iiT6_
        .type           _ZN3cub18CUB_300001_SM_10006detail10radix_sort29DeviceRadixSortOnesweepKernelINS1_5radix10policy_hubIiNS0_8NullTypeEyE10Policy1000ELNS0_9SortOrderE0EiS6_yiiNS1_21identity_decomposer_tEEEvPT5_SC_PT3_PKSD_PT1_PKSH_PT2_PKSL_T4_iiT6_,@function
        .size           _ZN3cub18CUB_300001_SM_10006detail10radix_sort29DeviceRadixSortOnesweepKernelINS1_5radix10policy_hubIiNS0_8NullTypeEyE10Policy1000ELNS0_9SortOrderE0EiS6_yiiNS1_21identity_decomposer_tEEEvPT5_SC_PT3_PKSD_PT1_PKSH_PT2_PKSL_T4_iiT6_,(.L_x_1184 - _ZN3cub18CUB_300001_SM_10006detail10radix_sort29DeviceRadixSortOnesweepKernelINS1_5radix10policy_hubIiNS0_8NullTypeEyE10Policy1000ELNS0_9SortOrderE0EiS6_yiiNS1_21identity_decomposer_tEEEvPT5_SC_PT3_PKSD_PT1_PKSH_PT2_PKSL_T4_iiT6_)
        .other          _ZN3cub18CUB_300001_SM_10006detail10radix_sort29DeviceRadixSortOnesweepKernelINS1_5radix10policy_hubIiNS0_8NullTypeEyE10Policy1000ELNS0_9SortOrderE0EiS6_yiiNS1_21identity_decomposer_tEEEvPT5_SC_PT3_PKSD_PT1_PKSH_PT2_PKSL_T4_iiT6_,@"STO_CUDA_ENTRY STV_DEFAULT"
_ZN3cub18CUB_300001_SM_10006detail10radix_sort29DeviceRadixSortOnesweepKernelINS1_5radix10policy_hubIiNS0_8NullTypeEyE10Policy1000ELNS0_9SortOrderE0EiS6_yiiNS1_21identity_decomposer_tEEEvPT5_SC_PT3_PKSD_PT1_PKSH_PT2_PKSL_T4_iiT6_:
.text._ZN3cub18CUB_300001_SM_10006detail10radix_sort29DeviceRadixSortOnesweepKernelINS1_5radix10policy_hubIiNS0_8NullTypeEyE10Policy1000ELNS0_9SortOrderE0EiS6_yiiNS1_21identity_decomposer_tEEEvPT5_SC_PT3_PKSD_PT1_PKSH_PT2_PKSL_T4_iiT6_:
[----:B------:R-:W-:Y:S01]  /*0000*/  LDC R1, c[0x0][0x37c] ;  /* 0x0000df00ff017b82 */ /* 0x000fe20000000800 */
[----:B------:R-:W0:Y:S01]  /*0010*/  S2R R3, SR_TID.X ;  /* 0x0000000000037919 */ /* 0x000e220000002100 */
[----:B------:R-:W1:Y:S01]  /*0020*/  LDCU.64 UR8, c[0x0][0x358] ;  /* 0x00006b00ff0877ac */ /* 0x000e620008000a00 */
[----:B------:R-:W-:Y:S01]  /*0030*/  BSSY.RECONVERGENT B0, `(.L_x_0) ;  /* 0x000000a000007945 */ /* 0x000fe20003800200 */
[----:B0-----:R-:W-:-:S13]  /*0040*/  ISETP.NE.AND P0, PT, R3, RZ, PT ;  /* 0x000000ff0300720c */ /* 0x001fda0003f05270 */
[----:B-1----:R-:W-:Y:S05]  /*0050*/  @P0 BRA `(.L_x_1) ;  /* 0x00000000001c0947 */ /* 0x002fea0003800000 */
[----:B------:R-:W0:Y:S01]  /*0060*/  LDC.64 R4, c[0x0][0x388] ;  /* 0x0000e200ff047b82 */ /* 0x000e220000000a00 */
[----:B------:R-:W-:-:S05]  /*0070*/  IMAD.MOV.U32 R7, RZ, RZ, 0x1 ;  /* 0x00000001ff077424 */ /* 0x000fca00078e00ff */
[----:B0-----:R-:W2:Y:S02]  /*0080*/  ATOMG.E.ADD.STRONG.GPU PT, R4, desc[UR8][R4.64], R7 ;  /* 0x80000007040479a8 */ /* 0x001ea400081ef108 */
[----:B------:R-:W0:Y:S01]  /*0090*/  S2UR UR5, SR_CgaCtaId ;  /* 0x00000000000579c3 */ /* 0x000e220000008800 */
[----:B------:R-:W-:Y:S02]  /*00a0*/  UMOV UR4, 0x400 ;  /* 0x0000040000047882 */ /* 0x000fe40000000000 */
[----:B0-----:R-:W-:-:S09]  /*00b0*/  ULEA UR4, UR5, UR4, 0x18 ;  /* 0x0000000405047291 */ /* 0x001fd2000f8ec0ff */
[----:B--2---:R0:W-:Y:S03]  /*00c0*/  STS [UR4+0x7200], R4 ;  /* 0x00720004ff007988 */ /* 0x0041e60008000804 */
.L_x_1:
[----:B------:R-:W-:Y:S05]  /*00d0*/  BSYNC.RECONVERGENT B0 ;  /* 0x0000000000007941 */ /* 0x000fea0003800200 */
.L_x_0:
[----:B------:R-:W1:Y:S08]  /*00e0*/  S2UR UR5, SR_CgaCtaId ;  /* 0x00000000000579c3 */ /* 0x000e700000008800 */
[----:B------:R-:W-:Y:S06]  /*00f0*/  BAR.SYNC.DEFER_BLOCKING 0x0 ;  /* 0x0000000000007b1d */ /* 0x000fec0000010000 */
[----:B------:R-:W-:Y:S01]  /*0100*/  UMOV UR4, 0x400 ;  /* 0x0000040000047882 */ /* 0x000fe20000000000 */
[----:B------:R-:W2:Y:S01]  /*0110*/  S2R R46, SR_LANEID ;  /* 0x00000000002e7919 */ /* 0x000ea20000000000 */
[----:B-1----:R-:W-:Y:S01]  /*0120*/  ULEA UR4, UR5, UR4, 0x18 ;  /* 0x0000000405047291 */ /* 0x002fe2000f8ec0ff */
[----:B------:R-:W1:Y:S08]  /*0130*/  LDCU UR5, c[0x0][0x3c0] ;  /* 0x00007800ff0577ac */ /* 0x000e700008000800 */
[----:B------:R-:W3:Y:S02]  /*0140*/  LDS R0, [UR4+0x7200] ;  /* 0x00720004ff007984 */ /* 0x000ee40008000800 */
[----:B---3--:R-:W-:-:S13]  /*0150*/  R2UR UR7, R0 ;  /* 0x00000000000772ca */ /* 0x008fda00000e0000 */
[----:B------:R-:W-:-:S04]  /*0160*/  UIMAD UR6, UR7, 0x1c80, URZ ;  /* 0x00001c80070678a4 */ /* 0x000fc8000f8e02ff */
[----:B------:R-:W-:Y:S02]  /*0170*/  UIADD3 UR10, UPT, UPT, UR6, 0x1c80, URZ ;  /* 0x00001c80060a7890 */ /* 0x000fe4000fffe0ff */
[----:B------:R-:W-:Y:S02]  /*0180*/  USHF.R.S32.HI UR11, URZ, 0x1f, UR6 ;  /* 0x0000001fff0b7899 */ /* 0x000fe40008011406 */
[----:B-1----:R-:W-:-:S09]  /*0190*/  UISETP.GT.AND UP0, UPT, UR10, UR5, UPT ;  /* 0x000000050a00728c */ /* 0x002fd2000bf04270 */
[----:B--2---:R-:W-:Y:S05]  /*01a0*/  BRA.U UP0, `(.L_x_2) ;  /* 0x0000000100707547 */ /* 0x004fea000b800000 */
[----:B------:R-:W0:Y:S01]  /*01b0*/  LDCU.64 UR12, c[0x0][0x3a8] ;  /* 0x00007500ff0c77ac */ /* 0x000e220008000a00 */
[C---:B------:R-:W-:Y:S02]  /*01c0*/  LOP3.LUT R0, R3.reuse, 0x1f, RZ, 0xc0, !PT ;  /* 0x0000001f03007812 */ /* 0x040fe400078ec0ff */
[----:B------:R-:W-:-:S05]  /*01d0*/  LOP3.LUT R5, R3, 0x3e0, RZ, 0xc0, !PT ;  /* 0x000003e003057812 */ /* 0x000fca00078ec0ff */
[----:B------:R-:W-:-:S05]  /*01e0*/  IMAD R0, R5, 0x13, R0 ;  /* 0x0000001305007824 */ /* 0x000fca00078e0200 */
[----:B------:R-:W-:-:S05]  /*01f0*/  IADD3 R0, P0, PT, R0, UR6, RZ ;  /* 0x0000000600007c10 */ /* 0x000fca000ff1e0ff */
[----:B------:R-:W-:Y:S01]  /*0200*/  IMAD.X R5, RZ, RZ, UR11, P0 ;  /* 0x0000000bff057e24 */ /* 0x000fe200080e06ff */
[----:B0-----:R-:W-:-:S04]  /*0210*/  LEA R4, P0, R0, UR12, 0x2 ;  /* 0x0000000c00047c11 */ /* 0x001fc8000f8010ff */
[----:B------:R-:W-:-:S05]  /*0220*/  LEA.HI.X R5, R0, UR13, R5, 0x2, P0 ;  /* 0x0000000d00057c11 */ /* 0x000fca00080f1405 */
[----:B------:R0:W5:Y:S04]  /*0230*/  LDG.E R44, desc[UR8][R4.64] ;  /* 0x00000008042c7981 */ /* 0x000168000c1e1900 */
        /* <DEDUP_REMOVED lines=17> */
[----:B------:R0:W5:Y:S01]  /*0350*/  LDG.E R24, desc[UR8][R4.64+0x900] ;  /* 0x0009000804187981 */ /* 0x000162000c1e1900 */
[----:B------:R-:W-:Y:S05]  /*0360*/  BRA `(.L_x_3) ;  /* 0x0000000400507947 */ /* 0x000fea0003800000 */
.L_x_2:
[C---:B------:R-:W-:Y:S01]  /*0370*/  LOP3.LUT R0, R3.reuse, 0x1f, RZ, 0xc0, !PT ;  /* 0x0000001f03007812 */ /* 0x040fe200078ec0ff */
[----:B------:R-:W1:Y:S01]  /*0380*/  LDCU.64 UR12, c[0x0][0x3a8] ;  /* 0x00007500ff0c77ac */ /* 0x000e620008000a00 */
[----:B------:R-:W-:Y:S01]  /*0390*/  LOP3.LUT R5, R3, 0x3e0, RZ, 0xc0, !PT ;  /* 0x000003e003057812 */ /* 0x000fe200078ec0ff */
[----:B------:R-:W-:Y:S01]  /*03a0*/  IMAD.MOV.U32 R44, RZ, RZ, 0x7fffffff ;  /* 0x7fffffffff2c7424 */ /* 0x000fe200078e00ff */
[----:B------:R-:W-:Y:S01]  /*03b0*/  UIADD3 UR5, UPT, UPT, -UR6, UR5, URZ ;  /* 0x0000000506057290 */ /* 0x000fe2000fffe1ff */
[----:B------:R-:W-:Y:S02]  /*03c0*/  IMAD.MOV.U32 R42, RZ, RZ, 0x7fffffff ;  /* 0x7fffffffff2a7424 */ /* 0x000fe400078e00ff */
[----:B------:R-:W-:Y:S02]  /*03d0*/  IMAD R7, R5, 0x13, R0 ;  /* 0x0000001305077824 */ /* 0x000fe400078e0200 */
[----:B------:R-:W-:Y:S02]  /*03e0*/  IMAD.MOV.U32 R43, RZ, RZ, 0x7fffffff ;  /* 0x7fffffffff2b7424 */ /* 0x000fe400078e00ff */
[C---:B------:R-:W-:Y:S01]  /*03f0*/  VIADD R0, R7.reuse, 0x20 ;  /* 0x0000002007007836 */ /* 0x040fe20000000000 */
[C---:B------:R-:W-:Y:S01]  /*0400*/  ISETP.GE.AND P1, PT, R7.reuse, UR5, PT ;  /* 0x0000000507007c0c */ /* 0x040fe2000bf26270 */
[----:B------:R-:W-:-:S02]  /*0410*/  VIADD R5, R7, 0x60 ;  /* 0x0000006007057836 */ /* 0x000fc40000000000 */
[C---:B0-----:R-:W-:Y:S01]  /*0420*/  VIADD R4, R7.reuse, 0x40 ;  /* 0x0000004007047836 */ /* 0x041fe20000000000 */
[----:B------:R-:W-:Y:S01]  /*0430*/  ISETP.GE.AND P2, PT, R0, UR5, PT ;  /* 0x0000000500007c0c */ /* 0x000fe2000bf46270 */
[C---:B------:R-:W-:Y:S01]  /*0440*/  VIADD R8, R7.reuse, 0xa0 ;  /* 0x000000a007087836 */ /* 0x040fe20000000000 */
[C---:B------:R-:W-:Y:S01]  /*0450*/  IADD3 R0, P0, PT, R7.reuse, UR6, RZ ;  /* 0x0000000607007c10 */ /* 0x040fe2000ff1e0ff */
[----:B------:R-:W-:Y:S01]  /*0460*/  VIADD R6, R7, 0x80 ;  /* 0x0000008007067836 */ /* 0x000fe20000000000 */
[----:B------:R-:W-:Y:S01]  /*0470*/  ISETP.GE.AND P4, PT, R5, UR5, PT ;  /* 0x0000000505007c0c */ /* 0x000fe2000bf86270 */
[----:B------:R-:W-:Y:S01]  /*0480*/  VIADD R9, R7, 0xc0 ;  /* 0x000000c007097836 */ /* 0x000fe20000000000 */
[----:B------:R-:W-:Y:S01]  /*0490*/  ISETP.GE.AND P3, PT, R4, UR5, PT ;  /* 0x0000000504007c0c */ /* 0x000fe2000bf66270 */
[----:B------:R-:W-:Y:S01]  /*04a0*/  IMAD.X R5, RZ, RZ, UR11, P0 ;  /* 0x0000000bff057e24 */ /* 0x000fe200080e06ff */
[----:B-1----:R-:W-:Y:S02]  /*04b0*/  LEA R4, P0, R0, UR12, 0x2 ;  /* 0x0000000c00047c11 */ /* 0x002fe4000f8010ff */
[----:B------:R-:W-:-:S02]  /*04c0*/  ISETP.GE.AND P6, PT, R8, UR5, PT ;  /* 0x0000000508007c0c */ /* 0x000fc4000bfc6270 */
[----:B------:R-:W-:Y:S01]  /*04d0*/  LEA.HI.X R5, R0, UR13, R5, 0x2, P0 ;  /* 0x0000000d00057c11 */ /* 0x000fe200080f1405 */
[----:B------:R-:W-:Y:S01]  /*04e0*/  VIADD R0, R7, 0xe0 ;  /* 0x000000e007007836 */ /* 0x000fe20000000000 */
[----:B------:R-:W-:Y:S01]  /*04f0*/  ISETP.GE.AND P5, PT, R6, UR5, PT ;  /* 0x0000000506007c0c */ /* 0x000fe2000bfa6270 */
[----:B------:R-:W-:Y:S01]  /*0500*/  IMAD.MOV.U32 R8, RZ, RZ, 0x7fffffff ;  /* 0x7fffffffff087424 */ /* 0x000fe200078e00ff */
[----:B------:R-:W-:Y:S01]  /*0510*/  ISETP.GE.AND P0, PT, R9, UR5, PT ;  /* 0x0000000509007c0c */ /* 0x000fe2000bf06270 */
[----:B------:R1:W5:Y:S01]  /*0520*/  @!P1 LDG.E R44, desc[UR8][R4.64] ;  /* 0x00000008042c9981 */ /* 0x000362000c1e1900 */
[----:B------:R-:W-:Y:S01]  /*0530*/  ISETP.GE.AND P1, PT, R0, UR5, PT ;  /* 0x0000000500007c0c */ /* 0x000fe2000bf26270 */
[C---:B------:R-:W-:Y:S02]  /*0540*/  VIADD R0, R7.reuse, 0x120 ;  /* 0x0000012007007836 */ /* 0x040fe40000000000 */
[----:B------:R1:W5:Y:S01]  /*0550*/  @!P3 LDG.E R42, desc[UR8][R4.64+0x100] ;  /* 0x00010008042ab981 */ /* 0x000362000c1e1900 */
[----:B------:R-:W-:-:S02]  /*0560*/  VIADD R6, R7, 0x100 ;  /* 0x0000010007067836 */ /* 0x000fc40000000000 */
[----:B------:R-:W-:Y:S01]  /*0570*/  ISETP.GE.AND P3, PT, R0, UR5, PT ;  /* 0x0000000500007c0c */ /* 0x000fe2000bf66270 */
[----:B------:R-:W-:Y:S01]  /*0580*/  VIADD R0, R7, 0x140 ;  /* 0x0000014007007836 */ /* 0x000fe20000000000 */
[----:B------:R1:W5:Y:S01]  /*0590*/  @!P4 LDG.E R8, desc[UR8][R4.64+0x180] ;  /* 0x000180080408c981 */ /* 0x000362000c1e1900 */
[----:B------:R-:W-:-:S03]  /*05a0*/  IMAD.MOV.U32 R10, RZ, RZ, 0x7fffffff ;  /* 0x7fffffffff0a7424 */ /* 0x000fc600078e00ff */
[----:B------:R-:W-:Y:S01]  /*05b0*/  ISETP.GE.AND P4, PT, R0, UR5, PT ;  /* 0x0000000500007c0c */ /* 0x000fe2000bf86270 */
[C---:B------:R-:W-:Y:S01]  /*05c0*/  VIADD R0, R7.reuse, 0x180 ;  /* 0x0000018007007836 */ /* 0x040fe20000000000 */
[----:B------:R1:W5:Y:S01]  /*05d0*/  @!P2 LDG.E R43, desc[UR8][R4.64+0x80] ;  /* 0x00008008042ba981 */ /* 0x000362000c1e1900 */
[----:B------:R-:W-:Y:S01]  /*05e0*/  ISETP.GE.AND P2, PT, R6, UR5, PT ;  /* 0x0000000506007c0c */ /* 0x000fe2000bf46270 */
[----:B------:R-:W-:Y:S02]  /*05f0*/  IMAD.MOV.U32 R12, RZ, RZ, 0x7fffffff ;  /* 0x7fffffffff0c7424 */ /* 0x000fe400078e00ff */
[----:B------:R1:W5:Y:S01]  /*0600*/  @!P6 LDG.E R10, desc[UR8][R4.64+0x280] ;  /* 0x00028008040ae981 */ /* 0x000362000c1e1900 */
[----:B------:R-:W-:Y:S01]  /*0610*/  ISETP.GE.AND P6, PT, R0, UR5, PT ;  /* 0x0000000500007c0c */ /* 0x000fe2000bfc6270 */
[C---:B------:R-:W-:Y:S02]  /*0620*/  VIADD R0, R7.reuse, 0x1a0 ;  /* 0x000001a007007836 */ /* 0x040fe40000000000 */
[----:B------:R-:W-:Y:S01]  /*0630*/  IMAD.MOV.U32 R9, RZ, RZ, 0x7fffffff ;  /* 0x7fffffffff097424 */ /* 0x000fe200078e00ff */
[----:B------:R1:W5:Y:S01]  /*0640*/  @!P0 LDG.E R12, desc[UR8][R4.64+0x300] ;  /* 0x00030008040c8981 */ /* 0x000362000c1e1900 */
[----:B------:R-:W-:Y:S01]  /*0650*/  VIADD R6, R7, 0x160 ;  /* 0x0000016007067836 */ /* 0x000fe20000000000 */
[----:B------:R-:W-:Y:S01]  /*0660*/  ISETP.GE.AND P0, PT, R0, UR5, PT ;  /* 0x0000000500007c0c */ /* 0x000fe2000bf06270 */
[----:B------:R-:W-:-:S02]  /*0670*/  IMAD.MOV.U32 R14, RZ, RZ, 0x7fffffff ;  /* 0x7fffffffff0e7424 */ /* 0x000fc400078e00ff */
[C---:B------:R-:W-:Y:S01]  /*0680*/  VIADD R0, R7.reuse, 0x1e0 ;  /* 0x000001e007007836 */ /* 0x040fe20000000000 */
[----:B------:R1:W5:Y:S01]  /*0690*/  @!P5 LDG.E R9, desc[UR8][R4.64+0x200] ;  /* 0x000200080409d981 */ /* 0x000362000c1e1900 */
[----:B------:R-:W-:Y:S01]  /*06a0*/  ISETP.GE.AND P5, PT, R6, UR5, PT ;  /* 0x0000000506007c0c */ /* 0x000fe2000bfa6270 */
[----:B------:R-:W-:Y:S02]  /*06b0*/  IMAD.MOV.U32 R13, RZ, RZ, 0x7fffffff ;  /* 0x7fffffffff0d7424 */ /* 0x000fe400078e00ff */
[----:B------:R1:W5:Y:S01]  /*06c0*/  @!P2 LDG.E R14, desc[UR8][R4.64+0x400] ;  /* 0x00040008040ea981 */ /* 0x000362000c1e1900 */
[----:B------:R-:W-:Y:S01]  /*06d0*/  IMAD.MOV.U32 R15, RZ, RZ, 0x7fffffff ;  /* 0x7fffffffff0f7424 */ /* 0x000fe200078e00ff */
[----:B------:R-:W-:Y:S01]  /*06e0*/  ISETP.GE.AND P2, PT, R0, UR5, PT ;  /* 0x0000000500007c0c */ /* 0x000fe2000bf46270 */
[C---:B------:R-:W-:Y:S01]  /*06f0*/  VIADD R6, R7.reuse, 0x1c0 ;  /* 0x000001c007067836 */ /* 0x040fe20000000000 */
[----:B------:R1:W5:Y:S01]  /*0700*/  @!P1 LDG.E R13, desc[UR8][R4.64+0x380] ;  /* 0x00038008040d9981 */ /* 0x000362000c1e1900 */
[----:B------:R-:W-:-:S02]  /*0710*/  VIADD R0, R7, 0x200 ;  /* 0x0000020007007836 */ /* 0x000fc40000000000 */
[----:B------:R-:W-:Y:S01]  /*0720*/  IMAD.MOV.U32 R16, RZ, RZ, 0x7fffffff ;  /* 0x7fffffffff107424 */ /* 0x000fe200078e00ff */
[----:B------:R1:W5:Y:S01]  /*0730*/  @!P3 LDG.E R15, desc[UR8][R4.64+0x480] ;  /* 0x00048008040fb981 */ /* 0x000362000c1e1900 */
[----:B------:R-:W-:Y:S01]  /*0740*/  IMAD.MOV.U32 R17, RZ, RZ, 0x7fffffff ;  /* 0x7fffffffff117424 */ /* 0x000fe200078e00ff */
[----:B------:R-:W-:Y:S01]  /*0750*/  ISETP.GE.AND P1, PT, R6, UR5, PT ;  /* 0x0000000506007c0c */ /* 0x000fe2000bf26270 */
[C---:B------:R-:W-:Y:S01]  /*0760*/  VIADD R6, R7.reuse, 0x220 ;  /* 0x0000022007067836 */ /* 0x040fe20000000000 */
[----:B------:R-:W-:Y:S01]  /*0770*/  ISETP.GE.AND P3, PT, R0, UR5, PT ;  /* 0x0000000500007c0c */ /* 0x000fe2000bf66270 */
[----:B------:R-:W-:Y:S01]  /*0780*/  VIADD R0, R7, 0x240 ;  /* 0x0000024007007836 */ /* 0x000fe20000000000 */
[----:B------:R1:W5:Y:S02]  /*0790*/  @!P4 LDG.E R16, desc[UR8][R4.64+0x500] ;  /* 0x000500080410c981 */ /* 0x000364000c1e1900 */
[----:B------:R-:W-:Y:S02]  /*07a0*/  ISETP.GE.AND P4, PT, R6, UR5, PT ;  /* 0x0000000506007c0c */ /* 0x000fe4000bf86270 */
[----:B------:R1:W5:Y:S01]  /*07b0*/  @!P5 LDG.E R17, desc[UR8][R4.64+0x580] ;  /* 0x000580080411d981 */ /* 0x000362000c1e1900 */
[----:B------:R-:W-:Y:S01]  /*07c0*/  ISETP.GE.AND P5, PT, R0, UR5, PT ;  /* 0x0000000500007c0c */ /* 0x000fe2000bfa6270 */
[----:B------:R-:W-:-:S02]  /*07d0*/  IMAD.MOV.U32 R18, RZ, RZ, 0x7fffffff ;  /* 0x7fffffffff127424 */ /* 0x000fc400078e00ff */
[----:B------:R-:W-:Y:S02]  /*07e0*/  IMAD.MOV.U32 R19, RZ, RZ, 0x7fffffff ;  /* 0x7fffffffff137424 */ /* 0x000fe400078e00ff */
[----:B------:R-:W-:Y:S02]  /*07f0*/  IMAD.MOV.U32 R20, RZ, RZ, 0x7fffffff ;  /* 0x7fffffffff147424 */ /* 0x000fe400078e00ff */
[----:B------:R-:W-:Y:S01]  /*0800*/  IMAD.MOV.U32 R21, RZ, RZ, 0x7fffffff ;  /* 0x7fffffffff157424 */ /* 0x000fe200078e00ff */
[----:B------:R1:W5:Y:S01]  /*0810*/  @!P6 LDG.E R18, desc[UR8][R4.64+0x600] ;  /* 0x000600080412e981 */ /* 0x000362000c1e1900 */
[----:B------:R-:W-:Y:S02]  /*0820*/  IMAD.MOV.U32 R22, RZ, RZ, 0x7fffffff ;  /* 0x7fffffffff167424 */ /* 0x000fe400078e00ff */
[----:B------:R-:W-:Y:S01]  /*0830*/  IMAD.MOV.U32 R23, RZ, RZ, 0x7fffffff ;  /* 0x7fffffffff177424 */ /* 0x000fe200078e00ff */
[----:B------:R1:W5:Y:S01]  /*0840*/  @!P0 LDG.E R19, desc[UR8][R4.64+0x680] ;  /* 0x0006800804138981 */ /* 0x000362000c1e1900 */
[----:B------:R-:W-:-:S03]  /*0850*/  IMAD.MOV.U32 R24, RZ, RZ, 0x7fffffff ;  /* 0x7fffffffff187424 */ /* 0x000fc600078e00ff */
[----:B------:R1:W5:Y:S04]  /*0860*/  @!P1 LDG.E R20, desc[UR8][R4.64+0x700] ;  /* 0x0007000804149981 */ /* 0x000368000c1e1900 */
[----:B------:R1:W5:Y:S04]  /*0870*/  @!P2 LDG.E R21, desc[UR8][R4.64+0x780] ;  /* 0x000780080415a981 */ /* 0x000368000c1e1900 */
[----:B------:R1:W5:Y:S04]  /*0880*/  @!P3 LDG.E R22, desc[UR8][R4.64+0x800] ;  /* 0x000800080416b981 */ /* 0x000368000c1e1900 */
[----:B------:R1:W5:Y:S04]  /*0890*/  @!P4 LDG.E R23, desc[UR8][R4.64+0x880] ;  /* 0x000880080417c981 */ /* 0x000368000c1e1900 */
[----:B------:R1:W5:Y:S02]  /*08a0*/  @!P5 LDG.E R24, desc[UR8][R4.64+0x900] ;  /* 0x000900080418d981 */ /* 0x000364000c1e1900 */
.L_x_3:
[----:B01----:R-:W-:Y:S01]  /*08b0*/  VIMNMX R5, PT, PT, R46, 0xe0, !PT ;  /* 0x000000e02e057848 */ /* 0x003fe20007fe0100 */
[----:B------:R-:W0:Y:S01]  /*08c0*/  LDCU UR5, c[0x0][0x3c8] ;  /* 0x00007900ff0577ac */ /* 0x000e220008000800 */
[----:B------:R-:W-:Y:S01]  /*08d0*/  SHF.R.U32.HI R0, RZ, 0x5, R3 ;  /* 0x00000005ff007819 */ /* 0x000fe20000011603 */
[----:B------:R-:W-:Y:S01]  /*08e0*/  BSSY.RECONVERGENT B0, `(.L_x_4) ;  /* 0x0000026000007945 */ /* 0x000fe20003800200 */
[--C-:B------:R-:W-:Y:S01]  /*08f0*/  IADD3 R5, PT, PT, R5, 0x1f, -R46.reuse ;  /* 0x0000001f05057810 */ /* 0x100fe20007ffe82e */
[----:B------:R-:W-:Y:S01]  /*0900*/  UMOV UR6, 0xffffffff ;  /* 0xffffffff00067882 */ /* 0x000fe20000000000 */
[----:B------:R-:W-:Y:S02]  /*0910*/  IMAD.MOV.U32 R7, RZ, RZ, R46 ;  /* 0x000000ffff077224 */ /* 0x000fe400078e002e */
[C---:B------:R-:W-:Y:S02]  /*0920*/  ISETP.GE.U32.AND P0, PT, R5.reuse, 0x1e0, PT ;  /* 0x000001e00500780c */ /* 0x040fe40003f06070 */
[----:B------:R-:W-:Y:S01]  /*0930*/  LEA.HI R6, R5, 0x1, RZ, 0x1b ;  /* 0x0000000105067811 */ /* 0x000fe200078fd8ff */
[----:B------:R-:W-:-:S03]  /*0940*/  IMAD.SHL.U32 R5, R0, 0x400, RZ ;  /* 0x0000040000057824 */ /* 0x000fc600078e00ff */
[----:B------:R-:W-:-:S04]  /*0950*/  LOP3.LUT R25, R6, 0xf, RZ, 0xc0, !PT ;  /* 0x0000000f06197812 */ /* 0x000fc800078ec0ff */
[----:B------:R-:W-:Y:S01]  /*0960*/  ISETP.NE.AND P1, PT, R25, RZ, PT ;  /* 0x000000ff1900720c */ /* 0x000fe20003f25270 */
[----:B0-----:R-:W-:Y:S02]  /*0970*/  USHF.L.U32 UR5, UR6, UR5, URZ ;  /* 0x0000000506057299 */ /* 0x001fe400080006ff */
[----:B------:R-:W-:Y:S10]  /*0980*/  @!P0 BRA `(.L_x_5) ;  /* 0x00000000006c8947 */ /* 0x000ff40003800000 */
[----:B------:R-:W-:Y:S01]  /*0990*/  IMAD R4, R46, 0x4, R5 ;  /* 0x000000042e047824 */ /* 0x000fe200078e0205 */
[----:B------:R-:W-:Y:S01]  /*09a0*/  LOP3.LUT R0, R6, 0xffffff0, RZ, 0xc0, !PT ;  /* 0x0ffffff006007812 */ /* 0x000fe200078ec0ff */
[----:B------:R-:W-:Y:S02]  /*09b0*/  IMAD.U32 R11, RZ, RZ, UR4 ;  /* 0x00000004ff0b7e24 */ /* 0x000fe4000f8e00ff */
[----:B------:R-:W-:Y:S02]  /*09c0*/  IMAD.MOV.U32 R7, RZ, RZ, R46 ;  /* 0x000000ffff077224 */ /* 0x000fe400078e002e */
[----:B------:R-:W-:Y:S01]  /*09d0*/  IMAD.MOV R0, RZ, RZ, -R0 ;  /* 0x000000ffff007224 */ /* 0x000fe200078e0a00 */
[----:B------:R-:W-:-:S07]  /*09e0*/  IADD3 R4, PT, PT, R4, 0x400, R11 ;  /* 0x0000040004047810 */ /* 0x000fce0007ffe00b */
.L_x_6:
[----:B------:R-:W-:Y:S01]  /*09f0*/  VIADD R0, R0, 0x10 ;  /* 0x0000001000007836 */ /* 0x000fe20000000000 */
[----:B------:R-:W-:Y:S01]  /*0a00*/  STS [R4+-0x400], RZ ;  /* 0xfffc00ff04007388 */ /* 0x000fe20000000800 */
[----:B------:R-:W-:-:S03]  /*0a10*/  VIADD R7, R7, 0x200 ;  /* 0x0000020007077836 */ /* 0x000fc60000000000 */
[----:B------:R-:W-:Y:S01]  /*0a20*/  ISETP.NE.AND P0, PT, R0, RZ, PT ;  /* 0x000000ff0000720c */ /* 0x000fe20003f05270 */
[----:B------:R-:W-:Y:S04]  /*0a30*/  STS [R4+-0x380], RZ ;  /* 0xfffc80ff04007388 */ /* 0x000fe80000000800 */
[----:B------:R-:W-:Y:S04]  /*0a40*/  STS [R4+-0x300], RZ ;  /* 0xfffd00ff04007388 */ /* 0x000fe80000000800 */
[----:B------:R-:W-:Y:S04]  /*0a50*/  STS [R4+-0x280], RZ ;  /* 0xfffd80ff04007388 */ /* 0x000fe80000000800 */
[----:B------:R-:W-:Y:S04]  /*0a60*/  STS [R4+-0x200], RZ ;  /* 0xfffe00ff04007388 */ /* 0x000fe80000000800 */
[----:B------:R-:W-:Y:S04]  /*0a70*/  STS [R4+-0x180], RZ ;  /* 0xfffe80ff04007388 */ /* 0x000fe80000000800 */
[----:B------:R-:W-:Y:S04]  /*0a80*/  STS [R4+-0x100], RZ ;  /* 0xffff00ff04007388 */ /* 0x000fe80000000800 */
[----:B------:R-:W-:Y:S04]  /*0a90*/  STS [R4+-0x80], RZ ;  /* 0xffff80ff04007388 */ /* 0x000fe80000000800 */
[----:B------:R-:W-:Y:S04]  /*0aa0*/  STS [R4], RZ ;  /* 0x000000ff04007388 */ /* 0x000fe80000000800 */
[----:B------:R-:W-:Y:S04]  /*0ab0*/  STS [R4+0x80], RZ ;  /* 0x000080ff04007388 */ /* 0x000fe80000000800 */
[----:B------:R-:W-:Y:S04]  /*0ac0*/  STS [R4+0x100], RZ ;  /* 0x000100ff04007388 */ /* 0x000fe80000000800 */
[----:B------:R-:W-:Y:S04]  /*0ad0*/  STS [R4+0x180], RZ ;  /* 0x000180ff04007388 */ /* 0x000fe80000000800 */
[----:B------:R-:W-:Y:S04]  /*0ae0*/  STS [R4+0x200], RZ ;  /* 0x000200ff04007388 */ /* 0x000fe80000000800 */
[----:B------:R-:W-:Y:S04]  /*0af0*/  STS [R4+0x280], RZ ;  /* 0x000280ff04007388 */ /* 0x000fe80000000800 */
[----:B------:R-:W-:Y:S04]  /*0b00*/  STS [R4+0x300], RZ ;  /* 0x000300ff04007388 */ /* 0x000fe80000000800 */
[----:B------:R0:W-:Y:S02]  /*0b10*/  STS [R4+0x380], RZ ;  /* 0x000380ff04007388 */ /* 0x0001e40000000800 */
[----:B0-----:R-:W-:Y:S01]  /*0b20*/  VIADD R4, R4, 0x800 ;  /* 0x0000080004047836 */ /* 0x001fe20000000000 */
[----:B------:R-:W-:Y:S06]  /*0b30*/  @P0 BRA `(.L_x_6) ;  /* 0xfffffffc00ac0947 */ /* 0x000fec000383ffff */
.L_x_5:
[----:B------:R-:W-:Y:S05]  /*0b40*/  BSYNC.RECONVERGENT B0 ;  /* 0x0000000000007941 */ /* 0x000fea0003800200 */
.L_x_4:
[----:B------:R-:W-:Y:S01]  /*0b50*/  BSSY.RECONVERGENT B0, `(.L_x_7) ;  /* 0x0000026000007945 */ /* 0x000fe20003800200 */
[----:B------:R-:W-:-:S03]  /*0b60*/  VIADD R4, R5, UR4 ;  /* 0x0000000405047c36 */ /* 0x000fc60008000000 */
[----:B------:R-:W-:Y:S05]  /*0b70*/  @!P1 BRA `(.L_x_8) ;  /* 0x00000000008c9947 */ /* 0x000fea0003800000 */
[----:B------:R-:W-:Y:S01]  /*0b80*/  ISETP.GE.U32.AND P0, PT, R25, 0x8, PT ;  /* 0x000000081900780c */ /* 0x000fe20003f06070 */
[----:B------:R-:W-:Y:S01]  /*0b90*/  BSSY.RECONVERGENT B1, `(.L_x_9) ;  /* 0x000000e000017945 */ /* 0x000fe20003800200 */
[----:B------:R-:W-:-:S04]  /*0ba0*/  LOP3.LUT R11, R6, 0x7, RZ, 0xc0, !PT ;  /* 0x00000007060b7812 */ /* 0x000fc800078ec0ff */
[----:B------:R-:W-:-:S07]  /*0bb0*/  ISETP.NE.AND P1, PT, R11, RZ, PT ;  /* 0x000000ff0b00720c */ /* 0x000fce0003f25270 */
[----:B------:R-:W-:Y:S06]  /*0bc0*/  @!P0 BRA `(.L_x_10) ;  /* 0x0000000000288947 */ /* 0x000fec0003800000 */
[C---:B------:R-:W-:Y:S02]  /*0bd0*/  IMAD R0, R7.reuse, 0x4, R4 ;  /* 0x0000000407007824 */ /* 0x040fe400078e0204 */
[----:B------:R-:W-:-:S03]  /*0be0*/  VIADD R7, R7, 0x100 ;  /* 0x0000010007077836 */ /* 0x000fc60000000000 */
[----:B------:R0:W-:Y:S04]  /*0bf0*/  STS [R0], RZ ;  /* 0x000000ff00007388 */ /* 0x0001e80000000800 */
[----:B------:R0:W-:Y:S04]  /*0c00*/  STS [R0+0x80], RZ ;  /* 0x000080ff00007388 */ /* 0x0001e80000000800 */
[----:B------:R0:W-:Y:S04]  /*0c10*/  STS [R0+0x100], RZ ;  /* 0x000100ff00007388 */ /* 0x0001e80000000800 */
[----:B------:R0:W-:Y:S04]  /*0c20*/  STS [R0+0x180], RZ ;  /* 0x000180ff00007388 */ /* 0x0001e80000000800 */
[----:B------:R0:W-:Y:S04]  /*0c30*/  STS [R0+0x200], RZ ;  /* 0x000200ff00007388 */ /* 0x0001e80000000800 */
[----:B------:R0:W-:Y:S04]  /*0c40*/  STS [R0+0x280], RZ ;  /* 0x000280ff00007388 */ /* 0x0001e80000000800 */
[----:B------:R0:W-:Y:S04]  /*0c50*/  STS [R0+0x300], RZ ;  /* 0x000300ff00007388 */ /* 0x0001e80000000800 */
[----:B------:R0:W-:Y:S02]  /*0c60*/  STS [R0+0x380], RZ ;  /* 0x000380ff00007388 */ /* 0x0001e40000000800 */
.L_x_10:
[----:B------:R-:W-:Y:S05]  /*0c70*/  BSYNC.RECONVERGENT B1 ;  /* 0x0000000000017941 */ /* 0x000fea0003800200 */
.L_x_9:
[----:B------:R-:W-:Y:S05]  /*0c80*/  @!P1 BRA `(.L_x_8) ;  /* 0x0000000000489947 */ /* 0x000fea0003800000 */
[----:B------:R-:W-:Y:S02]  /*0c90*/  ISETP.GE.U32.AND P0, PT, R11, 0x4, PT ;  /* 0x000000040b00780c */ /* 0x000fe40003f06070 */
[----:B------:R-:W-:-:S04]  /*0ca0*/  LOP3.LUT R6, R6, 0x3, RZ, 0xc0, !PT ;  /* 0x0000000306067812 */ /* 0x000fc800078ec0ff */
[----:B------:R-:W-:-:S07]  /*0cb0*/  ISETP.NE.AND P1, PT, R6, RZ, PT ;  /* 0x000000ff0600720c */ /* 0x000fce0003f25270 */
[C---:B0-----:R-:W-:Y:S02]  /*0cc0*/  @P0 IMAD R0, R7.reuse, 0x4, R4 ;  /* 0x0000000407000824 */ /* 0x041fe400078e0204 */
[----:B------:R-:W-:-:S03]  /*0cd0*/  @P0 VIADD R7, R7, 0x80 ;  /* 0x0000008007070836 */ /* 0x000fc60000000000 */
[----:B------:R1:W-:Y:S04]  /*0ce0*/  @P0 STS [R0], RZ ;  /* 0x000000ff00000388 */ /* 0x0003e80000000800 */
[----:B------:R1:W-:Y:S04]  /*0cf0*/  @P0 STS [R0+0x80], RZ ;  /* 0x000080ff00000388 */ /* 0x0003e80000000800 */
[----:B------:R1:W-:Y:S04]  /*0d00*/  @P0 STS [R0+0x100], RZ ;  /* 0x000100ff00000388 */ /* 0x0003e80000000800 */
[----:B------:R1:W-:Y:S01]  /*0d10*/  @P0 STS [R0+0x180], RZ ;  /* 0x000180ff00000388 */ /* 0x0003e20000000800 */
[----:B------:R-:W-:Y:S05]  /*0d20*/  @!P1 BRA `(.L_x_8) ;  /* 0x0000000000209947 */ /* 0x000fea0003800000 */
[----:B------:R-:W-:Y:S02]  /*0d30*/  IMAD R5, R7, 0x4, R5 ;  /* 0x0000000407057824 */ /* 0x000fe400078e0205 */
[----:B------:R-:W-:Y:S02]  /*0d40*/  IMAD.MOV R6, RZ, RZ, -R6 ;  /* 0x000000ffff067224 */ /* 0x000fe400078e0a06 */
[----:B------:R-:W-:-:S07]  /*0d50*/  VIADD R5, R5, UR4 ;  /* 0x0000000405057c36 */ /* 0x000fce0008000000 */
.L_x_11:
[----:B------:R-:W-:Y:S01]  /*0d60*/  VIADD R6, R6, 0x1 ;  /* 0x0000000106067836 */ /* 0x000fe20000000000 */
[----:B------:R0:W-:Y:S04]  /*0d70*/  STS [R5], RZ ;  /* 0x000000ff05007388 */ /* 0x0001e80000000800 */
[----:B------:R-:W-:Y:S01]  /*0d80*/  ISETP.NE.AND P0, PT, R6, RZ, PT ;  /* 0x000000ff0600720c */ /* 0x000fe20003f05270 */
[----:B0-----:R-:W-:-:S12]  /*0d90*/  VIADD R5, R5, 0x80 ;  /* 0x0000008005057836 */ /* 0x001fd80000000000 */
[----:B------:R-:W-:Y:S05]  /*0da0*/  @P0 BRA `(.L_x_11) ;  /* 0xfffffffc00ec0947 */ /* 0x000fea000383ffff */
.L_x_8:
[----:B------:R-:W-:Y:S05]  /*0db0*/  BSYNC.RECONVERGENT B0 ;  /* 0x0000000000007941 */ /* 0x000fea0003800200 */
.L_x_7:
[----:B------:R-:W2:Y:S01]  /*0dc0*/  LDCU UR6, c[0x0][0x3c4] ;  /* 0x00007880ff0677ac */ /* 0x000ea20008000800 */
[----:B-----5:R-:W-:Y:S01]  /*0dd0*/  LOP3.LUT R45, R44, 0x80000000, RZ, 0x3c, !PT ;  /* 0x800000002c2d7812 */ /* 0x020fe200078e3cff */
[----:B------:R-:W-:Y:S01]  /*0de0*/  BSSY.RECONVERGENT B0, `(.L_x_12) ;  /* 0x0000089000007945 */ /* 0x000fe20003800200 */
[----:B------:R-:W-:Y:S02]  /*0df0*/  LOP3.LUT R6, R43, 0x80000000, RZ, 0x3c, !PT ;  /* 0x800000002b067812 */ /* 0x000fe400078e3cff */
[----:B01----:R-:W-:Y:S02]  /*0e00*/  LOP3.LUT R0, R42, 0x80000000, RZ, 0x3c, !PT ;  /* 0x800000002a007812 */ /* 0x003fe400078e3cff */
[----:B------:R-:W-:Y:S02]  /*0e10*/  LOP3.LUT R41, R8, 0x80000000, RZ, 0x3c, !PT ;  /* 0x8000000008297812 */ /* 0x000fe400078e3cff */
[----:B------:R-:W-:Y:S02]  /*0e20*/  LOP3.LUT R40, R9, 0x80000000, RZ, 0x3c, !PT ;  /* 0x8000000009287812 */ /* 0x000fe400078e3cff */
[----:B------:R-:W-:-:S02]  /*0e30*/  LOP3.LUT R39, R10, 0x80000000, RZ, 0x3c, !PT ;  /* 0x800000000a277812 */ /* 0x000fc400078e3cff */
[----:B------:R-:W-:Y:S02]  /*0e40*/  LOP3.LUT R38, R13, 0x80000000, RZ, 0x3c, !PT ;  /* 0x800000000d267812 */ /* 0x000fe400078e3cff */
[----:B------:R-:W-:Y:S02]  /*0e50*/  LOP3.LUT R37, R14, 0x80000000, RZ, 0x3c, !PT ;  /* 0x800000000e257812 */ /* 0x000fe400078e3cff */
[----:B------:R-:W-:Y:S02]  /*0e60*/  LOP3.LUT R36, R15, 0x80000000, RZ, 0x3c, !PT ;  /* 0x800000000f247812 */ /* 0x000fe400078e3cff */
[----:B--2---:R-:W-:Y:S02]  /*0e70*/  SHF.R.U32.HI R47, RZ, UR6, R45 ;  /* 0x00000006ff2f7c19 */ /* 0x004fe4000801162d */
[----:B------:R-:W-:Y:S02]  /*0e80*/  SHF.R.U32.HI R7, RZ, UR6, R6 ;  /* 0x00000006ff077c19 */ /* 0x000fe40008011606 */
[----:B------:R-:W-:-:S02]  /*0e90*/  LOP3.LUT R47, R47, UR5, RZ, 0x30, !PT ;  /* 0x000000052f2f7c12 */ /* 0x000fc4000f8e30ff */
[----:B------:R-:W-:Y:S02]  /*0ea0*/  SHF.R.U32.HI R11, RZ, UR6, R0 ;  /* 0x00000006ff0b7c19 */ /* 0x000fe40008011600 */
[----:B------:R-:W-:Y:S01]  /*0eb0*/  SHF.R.U32.HI R25, RZ, UR6, R41 ;  /* 0x00000006ff197c19 */ /* 0x000fe20008011629 */
[----:B------:R-:W-:Y:S01]  /*0ec0*/  IMAD R5, R47, 0x4, R4 ;  /* 0x000000042f057824 */ /* 0x000fe200078e0204 */
[----:B------:R-:W-:Y:S01]  /*0ed0*/  LOP3.LUT R7, R7, UR5, RZ, 0x30, !PT ;  /* 0x0000000507077c12 */ /* 0x000fe2000f8e30ff */
[----:B------:R-:W-:Y:S01]  /*0ee0*/  NOP ;  /* 0x0000000000007918 */ /* 0x000fe20000000000 */
[----:B------:R-:W-:Y:S02]  /*0ef0*/  SHF.R.U32.HI R26, RZ, UR6, R40 ;  /* 0x00000006ff1a7c19 */ /* 0x000fe40008011628 */
[----:B------:R0:W-:Y:S01]  /*0f00*/  ATOMS.POPC.INC.32 RZ, [R5+URZ] ;  /* 0x0000000005ff7f8c */ /* 0x0001e2000d8000ff */
[----:B------:R-:W-:Y:S01]  /*0f10*/  LOP3.LUT R11, R11, UR5, RZ, 0x30, !PT ;  /* 0x000000050b0b7c12 */ /* 0x000fe2000f8e30ff */
[----:B------:R-:W-:Y:S01]  /*0f20*/  IMAD R7, R7, 0x4, R4 ;  /* 0x0000000407077824 */ /* 0x000fe200078e0204 */
[----:B------:R-:W-:-:S02]  /*0f30*/  SHF.R.U32.HI R27, RZ, UR6, R39 ;  /* 0x00000006ff1b7c19 */ /* 0x000fc40008011627 */
[----:B------:R-:W-:Y:S01]  /*0f40*/  LOP3.LUT R25, R25, UR5, RZ, 0x30, !PT ;  /* 0x0000000519197c12 */ /* 0x000fe2000f8e30ff */
[--C-:B------:R-:W-:Y:S01]  /*0f50*/  IMAD R11, R11, 0x4, R4.reuse ;  /* 0x000000040b0b7824 */ /* 0x100fe200078e0204 */
[----:B------:R-:W-:Y:S01]  /*0f60*/  LOP3.LUT R27, R27, UR5, RZ, 0x30, !PT ;  /* 0x000000051b1b7c12 */ /* 0x000fe2000f8e30ff */
[----:B------:R1:W-:Y:S01]  /*0f70*/  ATOMS.POPC.INC.32 RZ, [R7+URZ] ;  /* 0x0000000007ff7f8c */ /* 0x0003e2000d8000ff */
[----:B0-----:R-:W-:Y:S01]  /*0f80*/  LOP3.LUT R5, R26, UR5, RZ, 0x30, !PT ;  /* 0x000000051a057c12 */ /* 0x001fe2000f8e30ff */
[--C-:B------:R-:W-:Y:S01]  /*0f90*/  IMAD R25, R25, 0x4, R4.reuse ;  /* 0x0000000419197824 */ /* 0x100fe200078e0204 */
[----:B------:R-:W-:Y:S01]  /*0fa0*/  LOP3.LUT R26, R12, 0x80000000, RZ, 0x3c, !PT ;  /* 0x800000000c1a7812 */ /* 0x000fe200078e3cff */
[----:B------:R0:W-:Y:S01]  /*0fb0*/  ATOMS.POPC.INC.32 RZ, [R11+URZ] ;  /* 0x000000000bff7f8c */ /* 0x0001e2000d8000ff */
[----:B------:R-:W-:Y:S01]  /*0fc0*/  LOP3.LUT R35, R16, 0x80000000, RZ, 0x3c, !PT ;  /* 0x8000000010237812 */ /* 0x000fe200078e3cff */
[----:B------:R-:W-:Y:S01]  /*0fd0*/  IMAD R5, R5, 0x4, R4 ;  /* 0x0000000405057824 */ /* 0x000fe200078e0204 */
[----:B------:R-:W-:Y:S01]  /*0fe0*/  SHF.R.U32.HI R26, RZ, UR6, R26 ;  /* 0x00000006ff1a7c19 */ /* 0x000fe2000801161a */
[----:B------:R-:W-:Y:S01]  /*0ff0*/  IMAD R27, R27, 0x4, R4 ;  /* 0x000000041b1b7824 */ /* 0x000fe200078e0204 */
[----:B------:R2:W-:Y:S01]  /*1000*/  ATOMS.POPC.INC.32 RZ, [R25+URZ] ;  /* 0x0000000019ff7f8c */ /* 0x0005e2000d8000ff */
[----:B-1----:R-:W-:-:S02]  /*1010*/  SHF.R.U32.HI R7, RZ, UR6, R37 ;  /* 0x00000006ff077c19 */ /* 0x002fc40008011625 */
[----:B0-----:R-:W-:Y:S01]  /*1020*/  SHF.R.U32.HI R11, RZ, UR6, R38 ;  /* 0x00000006ff0b7c19 */ /* 0x001fe20008011626 */
[----:B------:R0:W-:Y:S01]  /*1030*/  ATOMS.POPC.INC.32 RZ, [R5+URZ] ;  /* 0x0000000005ff7f8c */ /* 0x0001e2000d8000ff */
[----:B------:R-:W-:Y:S02]  /*1040*/  SHF.R.U32.HI R28, RZ, UR6, R36 ;  /* 0x00000006ff1c7c19 */ /* 0x000fe40008011624 */
[----:B------:R-:W-:Y:S01]  /*1050*/  LOP3.LUT R11, R11, UR5, RZ, 0x30, !PT ;  /* 0x000000050b0b7c12 */ /* 0x000fe2000f8e30ff */
[----:B------:R1:W-:Y:S01]  /*1060*/  ATOMS.POPC.INC.32 RZ, [R27+URZ] ;  /* 0x000000001bff7f8c */ /* 0x0003e2000d8000ff */
[----:B--2---:R-:W-:Y:S02]  /*1070*/  LOP3.LUT R25, R26, UR5, RZ, 0x30, !PT ;  /* 0x000000051a197c12 */ /* 0x004fe4000f8e30ff */
[----:B------:R-:W-:Y:S01]  /*1080*/  SHF.R.U32.HI R26, RZ, UR6, R35 ;  /* 0x00000006ff1a7c19 */ /* 0x000fe20008011623 */
[--C-:B0-----:R-:W-:Y:S01]  /*1090*/  IMAD R5, R11, 0x4, R4.reuse ;  /* 0x000000040b057824 */ /* 0x101fe200078e0204 */
[----:B------:R-:W-:Y:S01]  /*10a0*/  LOP3.LUT R7, R7, UR5, RZ, 0x30, !PT ;  /* 0x0000000507077c12 */ /* 0x000fe2000f8e30ff */
[----:B------:R-:W-:Y:S01]  /*10b0*/  IMAD R25, R25, 0x4, R4 ;  /* 0x0000000419197824 */ /* 0x000fe200078e0204 */
[----:B------:R-:W-:-:S02]  /*10c0*/  LOP3.LUT R29, R26, UR5, RZ, 0x30, !PT ;  /* 0x000000051a1d7c12 */ /* 0x000fc4000f8e30ff */
[----:B-1----:R-:W-:Y:S01]  /*10d0*/  LOP3.LUT R27, R28, UR5, RZ, 0x30, !PT ;  /* 0x000000051c1b7c12 */ /* 0x002fe2000f8e30ff */
[--C-:B------:R-:W-:Y:S01]  /*10e0*/  IMAD R26, R7, 0x4, R4.reuse ;  /* 0x00000004071a7824 */ /* 0x100fe200078e0204 */
[----:B------:R-:W-:Y:S01]  /*10f0*/  LOP3.LUT R34, R17, 0x80000000, RZ, 0x3c, !PT ;  /* 0x8000000011227812 */ /* 0x000fe200078e3cff */
[--C-:B------:R-:W-:Y:S01]  /*1100*/  IMAD R28, R29, 0x4, R4.reuse ;  /* 0x000000041d1c7824 */ /* 0x100fe200078e0204 */
[----:B------:R-:W-:Y:S01]  /*1110*/  LOP3.LUT R48, R18, 0x80000000, RZ, 0x3c, !PT ;  /* 0x8000000012307812 */ /* 0x000fe200078e3cff */
[----:B------:R-:W-:Y:S01]  /*1120*/  IMAD R27, R27, 0x4, R4 ;  /* 0x000000041b1b7824 */ /* 0x000fe200078e0204 */
[----:B------:R-:W-:Y:S01]  /*1130*/  ATOMS.POPC.INC.32 RZ, [R25+URZ] ;  /* 0x0000000019ff7f8c */ /* 0x000fe2000d8000ff */
[----:B------:R-:W-:Y:S02]  /*1140*/  LOP3.LUT R33, R19, 0x80000000, RZ, 0x3c, !PT ;  /* 0x8000000013217812 */ /* 0x000fe400078e3cff */
[----:B------:R-:W-:Y:S01]  /*1150*/  LOP3.LUT R32, R20, 0x80000000, RZ, 0x3c, !PT ;  /* 0x8000000014207812 */ /* 0x000fe200078e3cff */
[----:B------:R-:W-:Y:S01]  /*1160*/  ATOMS.POPC.INC.32 RZ, [R5+URZ] ;  /* 0x0000000005ff7f8c */ /* 0x000fe2000d8000ff */
[----:B------:R-:W-:-:S02]  /*1170*/  LOP3.LUT R31, R21, 0x80000000, RZ, 0x3c, !PT ;  /* 0x80000000151f7812 */ /* 0x000fc400078e3cff */
[----:B------:R-:W-:Y:S01]  /*1180*/  SHF.R.U32.HI R53, RZ, UR6, R34 ;  /* 0x00000006ff357c19 */ /* 0x000fe20008011622 */
[----:B------:R-:W-:Y:S01]  /*1190*/  ATOMS.POPC.INC.32 RZ, [R26+URZ] ;  /* 0x000000001aff7f8c */ /* 0x000fe2000d8000ff */
[----:B------:R-:W-:Y:S02]  /*11a0*/  LOP3.LUT R30, R22, 0x80000000, RZ, 0x3c, !PT ;  /* 0x80000000161e7812 */ /* 0x000fe400078e3cff */
[----:B------:R-:W-:Y:S01]  /*11b0*/  SHF.R.U32.HI R48, RZ, UR6, R48 ;  /* 0x00000006ff307c19 */ /* 0x000fe20008011630 */
[----:B------:R0:W-:Y:S01]  /*11c0*/  ATOMS.POPC.INC.32 RZ, [R27+URZ] ;  /* 0x000000001bff7f8c */ /* 0x0001e2000d8000ff */
[----:B------:R-:W-:Y:S02]  /*11d0*/  LOP3.LUT R29, R23, 0x80000000, RZ, 0x3c, !PT ;  /* 0x80000000171d7812 */ /* 0x000fe400078e3cff */
[----:B------:R-:W-:Y:S01]  /*11e0*/  SHF.R.U32.HI R50, RZ, UR6, R33 ;  /* 0x00000006ff327c19 */ /* 0x000fe20008011621 */
[----:B------:R1:W-:Y:S01]  /*11f0*/  ATOMS.POPC.INC.32 RZ, [R28+URZ] ;  /* 0x000000001cff7f8c */ /* 0x0003e2000d8000ff */
[----:B------:R-:W-:-:S02]  /*1200*/  SHF.R.U32.HI R51, RZ, UR6, R32 ;  /* 0x00000006ff337c19 */ /* 0x000fc40008011620 */
[----:B------:R-:W-:Y:S02]  /*1210*/  LOP3.LUT R53, R53, UR5, RZ, 0x30, !PT ;  /* 0x0000000535357c12 */ /* 0x000fe4000f8e30ff */
[----:B0-----:R-:W-:Y:S02]  /*1220*/  SHF.R.U32.HI R27, RZ, UR6, R31 ;  /* 0x00000006ff1b7c19 */ /* 0x001fe4000801161f */
[----:B------:R-:W-:Y:S01]  /*1230*/  LOP3.LUT R48, R48, UR5, RZ, 0x30, !PT ;  /* 0x0000000530307c12 */ /* 0x000fe2000f8e30ff */
[----:B------:R-:W-:Y:S01]  /*1240*/  IMAD R26, R53, 0x4, R4 ;  /* 0x00000004351a7824 */ /* 0x000fe200078e0204 */
[----:B-1----:R-:W-:Y:S02]  /*1250*/  LOP3.LUT R28, R24, 0x80000000, RZ, 0x3c, !PT ;  /* 0x80000000181c7812 */ /* 0x002fe400078e3cff */
[----:B------:R-:W-:Y:S01]  /*1260*/  SHF.R.U32.HI R25, RZ, UR6, R30 ;  /* 0x00000006ff197c19 */ /* 0x000fe2000801161e */
[----:B------:R-:W-:Y:S01]  /*1270*/  IMAD R48, R48, 0x4, R4 ;  /* 0x0000000430307824 */ /* 0x000fe200078e0204 */
[----:B------:R-:W-:Y:S01]  /*1280*/  LOP3.LUT R50, R50, UR5, RZ, 0x30, !PT ;  /* 0x0000000532327c12 */ /* 0x000fe2000f8e30ff */
[----:B------:R0:W-:Y:S01]  /*1290*/  ATOMS.POPC.INC.32 RZ, [R26+URZ] ;  /* 0x000000001aff7f8c */ /* 0x0001e2000d8000ff */
[----:B------:R-:W-:-:S02]  /*12a0*/  SHF.R.U32.HI R5, RZ, UR6, R29 ;  /* 0x00000006ff057c19 */ /* 0x000fc4000801161d */
[----:B------:R-:W-:Y:S01]  /*12b0*/  LOP3.LUT R51, R51, UR5, RZ, 0x30, !PT ;  /* 0x0000000533337c12 */ /* 0x000fe2000f8e30ff */
[----:B------:R-:W-:Y:S01]  /*12c0*/  IMAD R50, R50, 0x4, R4 ;  /* 0x0000000432327824 */ /* 0x000fe200078e0204 */
[----:B------:R-:W-:Y:S01]  /*12d0*/  SHF.R.U32.HI R49, RZ, UR6, R28 ;  /* 0x00000006ff317c19 */ /* 0x000fe2000801161c */
[----:B------:R0:W-:Y:S01]  /*12e0*/  ATOMS.POPC.INC.32 RZ, [R48+URZ] ;  /* 0x0000000030ff7f8c */ /* 0x0001e2000d8000ff */
[----:B------:R-:W-:Y:S01]  /*12f0*/  LOP3.LUT R27, R27, UR5, RZ, 0x30, !PT ;  /* 0x000000051b1b7c12 */ /* 0x000fe2000f8e30ff */
[--C-:B------:R-:W-:Y:S01]  /*1300*/  IMAD R51, R51, 0x4, R4.reuse ;  /* 0x0000000433337824 */ /* 0x100fe200078e0204 */
[----:B------:R-:W-:Y:S01]  /*1310*/  LOP3.LUT R25, R25, UR5, RZ, 0x30, !PT ;  /* 0x0000000519197c12 */ /* 0x000fe2000f8e30ff */
[----:B------:R0:W-:Y:S01]  /*1320*/  ATOMS.POPC.INC.32 RZ, [R50+URZ] ;  /* 0x0000000032ff7f8c */ /* 0x0001e2000d8000ff */
[----:B------:R-:W-:Y:S01]  /*1330*/  LOP3.LUT R5, R5, UR5, RZ, 0x30, !PT ;  /* 0x0000000505057c12 */ /* 0x000fe2000f8e30ff */
[--C-:B------:R-:W-:Y:S01]  /*1340*/  IMAD R52, R27, 0x4, R4.reuse ;  /* 0x000000041b347824 */ /* 0x100fe200078e0204 */
[----:B------:R-:W-:Y:S01]  /*1350*/  ISETP.GT.U32.AND P1, PT, R3, 0xff, PT ;  /* 0x000000ff0300780c */ /* 0x000fe20003f24070 */
[--C-:B------:R-:W-:Y:S01]  /*1360*/  IMAD R25, R25, 0x4, R4.reuse ;  /* 0x0000000419197824 */ /* 0x100fe200078e0204 */
[----:B------:R-:W-:Y:S01]  /*1370*/  LOP3.LUT R49, R49, UR5, RZ, 0x30, !PT ;  /* 0x0000000531317c12 */ /* 0x000fe2000f8e30ff */
[----:B------:R-:W-:Y:S01]  /*1380*/  IMAD R5, R5, 0x4, R4 ;  /* 0x0000000405057824 */ /* 0x000fe200078e0204 */
[----:B------:R0:W-:Y:S01]  /*1390*/  ATOMS.POPC.INC.32 RZ, [R51+URZ] ;  /* 0x0000000033ff7f8c */ /* 0x0001e2000d8000ff */
[----:B------:R-:W-:Y:S01]  /*13a0*/  P2R R53, PR, RZ, 0x2 ;  /* 0x00000002ff357803 */ /* 0x000fe20000000000 */
[----:B------:R-:W-:-:S02]  /*13b0*/  IMAD.MOV.U32 R27, RZ, RZ, RZ ;  /* 0x000000ffff1b7224 */ /* 0x000fc400078e00ff */
[----:B------:R-:W-:Y:S01]  /*13c0*/  IMAD R49, R49, 0x4, R4 ;  /* 0x0000000431317824 */ /* 0x000fe200078e0204 */
[----:B------:R0:W-:Y:S01]  /*13d0*/  ATOMS.POPC.INC.32 RZ, [R52+URZ] ;  /* 0x0000000034ff7f8c */ /* 0x0001e2000d8000ff */
[----:B------:R-:W-:-:S03]  /*13e0*/  LEA R4, R3, UR4, 0x2 ;  /* 0x0000000403047c11 */ /* 0x000fc6000f8e10ff */
[----:B------:R0:W-:Y:S04]  /*13f0*/  ATOMS.POPC.INC.32 RZ, [R25+URZ] ;  /* 0x0000000019ff7f8c */ /* 0x0001e8000d8000ff */
[----:B------:R0:W-:Y:S04]  /*1400*/  ATOMS.POPC.INC.32 RZ, [R5+URZ] ;  /* 0x0000000005ff7f8c */ /* 0x0001e8000d8000ff */
[----:B------:R0:W-:Y:S01]  /*1410*/  ATOMS.POPC.INC.32 RZ, [R49+URZ] ;  /* 0x0000000031ff7f8c */ /* 0x0001e2000d8000ff */
[----:B------:R-:W-:Y:S06]  /*1420*/  BAR.SYNC.DEFER_BLOCKING 0x0 ;  /* 0x0000000000007b1d */ /* 0x000fec0000010000 */
[----:B------:R-:W-:Y:S05]  /*1430*/  @P1 BRA `(.L_x_13) ;  /* 0x00000000008c1947 */ /* 0x000fea0003800000 */
[----:B0-----:R-:W0:Y:S04]  /*1440*/  LDS R51, [R4] ;  /* 0x0000000004337984 */ /* 0x001e280000000800 */
[----:B------:R-:W1:Y:S04]  /*1450*/  LDS R26, [R4+0x400] ;  /* 0x00040000041a7984 */ /* 0x000e680000000800 */
[----:B------:R-:W2:Y:S04]  /*1460*/  LDS R5, [R4+0x800] ;  /* 0x0008000004057984 */ /* 0x000ea80000000800 */
[----:B------:R-:W3:Y:S04]  /*1470*/  LDS R48, [R4+0xc00] ;  /* 0x000c000004307984 */ /* 0x000ee80000000800 */
[----:B------:R-:W4:Y:S04]  /*1480*/  LDS R49, [R4+0x1000] ;  /* 0x0010000004317984 */ /* 0x000f280000000800 */
[----:B------:R-:W5:Y:S04]  /*1490*/  LDS R50, [R4+0x1400] ;  /* 0x0014000004327984 */ /* 0x000f680000000800 */
[----:B------:R-:W-:Y:S04]  /*14a0*/  LDS R27, [R4+0x2000] ;  /* 0x00200000041b7984 */ /* 0x000fe80000000800 */
[----:B------:R-:W-:Y:S04]  /*14b0*/  STS [R4], RZ ;  /* 0x000000ff04007388 */ /* 0x000fe80000000800 */
[----:B0-----:R-:W-:Y:S01]  /*14c0*/  STS [R4+0x400], R51 ;  /* 0x0004003304007388 */ /* 0x001fe20000000800 */
[----:B-1----:R-:W-:-:S03]  /*14d0*/  IMAD.IADD R52, R51, 0x1, R26 ;  /* 0x0000000133347824 */ /* 0x002fc600078e021a */
[----:B------:R-:W-:Y:S01]  /*14e0*/  LDS R26, [R4+0x2400] ;  /* 0x00240000041a7984 */ /* 0x000fe20000000800 */
[----:B--2---:R-:W-:-:S03]  /*14f0*/  IMAD.IADD R25, R52, 0x1, R5 ;  /* 0x0000000134197824 */ /* 0x004fc600078e0205 */
[----:B------:R-:W0:Y:S04]  /*1500*/  LDS R5, [R4+0x1800] ;  /* 0x0018000004057984 */ /* 0x000e280000000800 */
[----:B------:R3:W-:Y:S04]  /*1510*/  STS [R4+0x800], R52 ;  /* 0x0008003404007388 */ /* 0x0007e80000000800 */
[----:B------:R-:W-:Y:S01]  /*1520*/  STS [R4+0xc00], R25 ;  /* 0x000c001904007388 */ /* 0x000fe20000000800 */
[----:B---3--:R-:W-:-:S03]  /*1530*/  IMAD.IADD R52, R25, 0x1, R48 ;  /* 0x0000000119347824 */ /* 0x008fc600078e0230 */
[----:B------:R-:W1:Y:S01]  /*1540*/  LDS R48, [R4+0x1c00] ;  /* 0x001c000004307984 */ /* 0x000e620000000800 */
[----:B----4-:R-:W-:-:S03]  /*1550*/  IMAD.IADD R49, R52, 0x1, R49 ;  /* 0x0000000134317824 */ /* 0x010fc600078e0231 */
[----:B------:R-:W2:Y:S01]  /*1560*/  LDS R25, [R4+0x2800] ;  /* 0x0028000004197984 */ /* 0x000ea20000000800 */
[----:B-----5:R-:W-:-:S03]  /*1570*/  IMAD.IADD R51, R49, 0x1, R50 ;  /* 0x0000000131337824 */ /* 0x020fc600078e0232 */
[----:B------:R-:W3:Y:S04]  /*1580*/  LDS R50, [R4+0x2c00] ;  /* 0x002c000004327984 */ /* 0x000ee80000000800 */
[----:B------:R-:W-:Y:S04]  /*1590*/  STS [R4+0x1000], R52 ;  /* 0x0010003404007388 */ /* 0x000fe80000000800 */
[----:B------:R-:W-:Y:S04]  /*15a0*/  STS [R4+0x1400], R49 ;  /* 0x0014003104007388 */ /* 0x000fe80000000800 */
[----:B------:R-:W-:Y:S01]  /*15b0*/  STS [R4+0x1800], R51 ;  /* 0x0018003304007388 */ /* 0x000fe20000000800 */
[----:B0-----:R-:W-:-:S05]  /*15c0*/  IMAD.IADD R5, R51, 0x1, R5 ;  /* 0x0000000133057824 */ /* 0x001fca00078e0205 */
[----:B------:R-:W-:Y:S01]  /*15d0*/  STS [R4+0x1c00], R5 ;  /* 0x001c000504007388 */ /* 0x000fe20000000800 */
[----:B-1----:R-:W-:-:S04]  /*15e0*/  IMAD.IADD R48, R5, 0x1, R48 ;  /* 0x0000000105307824 */ /* 0x002fc800078e0230 */
[----:B------:R-:W-:Y:S01]  /*15f0*/  IMAD.IADD R27, R48, 0x1, R27 ;  /* 0x00000001301b7824 */ /* 0x000fe200078e021b */
[----:B------:R-:W-:Y:S03]  /*1600*/  STS [R4+0x2000], R48 ;  /* 0x0020003004007388 */ /* 0x000fe60000000800 */
[----:B------:R-:W-:Y:S01]  /*1610*/  IMAD.IADD R26, R27, 0x1, R26 ;  /* 0x000000011b1a7824 */ /* 0x000fe200078e021a */
[----:B------:R3:W-:Y:S03]  /*1620*/  STS [R4+0x2400], R27 ;  /* 0x0024001b04007388 */ /* 0x0007e60000000800 */
[----:B--2---:R-:W-:Y:S01]  /*1630*/  IMAD.IADD R25, R26, 0x1, R25 ;  /* 0x000000011a197824 */ /* 0x004fe200078e0219 */
[----:B------:R1:W-:Y:S04]  /*1640*/  STS [R4+0x2800], R26 ;  /* 0x0028001a04007388 */ /* 0x0003e80000000800 */
[----:B------:R1:W-:Y:S01]  /*1650*/  STS [R4+0x2c00], R25 ;  /* 0x002c001904007388 */ /* 0x0003e20000000800 */
[----:B---3--:R-:W-:-:S07]  /*1660*/  IMAD.IADD R27, R25, 0x1, R50 ;  /* 0x00000001191b7824 */ /* 0x008fce00078e0232 */
.L_x_13:
[----:B------:R-:W-:Y:S05]  /*1670*/  BSYNC.RECONVERGENT B0 ;  /* 0x0000000000007941 */ /* 0x000fea0003800200 */
.L_x_12:
[----:B01----:R-:W0:Y:S01]  /*1680*/  LDC.64 R4, c[0x0][0x380] ;  /* 0x0000e000ff047b82 */ /* 0x003e220000000a00 */
[C---:B------:R-:W-:Y:S01]  /*1690*/  ISETP.NE.AND P0, PT, R27.reuse, 0x1c80, PT ;  /* 0x00001c801b00780c */ /* 0x040fe20003f05270 */
[----:B------:R-:W-:Y:S01]  /*16a0*/  IMAD.U32 R25, RZ, RZ, UR7 ;  /* 0x00000007ff197e24 */ /* 0x000fe2000f8e00ff */
[----:B------:R-:W-:Y:S02]  /*16b0*/  @!P1 LOP3.LUT R49, R27, 0x40000000, RZ, 0xfc, !PT ;  /* 0x400000001b319812 */ /* 0x000fe400078efcff */
[----:B------:R-:W-:Y:S01]  /*16c0*/  ISETP.LT.U32.AND P0, PT, R3, 0x100, !P0 ;  /* 0x000001000300780c */ /* 0x000fe20004701070 */
[----:B------:R-:W-:Y:S01]  /*16d0*/  IMAD R25, R25, 0x100, R3 ;  /* 0x0000010019197824 */ /* 0x000fe200078e0203 */
[----:B------:R-:W-:-:S03]  /*16e0*/  LOP3.LUT R26, R18, 0x80000000, RZ, 0x3c, !PT ;  /* 0x80000000121a7812 */ /* 0x000fc600078e3cff */
[----:B0-----:R-:W-:Y:S01]  /*16f0*/  IMAD.WIDE R4, R25, 0x4, R4 ;  /* 0x0000000419047825 */ /* 0x001fe200078e0204 */
[----:B------:R-:W-:-:S04]  /*1700*/  LOP3.LUT R25, R12, 0x80000000, RZ, 0x3c, !PT ;  /* 0x800000000c197812 */ /* 0x000fc800078e3cff */
[----:B------:R0:W-:Y:S03]  /*1710*/  @!P1 STG.E.STRONG.SYS desc[UR8][R4.64], R49 ;  /* 0x0000003104009986 */ /* 0x0001e6000c115908 */
[----:B------:R-:W-:Y:S06]  /*1720*/  BAR.RED.OR.DEFER_BLOCKING 0x0, P0 ;  /* 0x0000000000007b1d */ /* 0x000fec0000014800 */
[----:B------:R-:W1:Y:S02]  /*1730*/  B2R.RESULT RZ, P0 ;  /* 0x0000000000ff731c */ /* 0x000e640000004000 */
[----:B01----:R-:W-:Y:S05]  /*1740*/  @!P0 BRA `(.L_x_14) ;  /* 0x0000000800908947 */ /* 0x003fea0003800000 */
[C---:B------:R-:W-:Y:S01]  /*1750*/  ISETP.GT.U32.AND P0, PT, R3.reuse, R47, PT ;  /* 0x0000002f0300720c */ /* 0x040fe20003f04070 */
[----:B------:R-:W-:Y:S01]  /*1760*/  BSSY B1, `(.L_x_15) ;  /* 0x000002e000017945 */ /* 0x000fe20003800000 */
[----:B------:R-:W-:Y:S02]  /*1770*/  LEA R11, R3, UR4, 0x3 ;  /* 0x00000004030b7c11 */ /* 0x000fe4000f8e18ff */
[----:B------:R-:W-:Y:S01]  /*1780*/  SEL R0, RZ, 0x1c80, !P0 ;  /* 0x00001c80ff007807 */ /* 0x000fe20004000000 */
[----:B------:R-:W-:Y:S08]  /*1790*/  @P1 BRA `(.L_x_16) ;  /* 0x0000000000a81947 */ /* 0x000ff00003800000 */
[----:B------:R-:W0:Y:S02]  /*17a0*/  LDC.64 R28, c[0x0][0x398] ;  /* 0x0000e600ff1c7b82 */ /* 0x000e240000000a00 */
[----:B0-----:R-:W-:-:S06]  /*17b0*/  IMAD.WIDE.U32 R28, R3, 0x8, R28 ;  /* 0x00000008031c7825 */ /* 0x001fcc00078e001c */
[----:B------:R-:W2:Y:S01]  /*17c0*/  LDG.E.64 R28, desc[UR8][R28.64] ;  /* 0x000000081c1c7981 */ /* 0x000ea2000c1e1b00 */
[----:B------:R-:W-:Y:S01]  /*17d0*/  UISETP.GE.AND UP0, UPT, UR7, 0x1, UPT ;  /* 0x000000010700788c */ /* 0x000fe2000bf06270 */
[----:B------:R-:W-:Y:S01]  /*17e0*/  IMAD.MOV.U32 R26, RZ, RZ, R27 ;  /* 0x000000ffff1a7224 */ /* 0x000fe200078e001b */
[----:B--2---:R-:W-:-:S04]  /*17f0*/  IADD3 R6, P0, PT, -R0, R28, RZ ;  /* 0x0000001c00067210 */ /* 0x004fc80007f1e1ff */
[----:B------:R-:W-:-:S05]  /*1800*/  IADD3.X R7, PT, PT, R29, -0x1, RZ, P0, !PT ;  /* 0xffffffff1d077810 */ /* 0x000fca00007fe4ff */
[----:B------:R0:W-:Y:S01]  /*1810*/  STS.64 [R11+0x7200], R6 ;  /* 0x007200060b007388 */ /* 0x0001e20000000a00 */
[----:B------:R-:W-:Y:S05]  /*1820*/  BRA.U !UP0, `(.L_x_17) ;  /* 0x00000001086c7547 */ /* 0x000fea000b800000 */
[----:B------:R-:W-:Y:S01]  /*1830*/  BSSY B0, `(.L_x_18) ;  /* 0x0000019000007945 */ /* 0x000fe20003800000 */
[----:B------:R-:W-:Y:S02]  /*1840*/  IMAD.MOV.U32 R25, RZ, RZ, -0x1 ;  /* 0xffffffffff197424 */ /* 0x000fe400078e00ff */
[----:B------:R-:W-:Y:S02]  /*1850*/  IMAD.U32 R28, RZ, RZ, UR7 ;  /* 0x00000007ff1c7e24 */ /* 0x000fe4000f8e00ff */
[----:B------:R-:W-:-:S07]  /*1860*/  IMAD.MOV.U32 R26, RZ, RZ, R27 ;  /* 0x000000ffff1a7224 */ /* 0x000fce00078e001b */
.L_x_22:
[----:B0-----:R-:W0:Y:S01]  /*1870*/  LDC.64 R6, c[0x0][0x380] ;  /* 0x0000e000ff067b82 */ /* 0x001e220000000a00 */
[----:B------:R-:W-:Y:S01]  /*1880*/  VIADD R31, R28, 0xffffffff ;  /* 0xffffffff1c1f7836 */ /* 0x000fe20000000000 */
[----:B------:R-:W-:Y:S03]  /*1890*/  BSSY B2, `(.L_x_19) ;  /* 0x0000008000027945 */ /* 0x000fe60003800000 */
[----:B------:R-:W-:-:S04]  /*18a0*/  IMAD R29, R31, 0x100, R3 ;  /* 0x000001001f1d7824 */ /* 0x000fc800078e0203 */
[----:B0-----:R-:W-:-:S07]  /*18b0*/  IMAD.WIDE R6, R29, 0x4, R6 ;  /* 0x000000041d067825 */ /* 0x001fce00078e0206 */
.L_x_20:
[----:B------:R-:W-:Y:S05]  /*18c0*/  YIELD ;  /* 0x0000000000007946 */ /* 0x000fea0003800000 */
[----:B------:R0:W-:Y:S06]  /*18d0*/  MEMBAR.SC.CTA ;  /* 0x0000000000007992 */ /* 0x0001ec0000000000 */
[----:B0-----:R-:W2:Y:S02]  /*18e0*/  LDG.E.STRONG.SYS R29, desc[UR8][R6.64] ;  /* 0x00000008061d7981 */ /* 0x001ea4000c1f5900 */
[----:B--2---:R-:W-:-:S13]  /*18f0*/  ISETP.NE.AND P0, PT, R29, RZ, PT ;  /* 0x000000ff1d00720c */ /* 0x004fda0003f05270 */
[----:B------:R-:W-:Y:S05]  /*1900*/  @!P0 BRA `(.L_x_20) ;  /* 0xfffffffc00ec8947 */ /* 0x000fea000383ffff */
[----:B------:R-:W-:Y:S05]  /*1910*/  BSYNC B2 ;  /* 0x0000000000027941 */ /* 0x000fea0003800000 */
.L_x_19:
[----:B------:R-:W-:Y:S01]  /*1920*/  BSSY.RECONVERGENT B2, `(.L_x_21) ;  /* 0x0000006000027945 */ /* 0x000fe20003800200 */
[C---:B------:R-:W-:Y:S02]  /*1930*/  ISETP.GT.AND P0, PT, R29.reuse, -0x1, PT ;  /* 0xffffffff1d00780c */ /* 0x040fe40003f04270 */
[----:B------:R-:W-:Y:S01]  /*1940*/  LOP3.LUT R29, R29, 0x3fffffff, RZ, 0xc0, !PT ;  /* 0x3fffffff1d1d7812 */ /* 0x000fe200078ec0ff */
[----:B------:R-:W-:Y:S05]  /*1950*/  WARPSYNC.EXCLUSIVE R25 ;  /* 0x0000000019007348 */ /* 0x000fea0003a00000 */
[----:B------:R-:W-:-:S05]  /*1960*/  IMAD.IADD R26, R29, 0x1, R26 ;  /* 0x000000011d1a7824 */ /* 0x000fca00078e021a */
[----:B------:R-:W-:-:S07]  /*1970*/  VOTE.ANY R25, PT, P0 ;  /* 0x0000000000197806 */ /* 0x000fce00000e0100 */
[----:B------:R-:W-:Y:S05]  /*1980*/  BSYNC.RECONVERGENT B2 ;  /* 0x0000000000027941 */ /* 0x000fea0003800200 */
.L_x_21:
[----:B------:R-:W-:Y:S01]  /*1990*/  ISETP.GT.U32.AND P1, PT, R28, 0x1, PT ;  /* 0x000000011c00780c */ /* 0x000fe20003f24070 */
[----:B------:R-:W-:-:S12]  /*19a0*/  IMAD.MOV.U32 R28, RZ, RZ, R31 ;  /* 0x000000ffff1c7224 */ /* 0x000fd800078e001f */
[----:B------:R-:W-:Y:S05]  /*19b0*/  @P0 BRA P1, `(.L_x_22) ;  /* 0xfffffffc00ac0947 */ /* 0x000fea000083ffff */
[----:B------:R-:W-:Y:S05]  /*19c0*/  BSYNC B0 ;  /* 0x0000000000007941 */ /* 0x000fea0003800000 */
.L_x_18:
[----:B------:R1:W2:Y:S02]  /*19d0*/  LDS.64 R6, [R11+0x7200] ;  /* 0x007200000b067984 */ /* 0x0002a40000000a00 */
.L_x_17:
[C---:B------:R-:W-:Y:S01]  /*19e0*/  IMAD.IADD R29, R26.reuse, 0x1, -R27 ;  /* 0x000000011a1d7824 */ /* 0x040fe200078e0a1b */
[----:B------:R-:W-:-:S04]  /*19f0*/  LOP3.LUT R25, R26, 0x80000000, RZ, 0xfc, !PT ;  /* 0x800000001a197812 */ /* 0x000fc800078efcff */
[C---:B0-2---:R-:W-:Y:S01]  /*1a00*/  IADD3 R6, P0, PT, R29.reuse, R6, RZ ;  /* 0x000000061d067210 */ /* 0x045fe20007f1e0ff */
[----:B------:R0:W-:Y:S03]  /*1a10*/  STG.E.STRONG.SYS desc[UR8][R4.64], R25 ;  /* 0x0000001904007986 */ /* 0x0001e6000c115908 */
[----:B------:R-:W-:-:S05]  /*1a20*/  LEA.HI.X.SX32 R7, R29, R7, 0x1, P0 ;  /* 0x000000071d077211 */ /* 0x000fca00000f0eff */
[----:B------:R0:W-:Y:S04]  /*1a30*/  STS.64 [R11+0x7200], R6 ;  /* 0x007200060b007388 */ /* 0x0001e80000000a00 */
.L_x_16:
[----:B------:R-:W-:Y:S05]  /*1a40*/  BSYNC B1 ;  /* 0x0000000000017941 */ /* 0x000fea0003800000 */
.L_x_15:
[----:B------:R-:W2:Y:S01]  /*1a50*/  LDC R26, c[0x0][0x3c0] ;  /* 0x0000f000ff1a7b82 */ /* 0x000ea20000000800 */
[----:B------:R-:W-:-:S07]  /*1a60*/  LEA R47, R47, UR4, 0x3 ;  /* 0x000000042f2f7c11 */ /* 0x000fce000f8e18ff */
[----:B0-----:R-:W0:Y:S01]  /*1a70*/  LDC.64 R4, c[0x0][0x390] ;  /* 0x0000e400ff047b82 */ /* 0x001e220000000a00 */
[----:B--2---:R-:W-:Y:S02]  /*1a80*/  ISETP.LE.AND P0, PT, R26, UR10, PT ;  /* 0x0000000a1a007c0c */ /* 0x004fe4000bf03270 */
[----:B0-----:R-:W-:-:S04]  /*1a90*/  ISETP.EQ.U32.AND P1, PT, R4, RZ, PT ;  /* 0x000000ff0400720c */ /* 0x001fc80003f22070 */
[----:B------:R-:W-:-:S04]  /*1aa0*/  ISETP.EQ.OR.EX P0, PT, R5, RZ, !P0, P1 ;  /* 0x000000ff0500720c */ /* 0x000fc80004702710 */
[----:B------:R-:W-:-:S13]  /*1ab0*/  ISETP.GT.U32.OR P0, PT, R3, 0xff, P0 ;  /* 0x000000ff0300780c */ /* 0x000fda0000704470 */
[----:B------:R-:W-:Y:S05]  /*1ac0*/  @P0 BRA `(.L_x_23) ;  /* 0x00000000001c0947 */ /* 0x000fea0003800000 */
[----:B------:R-:W0:Y:S01]  /*1ad0*/  LDS.64 R6, [R11+0x7200] ;  /* 0x007200000b067984 */ /* 0x000e220000000a00 */
[C---:B------:R-:W-:Y:S02]  /*1ae0*/  LEA R4, P2, R3.reuse, R4, 0x3 ;  /* 0x0000000403047211 */ /* 0x040fe400078418ff */
[--C-:B------:R-:W-:Y:S02]  /*1af0*/  SHF.R.S32.HI R25, RZ, 0x1f, R27.reuse ;  /* 0x0000001fff197819 */ /* 0x100fe4000001141b */
[----:B------:R-:W-:Y:S02]  /*1b00*/  LEA.HI.X R5, R3, R5, RZ, 0x3, P2 ;  /* 0x0000000503057211 */ /* 0x000fe400010f1cff */
[----:B0-----:R-:W-:-:S04]  /*1b10*/  IADD3 R6, P0, P1, R6, R0, R27 ;  /* 0x0000000006067210 */ /* 0x001fc8000791e01b */
[----:B------:R-:W-:-:S05]  /*1b20*/  IADD3.X R7, PT, PT, R7, RZ, R25, P0, P1 ;  /* 0x000000ff07077210 */ /* 0x000fca00007e2419 */
[----:B------:R0:W-:Y:S04]  /*1b30*/  STG.E.64 desc[UR8][R4.64], R6 ;  /* 0x0000000604007986 */ /* 0x0001e8000c101b08 */
.L_x_23:
[----:B------:R-:W-:Y:S05]  /*1b40*/  WARPSYNC.ALL ;  /* 0x0000000000007948 */ /* 0x000fea0003800000 */
[----:B------:R-:W-:Y:S01]  /*1b50*/  BAR.SYNC.DEFER_BLOCKING 0x0 ;  /* 0x0000000000007b1d */ /* 0x000fe20000010000 */
[----:B------:R-:W-:-:S05]  /*1b60*/  ISETP.LT.AND P0, PT, R26, UR10, PT ;  /* 0x0000000a1a007c0c */ /* 0x000fca000bf01270 */
[----:B0-----:R0:W2:Y:S08]  /*1b70*/  LDS.64 R4, [R47+0x7200] ;  /* 0x007200002f047984 */ /* 0x0010b00000000a00 */
[----:B0-----:R-:W-:Y:S05]  /*1b80*/  @P0 BRA `(.L_x_24) ;  /* 0x0000000000700947 */ /* 0x001fea0003800000 */
[----:B------:R-:W0:Y:S01]  /*1b90*/  LDCU.64 UR12, c[0x0][0x3a0] ;  /* 0x00007400ff0c77ac */ /* 0x000e220008000a00 */
[C---:B------:R-:W-:Y:S02]  /*1ba0*/  LOP3.LUT R7, R3.reuse, 0x3e0, RZ, 0xc0, !PT ;  /* 0x000003e003077812 */ /* 0x040fe400078ec0ff */
[----:B------:R-:W-:-:S05]  /*1bb0*/  LOP3.LUT R2, R3, 0x1f, RZ, 0xc0, !PT ;  /* 0x0000001f03027812 */ /* 0x000fca00078ec0ff */
[----:B------:R-:W-:-:S05]  /*1bc0*/  IMAD R7, R7, 0x13, R2 ;  /* 0x0000001307077824 */ /* 0x000fca00078e0202 */
[----:B--2---:R-:W-:-:S05]  /*1bd0*/  IADD3 R0, P0, PT, R7, R4, RZ ;  /* 0x0000000407007210 */ /* 0x004fca0007f1e0ff */
[----:B------:R-:W-:Y:S01]  /*1be0*/  IMAD.X R5, RZ, RZ, R5, P0 ;  /* 0x000000ffff057224 */ /* 0x000fe200000e0605 */
[----:B0-----:R-:W-:-:S04]  /*1bf0*/  LEA R2, P0, R0, UR12, 0x2 ;  /* 0x0000000c00027c11 */ /* 0x001fc8000f8010ff */
[----:B------:R-:W-:-:S05]  /*1c00*/  LEA.HI.X R3, R0, UR13, R5, 0x2, P0 ;  /* 0x0000000d00037c11 */ /* 0x000fca00080f1405 */
[----:B------:R-:W-:Y:S04]  /*1c10*/  STG.E desc[UR8][R2.64], R44 ;  /* 0x0000002c02007986 */ /* 0x000fe8000c101908 */
        /* <DEDUP_REMOVED lines=17> */
[----:B------:R-:W-:Y:S01]  /*1d30*/  STG.E desc[UR8][R2.64+0x900], R24 ;  /* 0x0009001802007986 */ /* 0x000fe2000c101908 */
[----:B------:R-:W-:Y:S05]  /*1d40*/  EXIT ;  /* 0x000000000000794d */ /* 0x000fea0003800000 */
.L_x_24:
[C---:B------:R-:W-:Y:S01]  /*1d50*/  LOP3.LUT R7, R3.reuse, 0x3e0, RZ, 0xc0, !PT ;  /* 0x000003e003077812 */ /* 0x040fe200078ec0ff */
[----:B------:R-:W0:Y:S01]  /*1d60*/  LDCU.64 UR12, c[0x0][0x3a0] ;  /* 0x00007400ff0c77ac */ /* 0x000e220008000a00 */
[----:B------:R-:W-:Y:S01]  /*1d70*/  LOP3.LUT R2, R3, 0x1f, RZ, 0xc0, !PT ;  /* 0x0000001f03027812 */ /* 0x000fe200078ec0ff */
[----:B-1----:R-:W-:-:S04]  /*1d80*/  IMAD.U32 R11, RZ, RZ, UR7 ;  /* 0x00000007ff0b7e24 */ /* 0x002fc8000f8e00ff */
[----:B------:R-:W-:Y:S02]  /*1d90*/  IMAD R7, R7, 0x13, R2 ;  /* 0x0000001307077824 */ /* 0x000fe400078e0202 */
[----:B------:R-:W-:Y:S02]  /*1da0*/  IMAD R0, R11, -0x1c80, R26 ;  /* 0xffffe3800b007824 */ /* 0x000fe400078e021a */
[C---:B------:R-:W-:Y:S01]  /*1db0*/  VIADD R11, R7.reuse, 0x20 ;  /* 0x00000020070b7836 */ /* 0x040fe20000000000 */
[C---:B--2---:R-:W-:Y:S01]  /*1dc0*/  IADD3 R3, P0, PT, R7.reuse, R4, RZ ;  /* 0x0000000407037210 */ /* 0x044fe20007f1e0ff */
[C---:B------:R-:W-:Y:S01]  /*1dd0*/  VIADD R25, R7.reuse, 0x60 ;  /* 0x0000006007197836 */ /* 0x040fe20000000000 */
[-C--:B------:R-:W-:Y:S02]  /*1de0*/  ISETP.GE.AND P1, PT, R7, R0.reuse, PT ;  /* 0x000000000700720c */ /* 0x080fe40003f26270 */
[-C--:B------:R-:W-:Y:S01]  /*1df0*/  ISETP.GE.AND P2, PT, R11, R0.reuse, PT ;  /* 0x000000000b00720c */ /* 0x080fe20003f46270 */
[----:B------:R-:W-:Y:S01]  /*1e00*/  IMAD.X R4, RZ, RZ, R5, P0 ;  /* 0x000000ffff047224 */ /* 0x000fe200000e0605 */
[----:B------:R-:W-:Y:S01]  /*1e10*/  ISETP.GE.AND P4, PT, R25, R0, PT ;  /* 0x000000001900720c */ /* 0x000fe20003f86270 */
[----:B------:R-:W-:Y:S01]  /*1e20*/  VIADD R5, R7, 0x40 ;  /* 0x0000004007057836 */ /* 0x000fe20000000000 */
[----:B0-----:R-:W-:Y:S01]  /*1e30*/  LEA R2, P0, R3, UR12, 0x2 ;  /* 0x0000000c03027c11 */ /* 0x001fe2000f8010ff */
[----:B------:R-:W-:-:S02]  /*1e40*/  VIADD R11, R7, 0xa0 ;  /* 0x000000a0070b7836 */ /* 0x000fc40000000000 */
[----:B------:R-:W-:Y:S01]  /*1e50*/  VIADD R25, R7, 0xc0 ;  /* 0x000000c007197836 */ /* 0x000fe20000000000 */
[-C--:B------:R-:W-:Y:S01]  /*1e60*/  ISETP.GE.AND P3, PT, R5, R0.reuse, PT ;  /* 0x000000000500720c */ /* 0x080fe20003f66270 */
[----:B------:R-:W-:Y:S01]  /*1e70*/  VIADD R5, R7, 0x80 ;  /* 0x0000008007057836 */ /* 0x000fe20000000000 */
[----:B------:R-:W-:Y:S02]  /*1e80*/  LEA.HI.X R3, R3, UR13, R4, 0x2, P0 ;  /* 0x0000000d03037c11 */ /* 0x000fe400080f1404 */
[-C--:B------:R-:W-:Y:S01]  /*1e90*/  ISETP.GE.AND P6, PT, R11, R0.reuse, PT ;  /* 0x000000000b00720c */ /* 0x080fe20003fc6270 */
[----:B------:R-:W-:Y:S01]  /*1ea0*/  VIADD R11, R7, 0x100 ;  /* 0x00000100070b7836 */ /* 0x000fe20000000000 */
[-C--:B------:R-:W-:Y:S01]  /*1eb0*/  ISETP.GE.AND P5, PT, R5, R0.reuse, PT ;  /* 0x000000000500720c */ /* 0x080fe20003fa6270 */
[----:B------:R-:W-:Y:S01]  /*1ec0*/  VIADD R5, R7, 0xe0 ;  /* 0x000000e007057836 */ /* 0x000fe20000000000 */
[----:B------:R-:W-:Y:S01]  /*1ed0*/  @!P1 STG.E desc[UR8][R2.64], R44 ;  /* 0x0000002c02009986 */ /* 0x000fe2000c101908 */
[----:B------:R-:W-:-:S03]  /*1ee0*/  ISETP.GE.AND P0, PT, R25, R0, PT ;  /* 0x000000001900720c */ /* 0x000fc60003f06270 */
[-C--:B------:R-:W-:Y:S01]  /*1ef0*/  ISETP.GE.AND P1, PT, R5, R0.reuse, PT ;  /* 0x000000000500720c */ /* 0x080fe20003f26270 */
[----:B------:R-:W-:Y:S01]  /*1f00*/  VIADD R5, R7, 0x120 ;  /* 0x0000012007057836 */ /* 0x000fe20000000000 */
[----:B------:R-:W-:Y:S04]  /*1f10*/  @!P3 STG.E desc[UR8][R2.64+0x100], R42 ;  /* 0x0001002a0200b986 */ /* 0x000fe8000c101908 */
[-C--:B------:R-:W-:Y:S01]  /*1f20*/  ISETP.GE.AND P3, PT, R5, R0.reuse, PT ;  /* 0x000000000500720c */ /* 0x080fe20003f66270 */
[----:B------:R-:W-:Y:S01]  /*1f30*/  VIADD R5, R7, 0x160 ;  /* 0x0000016007057836 */ /* 0x000fe20000000000 */
[----:B------:R-:W-:Y:S01]  /*1f40*/  @!P2 STG.E desc[UR8][R2.64+0x80], R43 ;  /* 0x0000802b0200a986 */ /* 0x000fe2000c101908 */
[----:B------:R-:W-:Y:S01]  /*1f50*/  ISETP.GE.AND P2, PT, R11, R0, PT ;  /* 0x000000000b00720c */ /* 0x000fe20003f46270 */
[----:B------:R-:W-:-:S02]  /*1f60*/  VIADD R11, R7, 0x140 ;  /* 0x00000140070b7836 */ /* 0x000fc40000000000 */
[----:B------:R0:W-:Y:S01]  /*1f70*/  @!P5 STG.E desc[UR8][R2.64+0x200], R9 ;  /* 0x000200090200d986 */ /* 0x0001e2000c101908 */
[-C--:B------:R-:W-:Y:S01]  /*1f80*/  ISETP.GE.AND P5, PT, R5, R0.reuse, PT ;  /* 0x000000000500720c */ /* 0x080fe20003fa6270 */
[----:B------:R-:W-:Y:S02]  /*1f90*/  VIADD R5, R7, 0x1a0 ;  /* 0x000001a007057836 */ /* 0x000fe40000000000 */
[----:B------:R1:W-:Y:S01]  /*1fa0*/  @!P4 STG.E desc[UR8][R2.64+0x180], R8 ;  /* 0x000180080200c986 */ /* 0x0003e2000c101908 */
[-C--:B------:R-:W-:Y:S01]  /*1fb0*/  ISETP.GE.AND P4, PT, R11, R0.reuse, PT ;  /* 0x000000000b00720c */ /* 0x080fe20003f86270 */
[----:B------:R-:W-:Y:S02]  /*1fc0*/  VIADD R11, R7, 0x180 ;  /* 0x00000180070b7836 */ /* 0x000fe40000000000 */
[----:B------:R1:W-:Y:S01]  /*1fd0*/  @!P0 STG.E desc[UR8][R2.64+0x300], R12 ;  /* 0x0003000c02008986 */ /* 0x0003e2000c101908 */
[----:B------:R-:W-:Y:S01]  /*1fe0*/  ISETP.GE.AND P0, PT, R5, R0, PT ;  /* 0x000000000500720c */ /* 0x000fe20003f06270 */
[----:B------:R-:W-:-:S02]  /*1ff0*/  VIADD R5, R7, 0x1e0 ;  /* 0x000001e007057836 */ /* 0x000fc40000000000 */
[----:B------:R1:W-:Y:S01]  /*2000*/  @!P6 STG.E desc[UR8][R2.64+0x280], R10 ;  /* 0x0002800a0200e986 */ /* 0x0003e2000c101908 */
[-C--:B------:R-:W-:Y:S01]  /*2010*/  ISETP.GE.AND P6, PT, R11, R0.reuse, PT ;  /* 0x000000000b00720c */ /* 0x080fe20003fc6270 */
[----:B------:R-:W-:Y:S02]  /*2020*/  VIADD R11, R7, 0x1c0 ;  /* 0x000001c0070b7836 */ /* 0x000fe40000000000 */
[----:B------:R1:W-:Y:S01]  /*2030*/  @!P2 STG.E desc[UR8][R2.64+0x400], R14 ;  /* 0x0004000e0200a986 */ /* 0x0003e2000c101908 */
[-C--:B------:R-:W-:Y:S01]  /*2040*/  ISETP.GE.AND P2, PT, R5, R0.reuse, PT ;  /* 0x000000000500720c */ /* 0x080fe20003f46270 */
[C---:B0-----:R-:W-:Y:S02]  /*2050*/  VIADD R9, R7.reuse, 0x200 ;  /* 0x0000020007097836 */ /* 0x041fe40000000000 */
[C---:B------:R-:W-:Y:S01]  /*2060*/  VIADD R5, R7.reuse, 0x220 ;  /* 0x0000022007057836 */ /* 0x040fe20000000000 */
[----:B------:R1:W-:Y:S01]  /*2070*/  @!P1 STG.E desc[UR8][R2.64+0x380], R13 ;  /* 0x0003800d02009986 */ /* 0x0003e2000c101908 */
[----:B------:R-:W-:Y:S01]  /*2080*/  VIADD R7, R7, 0x240 ;  /* 0x0000024007077836 */ /* 0x000fe20000000000 */
[----:B------:R-:W-:-:S02]  /*2090*/  ISETP.GE.AND P1, PT, R11, R0, PT ;  /* 0x000000000b00720c */ /* 0x000fc40003f26270 */
[----:B------:R1:W-:Y:S01]  /*20a0*/  @!P3 STG.E desc[UR8][R2.64+0x480], R15 ;  /* 0x0004800f0200b986 */ /* 0x0003e2000c101908 */
[----:B------:R-:W-:-:S03]  /*20b0*/  ISETP.GE.AND P3, PT, R9, R0, PT ;  /* 0x000000000900720c */ /* 0x000fc60003f66270 */
[----:B------:R1:W-:Y:S01]  /*20c0*/  @!P4 STG.E desc[UR8][R2.64+0x500], R16 ;  /* 0x000500100200c986 */ /* 0x0003e2000c101908 */
[----:B------:R-:W-:-:S03]  /*20d0*/  ISETP.GE.AND P4, PT, R5, R0, PT ;  /* 0x000000000500720c */ /* 0x000fc60003f86270 */
[----:B------:R1:W-:Y:S01]  /*20e0*/  @!P5 STG.E desc[UR8][R2.64+0x580], R17 ;  /* 0x000580110200d986 */ /* 0x0003e2000c101908 */
[----:B------:R-:W-:-:S03]  /*20f0*/  ISETP.GE.AND P5, PT, R7, R0, PT ;  /* 0x000000000700720c */ /* 0x000fc60003fa6270 */
[----:B------:R1:W-:Y:S04]  /*2100*/  @!P6 STG.E desc[UR8][R2.64+0x600], R18 ;  /* 0x000600120200e986 */ /* 0x0003e8000c101908 */
[----:B------:R1:W-:Y:S04]  /*2110*/  @!P0 STG.E desc[UR8][R2.64+0x680], R19 ;  /* 0x0006801302008986 */ /* 0x0003e8000c101908 */
[----:B------:R1:W-:Y:S04]  /*2120*/  @!P1 STG.E desc[UR8][R2.64+0x700], R20 ;  /* 0x0007001402009986 */ /* 0x0003e8000c101908 */
[----:B------:R1:W-:Y:S04]  /*2130*/  @!P2 STG.E desc[UR8][R2.64+0x780], R21 ;  /* 0x000780150200a986 */ /* 0x0003e8000c101908 */
[----:B------:R1:W-:Y:S04]  /*2140*/  @!P3 STG.E desc[UR8][R2.64+0x800], R22 ;  /* 0x000800160200b986 */ /* 0x0003e8000c101908 */
[----:B------:R1:W-:Y:S01]  /*2150*/  @!P4 STG.E desc[UR8][R2.64+0x880], R23 ;  /* 0x000880170200c986 */ /* 0x0003e2000c101908 */
[----:B------:R-:W-:Y:S05]  /*2160*/  @P5 EXIT ;  /* 0x000000000000594d */ /* 0x000fea0003800000 */
[----:B------:R-:W-:Y:S01]  /*2170*/  STG.E desc[UR8][R2.64+0x900], R24 ;  /* 0x0009001802007986 */ /* 0x000fe2000c101908 */
[----:B------:R-:W-:Y:S05]  /*2180*/  EXIT ;  /* 0x000000000000794d */ /* 0x000fea0003800000 */
.L_x_14:
[----:B------:R-:W-:Y:S01]  /*2190*/  IMAD.MOV.U32 R2, RZ, RZ, RZ ;  /* 0x000000ffff027224 */ /* 0x000fe200078e00ff */
[C---:B------:R-:W-:Y:S01]  /*21a0*/  ISETP.GT.U32.AND P0, PT, R3.reuse, 0x1f, PT ;  /* 0x0000001f0300780c */ /* 0x040fe20003f04070 */
[----:B------:R-:W-:Y:S05]  /*21b0*/  WARPSYNC.ALL ;  /* 0x0000000000007948 */ /* 0x000fea0003800000 */
[----:B------:R-:W-:-:S05]  /*21c0*/  IMAD.HI.U32 R24, R3, 0x15555556, R2 ;  /* 0x1555555603187827 */ /* 0x000fca00078e0002 */
[----:B------:R-:W-:-:S05]  /*21d0*/  LEA R24, R24, UR4, 0x2 ;  /* 0x0000000418187c11 */ /* 0x000fca000f8e10ff */
[----:B------:R0:W-:Y:S01]  /*21e0*/  STS [R24+0x3410], R27 ;  /* 0x0034101b18007388 */ /* 0x0001e20000000800 */
[----:B------:R-:W-:Y:S06]  /*21f0*/  BAR.SYNC.DEFER_BLOCKING 0x0 ;  /* 0x0000000000007b1d */ /* 0x000fec0000010000 */
[----:B------:R-:W-:Y:S05]  /*2200*/  @P0 BRA `(.L_x_25) ;  /* 0x0000000000e00947 */ /* 0x000fea0003800000 */
[----:B------:R-:W-:Y:S01]  /*2210*/  IMAD.MOV.U32 R5, RZ, RZ, 0x34 ;  /* 0x00000034ff057424 */ /* 0x000fe200078e00ff */
[----:B------:R-:W-:-:S03]  /*2220*/  UMOV UR11, 0xffffffff ;  /* 0xffffffff000b7882 */ /* 0x000fc60000000000 */
[----:B------:R-:W-:-:S05]  /*2230*/  IMAD R18, R3, R5, UR4 ;  /* 0x0000000403127e24 */ /* 0x000fca000f8e0205 */
[----:B------:R-:W-:Y:S04]  /*2240*/  LDS R16, [R18+0x3410] ;  /* 0x0034100012107984 */ /* 0x000fe80000000800 */
[----:B------:R-:W-:Y:S04]  /*2250*/  LDS R17, [R18+0x3414] ;  /* 0x0034140012117984 */ /* 0x000fe80000000800 */
[----:B------:R-:W1:Y:S04]  /*2260*/  LDS R14, [R18+0x3418] ;  /* 0x00341800120e7984 */ /* 0x000e680000000800 */
[----:B------:R-:W-:Y:S04]  /*2270*/  LDS R15, [R18+0x341c] ;  /* 0x00341c00120f7984 */ /* 0x000fe80000000800 */
[----:B------:R-:W2:Y:S04]  /*2280*/  LDS R12, [R18+0x3420] ;  /* 0x00342000120c7984 */ /* 0x000ea80000000800 */
[----:B------:R-:W-:Y:S04]  /*2290*/  LDS R13, [R18+0x3424] ;  /* 0x00342400120d7984 */ /* 0x000fe80000000800 */
[----:B------:R-:W3:Y:S04]  /*22a0*/  LDS R10, [R18+0x3428] ;  /* 0x00342800120a7984 */ /* 0x000ee80000000800 */
[----:B------:R-:W-:Y:S04]  /*22b0*/  LDS R9, [R18+0x342c] ;  /* 0x00342c0012097984 */ /* 0x000fe80000000800 */
[----:B------:R-:W4:Y:S04]  /*22c0*/  LDS R8, [R18+0x3430] ;  /* 0x0034300012087984 */ /* 0x000f280000000800 */
[----:B------:R-:W-:Y:S04]  /*22d0*/  LDS R5, [R18+0x3434] ;  /* 0x0034340012057984 */ /* 0x000fe80000000800 */
[----:B------:R-:W5:Y:S04]  /*22e0*/  LDS R4, [R18+0x3438] ;  /* 0x0034380012047984 */ /* 0x000f680000000800 */
[----:B------:R-:W0:Y:S01]  /*22f0*/  LDS R19, [R18+0x343c] ;  /* 0x00343c0012137984 */ /* 0x000e220000000800 */
[----:B-1----:R-:W-:-:S04]  /*2300*/  IADD3 R20, PT, PT, R14, R17, R16 ;  /* 0x000000110e147210 */ /* 0x002fc80007ffe010 */
[----:B--2---:R-:W-:-:S04]  /*2310*/  IADD3 R20, PT, PT, R12, R20, R15 ;  /* 0x000000140c147210 */ /* 0x004fc80007ffe00f */
[----:B---3--:R-:W-:-:S04]  /*2320*/  IADD3 R20, PT, PT, R10, R20, R13 ;  /* 0x000000140a147210 */ /* 0x008fc80007ffe00d */
[----:B----4-:R-:W-:-:S04]  /*2330*/  IADD3 R20, PT, PT, R8, R20, R9 ;  /* 0x0000001408147210 */ /* 0x010fc80007ffe009 */
[----:B-----5:R-:W-:-:S05]  /*2340*/  IADD3 R20, PT, PT, R4, R20, R5 ;  /* 0x0000001404147210 */ /* 0x020fca0007ffe005 */
[----:B0-----:R-:W-:Y:S01]  /*2350*/  IMAD.IADD R19, R19, 0x1, R20 ;  /* 0x0000000113137824 */ /* 0x001fe200078e0214 */
[----:B------:R-:W-:Y:S06]  /*2360*/  BRA.DIV UR11, `(.L_x_26) ;  /* 0x0000005e0be47947 */ /* 0x000fec000b800000 */
[----:B------:R-:W0:Y:S02]  /*2370*/  SHFL.UP P0, R20, R19, 0x1, RZ ;  /* 0x0420000013147989 */ /* 0x000e2400000000ff */
[----:B0-----:R-:W-:-:S05]  /*2380*/  @P0 IMAD.IADD R20, R19, 0x1, R20 ;  /* 0x0000000113140824 */ /* 0x001fca00078e0214 */
[----:B------:R-:W0:Y:S02]  /*2390*/  SHFL.UP P0, R21, R20, 0x2, RZ ;  /* 0x0440000014157989 */ /* 0x000e2400000000ff */
[----:B0-----:R-:W-:-:S05]  /*23a0*/  @P0 IMAD.IADD R21, R20, 0x1, R21 ;  /* 0x0000000114150824 */ /* 0x001fca00078e0215 */
[----:B------:R-:W0:Y:S02]  /*23b0*/  SHFL.UP P0, R22, R21, 0x4, RZ ;  /* 0x0480000015167989 */ /* 0x000e2400000000ff */
[----:B0-----:R-:W-:-:S05]  /*23c0*/  @P0 IMAD.IADD R22, R21, 0x1, R22 ;  /* 0x0000000115160824 */ /* 0x001fca00078e0216 */
[----:B------:R-:W0:Y:S02]  /*23d0*/  SHFL.UP P0, R23, R22, 0x8, RZ ;  /* 0x0500000016177989 */ /* 0x000e2400000000ff */
[----:B0-----:R-:W-:-:S05]  /*23e0*/  @P0 IMAD.IADD R23, R22, 0x1, R23 ;  /* 0x0000000116170824 */ /* 0x001fca00078e0217 */
[----:B------:R0:W1:Y:S02]  /*23f0*/  SHFL.UP P0, R48, R23, 0x10, RZ ;  /* 0x0600000017307989 */ /* 0x00006400000000ff */
.L_x_118:
[----:B-1----:R-:W-:-:S04]  /*2400*/  @P0 IMAD.IADD R48, R23, 0x1, R48 ;  /* 0x0000000117300824 */ /* 0x002fc800078e0230 */
[----:B------:R-:W-:-:S04]  /*2410*/  IMAD.IADD R19, R48, 0x1, -R19 ;  /* 0x0000000130137824 */ /* 0x000fc800078e0a13 */
[----:B------:R-:W-:Y:S01]  /*2420*/  IMAD.IADD R16, R16, 0x1, R19 ;  /* 0x0000000110107824 */ /* 0x000fe200078e0213 */
[----:B------:R1:W-:Y:S03]  /*2430*/  STS [R18+0x3410], R19 ;  /* 0x0034101312007388 */ /* 0x0003e60000000800 */
        /* <DEDUP_REMOVED lines=19> */
[----:B------:R1:W-:Y:S04]  /*2570*/  STS [R18+0x3438], R5 ;  /* 0x0034380512007388 */ /* 0x0003e80000000800 */
[----:B------:R1:W-:Y:S02]  /*2580*/  STS [R18+0x343c], R21 ;  /* 0x00343c1512007388 */ /* 0x0003e40000000800 */
.L_x_25:
[----:B------:R-:W-:Y:S05]  /*2590*/  WARPSYNC.ALL ;  /* 0x0000000000007948 */ /* 0x000fea0003800000 */
[----:B------:R-:W-:Y:S01]  /*25a0*/  BAR.SYNC.DEFER_BLOCKING 0x0 ;  /* 0x0000000000007b1d */ /* 0x000fe20000010000 */
[----:B------:R-:W-:Y:S02]  /*25b0*/  ISETP.NE.AND P0, PT, R53, RZ, PT ;  /* 0x000000ff3500720c */ /* 0x000fe40003f05270 */
[----:B-1----:R-:W-:-:S03]  /*25c0*/  SHF.R.U32.HI R5, RZ, UR6, R45 ;  /* 0x00000006ff057c19 */ /* 0x002fc6000801162d */
[----:B------:R-:W-:Y:S01]  /*25d0*/  BSSY.RECONVERGENT B0, `(.L_x_27) ;  /* 0x0000029000007945 */ /* 0x000fe20003800200 */
[----:B------:R-:W-:Y:S01]  /*25e0*/  LOP3.LUT R5, R5, UR5, RZ, 0x30, !PT ;  /* 0x0000000505057c12 */ /* 0x000fe2000f8e30ff */
[----:B0-----:R-:W0:Y:S06]  /*25f0*/  LDS R24, [R24+0x3410] ;  /* 0x0034100018187984 */ /* 0x001e2c0000000800 */
[----:B------:R-:W-:Y:S05]  /*2600*/  @P0 BRA `(.L_x_28) ;  /* 0x0000000000940947 */ /* 0x000fea0003800000 */
[----:B------:R-:W-:-:S05]  /*2610*/  LEA R4, R3, UR4, 0x2 ;  /* 0x0000000403047c11 */ /* 0x000fca000f8e10ff */
[----:B------:R-:W0:Y:S04]  /*2620*/  LDS R13, [R4] ;  /* 0x00000000040d7984 */ /* 0x000e280000000800 */
[----:B------:R-:W1:Y:S04]  /*2630*/  LDS R15, [R4+0x400] ;  /* 0x00040000040f7984 */ /* 0x000e680000000800 */
[----:B------:R-:W2:Y:S04]  /*2640*/  LDS R17, [R4+0x800] ;  /* 0x0008000004117984 */ /* 0x000ea80000000800 */
[----:B------:R-:W3:Y:S04]  /*2650*/  LDS R19, [R4+0xc00] ;  /* 0x000c000004137984 */ /* 0x000ee80000000800 */
[----:B------:R-:W4:Y:S04]  /*2660*/  LDS R21, [R4+0x1000] ;  /* 0x0010000004157984 */ /* 0x000f280000000800 */
[----:B------:R-:W5:Y:S04]  /*2670*/  LDS R23, [R4+0x1400] ;  /* 0x0014000004177984 */ /* 0x000f680000000800 */
[----:B------:R-:W5:Y:S04]  /*2680*/  LDS R45, [R4+0x1800] ;  /* 0x00180000042d7984 */ /* 0x000f680000000800 */
[----:B------:R-:W5:Y:S04]  /*2690*/  LDS R47, [R4+0x1c00] ;  /* 0x001c0000042f7984 */ /* 0x000f680000000800 */
[----:B------:R-:W5:Y:S04]  /*26a0*/  LDS R49, [R4+0x2000] ;  /* 0x0020000004317984 */ /* 0x000f680000000800 */
[----:B------:R-:W5:Y:S04]  /*26b0*/  LDS R51, [R4+0x2400] ;  /* 0x0024000004337984 */ /* 0x000f680000000800 */
[----:B------:R-:W5:Y:S01]  /*26c0*/  LDS R8, [R4+0x2800] ;  /* 0x0028000004087984 */ /* 0x000f620000000800 */
[----:B0-----:R-:W-:-:S03]  /*26d0*/  IMAD.IADD R13, R24, 0x1, R13 ;  /* 0x00000001180d7824 */ /* 0x001fc600078e020d */
[----:B------:R-:W0:Y:S01]  /*26e0*/  LDS R9, [R4+0x2c00] ;  /* 0x002c000004097984 */ /* 0x000e220000000800 */
[----:B-1----:R-:W-:-:S03]  /*26f0*/  IMAD.IADD R15, R24, 0x1, R15 ;  /* 0x00000001180f7824 */ /* 0x002fc600078e020f */
[----:B------:R1:W-:Y:S01]  /*2700*/  STS [R4], R13 ;  /* 0x0000000d04007388 */ /* 0x0003e20000000800 */
[C---:B--2---:R-:W-:Y:S02]  /*2710*/  IMAD.IADD R17, R24.reuse, 0x1, R17 ;  /* 0x0000000118117824 */ /* 0x044fe400078e0211 */
[C---:B---3--:R-:W-:Y:S01]  /*2720*/  IMAD.IADD R19, R24.reuse, 0x1, R19 ;  /* 0x0000000118137824 */ /* 0x048fe200078e0213 */
[----:B------:R2:W-:Y:S01]  /*2730*/  STS [R4+0x400], R15 ;  /* 0x0004000f04007388 */ /* 0x0005e20000000800 */
[----:B----4-:R-:W-:-:S03]  /*2740*/  IMAD.IADD R21, R24, 0x1, R21 ;  /* 0x0000000118157824 */ /* 0x010fc600078e0215 */
[----:B------:R2:W-:Y:S01]  /*2750*/  STS [R4+0x800], R17 ;  /* 0x0008001104007388 */ /* 0x0005e20000000800 */
[----:B-----5:R-:W-:-:S03]  /*2760*/  IMAD.IADD R23, R24, 0x1, R23 ;  /* 0x0000000118177824 */ /* 0x020fc600078e0217 */
[----:B------:R2:W-:Y:S01]  /*2770*/  STS [R4+0xc00], R19 ;  /* 0x000c001304007388 */ /* 0x0005e20000000800 */
[----:B------:R-:W-:-:S03]  /*2780*/  IMAD.IADD R45, R24, 0x1, R45 ;  /* 0x00000001182d7824 */ /* 0x000fc600078e022d */
[----:B------:R2:W-:Y:S01]  /*2790*/  STS [R4+0x1000], R21 ;  /* 0x0010001504007388 */ /* 0x0005e20000000800 */
[----:B------:R-:W-:-:S03]  /*27a0*/  IMAD.IADD R47, R24, 0x1, R47 ;  /* 0x00000001182f7824 */ /* 0x000fc600078e022f */
[----:B------:R2:W-:Y:S01]  /*27b0*/  STS [R4+0x1400], R23 ;  /* 0x0014001704007388 */ /* 0x0005e20000000800 */
[----:B------:R-:W-:-:S03]  /*27c0*/  IMAD.IADD R49, R24, 0x1, R49 ;  /* 0x0000000118317824 */ /* 0x000fc600078e0231 */
[----:B------:R2:W-:Y:S01]  /*27d0*/  STS [R4+0x1800], R45 ;  /* 0x0018002d04007388 */ /* 0x0005e20000000800 */
[----:B------:R-:W-:-:S03]  /*27e0*/  IMAD.IADD R51, R24, 0x1, R51 ;  /* 0x0000000118337824 */ /* 0x000fc600078e0233 */
[----:B------:R2:W-:Y:S01]  /*27f0*/  STS [R4+0x1c00], R47 ;  /* 0x001c002f04007388 */ /* 0x0005e20000000800 */
[----:B-1----:R-:W-:-:S03]  /*2800*/  IMAD.IADD R13, R24, 0x1, R8 ;  /* 0x00000001180d7824 */ /* 0x002fc600078e0208 */
[----:B------:R2:W-:Y:S01]  /*2810*/  STS [R4+0x2000], R49 ;  /* 0x0020003104007388 */ /* 0x0005e20000000800 */
[----:B0-----:R-:W-:-:S03]  /*2820*/  IMAD.IADD R9, R24, 0x1, R9 ;  /* 0x0000000118097824 */ /* 0x001fc600078e0209 */
[----:B------:R2:W-:Y:S04]  /*2830*/  STS [R4+0x2400], R51 ;  /* 0x0024003304007388 */ /* 0x0005e80000000800 */
[----:B------:R2:W-:Y:S04]  /*2840*/  STS [R4+0x2800], R13 ;  /* 0x0028000d04007388 */ /* 0x0005e80000000800 */
[----:B------:R2:W-:Y:S02]  /*2850*/  STS [R4+0x2c00], R9 ;  /* 0x002c000904007388 */ /* 0x0005e40000000800 */
.L_x_28:
[----:B------:R-:W-:Y:S05]  /*2860*/  BSYNC.RECONVERGENT B0 ;  /* 0x0000000000007941 */ /* 0x000fea0003800200 */
.L_x_27:
[----:B------:R-:W-:Y:S01]  /*2870*/  BAR.SYNC.DEFER_BLOCKING 0x0 ;  /* 0x0000000000007b1d */ /* 0x000fe20000010000 */
[----:B------:R-:W-:Y:S01]  /*2880*/  R2P PR, R5, 0x7f ;  /* 0x0000007f05007804 */ /* 0x000fe20000000000 */
[----:B------:R-:W-:-:S04]  /*2890*/  IMAD.MOV.U32 R8, RZ, RZ, RZ ;  /* 0x000000ffff087224 */ /* 0x000fc800078e00ff */
[----:B------:R-:W-:Y:S01]  /*28a0*/  BSSY.RECONVERGENT B0, `(.L_x_29) ;  /* 0x0000026000007945 */ /* 0x000fe20003800200 */
[----:B--2---:R-:W1:Y:S07]  /*28b0*/  S2R R23, SR_LEMASK ;  /* 0x0000000000177919 */ /* 0x004e6e0000003a00 */
[----:B------:R-:W-:Y:S02]  /*28c0*/  VOTE.ANY R4, PT, P0 ;  /* 0x0000000000047806 */ /* 0x000fe400000e0100 */
[----:B------:R-:W-:-:S02]  /*28d0*/  VOTE.ANY R9, PT, P1 ;  /* 0x0000000000097806 */ /* 0x000fc400008e0100 */
[----:B------:R-:W-:Y:S02]  /*28e0*/  @!P0 LOP3.LUT R4, RZ, R4, RZ, 0x33, !PT ;  /* 0x00000004ff048212 */ /* 0x000fe400078e33ff */
[----:B------:R-:W-:Y:S02]  /*28f0*/  VOTE.ANY R13, PT, P2 ;  /* 0x00000000000d7806 */ /* 0x000fe400010e0100 */
[----:B------:R-:W-:Y:S02]  /*2900*/  @!P1 LOP3.LUT R9, RZ, R9, RZ, 0x33, !PT ;  /* 0x00000009ff099212 */ /* 0x000fe400078e33ff */
[----:B------:R-:W-:Y:S02]  /*2910*/  VOTE.ANY R15, PT, P3 ;  /* 0x00000000000f7806 */ /* 0x000fe400018e0100 */
[----:B------:R-:W-:Y:S02]  /*2920*/  @!P2 LOP3.LUT R13, RZ, R13, RZ, 0x33, !PT ;  /* 0x0000000dff0da212 */ /* 0x000fe400078e33ff */
[----:B------:R-:W-:-:S02]  /*2930*/  LOP3.LUT R4, R9, R4, RZ, 0xc0, !PT ;  /* 0x0000000409047212 */ /* 0x000fc400078ec0ff */
[----:B------:R-:W-:Y:S02]  /*2940*/  @!P3 LOP3.LUT R15, RZ, R15, RZ, 0x33, !PT ;  /* 0x0000000fff0fb212 */ /* 0x000fe400078e33ff */
[----:B------:R-:W-:Y:S02]  /*2950*/  LOP3.LUT R4, R13, R4, RZ, 0xc0, !PT ;  /* 0x000000040d047212 */ /* 0x000fe400078ec0ff */
[----:B------:R-:W-:Y:S02]  /*2960*/  VOTE.ANY R9, PT, P4 ;  /* 0x0000000000097806 */ /* 0x000fe400020e0100 */
[----:B------:R-:W-:Y:S02]  /*2970*/  LOP3.LUT P0, RZ, R5, 0x80, RZ, 0xc0, !PT ;  /* 0x0000008005ff7812 */ /* 0x000fe4000780c0ff */
[----:B------:R-:W-:Y:S02]  /*2980*/  LOP3.LUT R4, R15, R4, RZ, 0xc0, !PT ;  /* 0x000000040f047212 */ /* 0x000fe400078ec0ff */
[----:B------:R-:W-:-:S02]  /*2990*/  VOTE.ANY R13, PT, P5 ;  /* 0x00000000000d7806 */ /* 0x000fc400028e0100 */
[----:B------:R-:W-:Y:S02]  /*29a0*/  @!P4 LOP3.LUT R9, RZ, R9, RZ, 0x33, !PT ;  /* 0x00000009ff09c212 */ /* 0x000fe400078e33ff */
[----:B------:R-:W-:Y:S02]  /*29b0*/  @!P5 LOP3.LUT R13, RZ, R13, RZ, 0x33, !PT ;  /* 0x0000000dff0dd212 */ /* 0x000fe400078e33ff */
[----:B------:R-:W-:Y:S02]  /*29c0*/  LOP3.LUT R4, R9, R4, RZ, 0xc0, !PT ;  /* 0x0000000409047212 */ /* 0x000fe400078ec0ff */
[----:B------:R-:W-:Y:S02]  /*29d0*/  VOTE.ANY R9, PT, P6 ;  /* 0x0000000000097806 */ /* 0x000fe400030e0100 */
[----:B------:R-:W-:Y:S02]  /*29e0*/  LOP3.LUT R4, R13, R4, RZ, 0xc0, !PT ;  /* 0x000000040d047212 */ /* 0x000fe400078ec0ff */
[----:B------:R-:W-:-:S02]  /*29f0*/  VOTE.ANY R13, PT, P0 ;  /* 0x00000000000d7806 */ /* 0x000fc400000e0100 */
[----:B------:R-:W-:Y:S02]  /*2a00*/  @!P6 LOP3.LUT R9, RZ, R9, RZ, 0x33, !PT ;  /* 0x00000009ff09e212 */ /* 0x000fe400078e33ff */
[----:B------:R-:W-:Y:S02]  /*2a10*/  @!P0 LOP3.LUT R13, RZ, R13, RZ, 0x33, !PT ;  /* 0x0000000dff0d8212 */ /* 0x000fe400078e33ff */
[----:B------:R-:W-:Y:S02]  /*2a20*/  LOP3.LUT R4, R9, R4, RZ, 0xc0, !PT ;  /* 0x0000000409047212 */ /* 0x000fe400078ec0ff */
[----:B------:R-:W-:Y:S02]  /*2a30*/  SHF.R.U32.HI R9, RZ, UR6, R6 ;  /* 0x00000006ff097c19 */ /* 0x000fe40008011606 */
[----:B------:R-:W-:Y:S01]  /*2a40*/  LOP3.LUT R10, R13, R4, RZ, 0xc0, !PT ;  /* 0x000000040d0a7212 */ /* 0x000fe200078ec0ff */
[----:B------:R-:W-:Y:S01]  /*2a50*/  IMAD.SHL.U32 R4, R3, 0x20, RZ ;  /* 0x0000002003047824 */ /* 0x000fe200078e00ff */
[----:B------:R-:W-:-:S02]  /*2a60*/  LOP3.LUT R9, R9, UR5, RZ, 0x30, !PT ;  /* 0x0000000509097c12 */ /* 0x000fc4000f8e30ff */
[----:B------:R-:W2:Y:S01]  /*2a70*/  FLO.U32 R15, R10 ;  /* 0x0000000a000f7300 */ /* 0x000ea200000e0000 */
[----:B-1----:R-:W-:Y:S02]  /*2a80*/  LOP3.LUT R14, R23, R10, RZ, 0xc0, !PT ;  /* 0x0000000a170e7212 */ /* 0x002fe400078ec0ff */
[----:B------:R-:W-:-:S05]  /*2a90*/  LOP3.LUT R4, R4, 0x7c00, RZ, 0xc0, !PT ;  /* 0x00007c0004047812 */ /* 0x000fca00078ec0ff */
[----:B------:R-:W1:Y:S01]  /*2aa0*/  POPC R14, R14 ;  /* 0x0000000e000e7309 */ /* 0x000e620000000000 */
[----:B------:R-:W-:Y:S01]  /*2ab0*/  VIADD R22, R4, UR4 ;  /* 0x0000000404167c36 */ /* 0x000fe20008000000 */
[----:B--2---:R-:W-:-:S13]  /*2ac0*/  ISETP.NE.AND P0, PT, R46, R15, PT ;  /* 0x0000000f2e00720c */ /* 0x004fda0003f05270 */
[----:B-1----:R-:W-:Y:S05]  /*2ad0*/  @P0 BRA `(.L_x_30) ;  /* 0x0000000000080947 */ /* 0x002fea0003800000 */
[----:B------:R-:W-:-:S05]  /*2ae0*/  IMAD R5, R5, 0x4, R22 ;  /* 0x0000000405057824 */ /* 0x000fca00078e0216 */
[----:B------:R1:W2:Y:S02]  /*2af0*/  ATOMS.ADD R8, [R5], R14 ;  /* 0x0000000e0508738c */ /* 0x0002a40000000000 */
.L_x_30:
[----:B------:R-:W-:Y:S05]  /*2b00*/  BSYNC.RECONVERGENT B0 ;  /* 0x0000000000007941 */ /* 0x000fea0003800200 */
.L_x_29:
[----:B------:R-:W-:Y:S01]  /*2b10*/  R2P PR, R9, 0x7f ;  /* 0x0000007f09007804 */ /* 0x000fe20000000000 */
[----:B--2---:R2:W3:Y:S01]  /*2b20*/  SHFL.IDX PT, R8, R8, R15, 0x1f ;  /* 0x00001f0f08087589 */ /* 0x0044e200000e0000 */
[----:B------:R-:W-:Y:S01]  /*2b30*/  BSSY.RECONVERGENT B0, `(.L_x_31) ;  /* 0x0000023000007945 */ /* 0x000fe20003800200 */
[----:B------:R-:W-:-:S10]  /*2b40*/  IMAD.MOV.U32 R12, RZ, RZ, RZ ;  /* 0x000000ffff0c7224 */ /* 0x000fd400078e00ff */
[----:B------:R-:W-:Y:S02]  /*2b50*/  VOTE.ANY R4, PT, P0 ;  /* 0x0000000000047806 */ /* 0x000fe400000e0100 */
[----:B-1----:R-:W-:Y:S02]  /*2b60*/  VOTE.ANY R5, PT, P1 ;  /* 0x0000000000057806 */ /* 0x002fe400008e0100 */
[----:B------:R-:W-:Y:S02]  /*2b70*/  @!P0 LOP3.LUT R4, RZ, R4, RZ, 0x33, !PT ;  /* 0x00000004ff048212 */ /* 0x000fe400078e33ff */
[----:B------:R-:W-:Y:S02]  /*2b80*/  VOTE.ANY R13, PT, P2 ;  /* 0x00000000000d7806 */ /* 0x000fe400010e0100 */
[----:B------:R-:W-:Y:S02]  /*2b90*/  @!P1 LOP3.LUT R5, RZ, R5, RZ, 0x33, !PT ;  /* 0x00000005ff059212 */ /* 0x000fe400078e33ff */
[----:B------:R-:W-:-:S02]  /*2ba0*/  @!P2 LOP3.LUT R13, RZ, R13, RZ, 0x33, !PT ;  /* 0x0000000dff0da212 */ /* 0x000fc400078e33ff */
[----:B------:R-:W-:Y:S02]  /*2bb0*/  LOP3.LUT R4, R5, R4, RZ, 0xc0, !PT ;  /* 0x0000000405047212 */ /* 0x000fe400078ec0ff */
[----:B------:R-:W-:Y:S02]  /*2bc0*/  VOTE.ANY R5, PT, P3 ;  /* 0x0000000000057806 */ /* 0x000fe400018e0100 */
[----:B------:R-:W-:Y:S02]  /*2bd0*/  LOP3.LUT R4, R13, R4, RZ, 0xc0, !PT ;  /* 0x000000040d047212 */ /* 0x000fe400078ec0ff */
[----:B------:R-:W-:Y:S02]  /*2be0*/  LOP3.LUT P0, RZ, R9, 0x80, RZ, 0xc0, !PT ;  /* 0x0000008009ff7812 */ /* 0x000fe4000780c0ff */
[----:B------:R-:W-:Y:S02]  /*2bf0*/  VOTE.ANY R13, PT, P4 ;  /* 0x00000000000d7806 */ /* 0x000fe400020e0100 */
[----:B------:R-:W-:-:S02]  /*2c00*/  @!P3 LOP3.LUT R5, RZ, R5, RZ, 0x33, !PT ;  /* 0x00000005ff05b212 */ /* 0x000fc400078e33ff */
[----:B------:R-:W-:Y:S02]  /*2c10*/  @!P4 LOP3.LUT R13, RZ, R13, RZ, 0x33, !PT ;  /* 0x0000000dff0dc212 */ /* 0x000fe400078e33ff */
[----:B------:R-:W-:Y:S02]  /*2c20*/  LOP3.LUT R4, R5, R4, RZ, 0xc0, !PT ;  /* 0x0000000405047212 */ /* 0x000fe400078ec0ff */
[----:B------:R-:W-:Y:S02]  /*2c30*/  VOTE.ANY R5, PT, P5 ;  /* 0x0000000000057806 */ /* 0x000fe400028e0100 */
[----:B------:R-:W-:Y:S02]  /*2c40*/  LOP3.LUT R4, R13, R4, RZ, 0xc0, !PT ;  /* 0x000000040d047212 */ /* 0x000fe400078ec0ff */
[----:B------:R-:W-:Y:S02]  /*2c50*/  VOTE.ANY R13, PT, P6 ;  /* 0x00000000000d7806 */ /* 0x000fe400030e0100 */
[----:B------:R-:W-:-:S02]  /*2c60*/  @!P5 LOP3.LUT R5, RZ, R5, RZ, 0x33, !PT ;  /* 0x00000005ff05d212 */ /* 0x000fc400078e33ff */
[----:B------:R-:W-:Y:S02]  /*2c70*/  VOTE.ANY R17, PT, P0 ;  /* 0x0000000000117806 */ /* 0x000fe400000e0100 */
[----:B------:R-:W-:Y:S02]  /*2c80*/  @!P6 LOP3.LUT R13, RZ, R13, RZ, 0x33, !PT ;  /* 0x0000000dff0de212 */ /* 0x000fe400078e33ff */
[----:B------:R-:W-:Y:S02]  /*2c90*/  LOP3.LUT R4, R5, R4, RZ, 0xc0, !PT ;  /* 0x0000000405047212 */ /* 0x000fe400078ec0ff */
[----:B------:R-:W-:Y:S02]  /*2ca0*/  @!P0 LOP3.LUT R17, RZ, R17, RZ, 0x33, !PT ;  /* 0x00000011ff118212 */ /* 0x000fe400078e33ff */
[----:B------:R-:W-:-:S04]  /*2cb0*/  LOP3.LUT R4, R13, R4, RZ, 0xc0, !PT ;  /* 0x000000040d047212 */ /* 0x000fc800078ec0ff */
[----:B------:R-:W-:Y:S02]  /*2cc0*/  LOP3.LUT R4, R17, R4, RZ, 0xc0, !PT ;  /* 0x0000000411047212 */ /* 0x000fe400078ec0ff */
[----:B------:R-:W-:Y:S02]  /*2cd0*/  SHF.R.U32.HI R17, RZ, UR6, R0 ;  /* 0x00000006ff117c19 */ /* 0x000fe40008011600 */
[----:B------:R-:W1:Y:S01]  /*2ce0*/  FLO.U32 R5, R4 ;  /* 0x0000000400057300 */ /* 0x000e6200000e0000 */
[----:B------:R-:W-:Y:S02]  /*2cf0*/  LOP3.LUT R13, R23, R4, RZ, 0xc0, !PT ;  /* 0x00000004170d7212 */ /* 0x000fe400078ec0ff */
[----:B------:R-:W-:-:S05]  /*2d00*/  LOP3.LUT R17, R17, UR5, RZ, 0x30, !PT ;  /* 0x0000000511117c12 */ /* 0x000fca000f8e30ff */
[----:B------:R-:W4:Y:S01]  /*2d10*/  POPC R13, R13 ;  /* 0x0000000d000d7309 */ /* 0x000f220000000000 */
[----:B-1----:R-:W-:-:S13]  /*2d20*/  ISETP.NE.AND P0, PT, R46, R5, PT ;  /* 0x000000052e00720c */ /* 0x002fda0003f05270 */
[----:B--234-:R-:W-:Y:S05]  /*2d30*/  @P0 BRA `(.L_x_32) ;  /* 0x0000000000080947 */ /* 0x01cfea0003800000 */
[----:B------:R-:W-:-:S06]  /*2d40*/  IMAD R12, R9, 0x4, R22 ;  /* 0x00000004090c7824 */ /* 0x000fcc00078e0216 */
[----:B------:R1:W2:Y:S02]  /*2d50*/  ATOMS.ADD R12, [R12], R13 ;  /* 0x0000000d0c0c738c */ /* 0x0002a40000000000 */
.L_x_32:
[----:B------:R-:W-:Y:S05]  /*2d60*/  BSYNC.RECONVERGENT B0 ;  /* 0x0000000000007941 */ /* 0x000fea0003800200 */
.L_x_31:
[----:B------:R-:W-:Y:S01]  /*2d70*/  R2P PR, R17, 0x7f ;  /* 0x0000007f11007804 */ /* 0x000fe20000000000 */
[----:B--2---:R2:W3:Y:S01]  /*2d80*/  SHFL.IDX PT, R12, R12, R5, 0x1f ;  /* 0x00001f050c0c7589 */ /* 0x0044e200000e0000 */
[----:B------:R-:W-:Y:S11]  /*2d90*/  BSSY.RECONVERGENT B0, `(.L_x_33) ;  /* 0x0000023000007945 */ /* 0x000ff60003800200 */
[----:B------:R-:W-:-:S02]  /*2da0*/  VOTE.ANY R0, PT, P0 ;  /* 0x0000000000007806 */ /* 0x000fc400000e0100 */
[----:B------:R-:W-:Y:S02]  /*2db0*/  VOTE.ANY R9, PT, P1 ;  /* 0x0000000000097806 */ /* 0x000fe400008e0100 */
[----:B------:R-:W-:Y:S02]  /*2dc0*/  @!P0 LOP3.LUT R0, RZ, R0, RZ, 0x33, !PT ;  /* 0x00000000ff008212 */ /* 0x000fe400078e33ff */
[----:B------:R-:W-:Y:S02]  /*2dd0*/  VOTE.ANY R15, PT, P2 ;  /* 0x00000000000f7806 */ /* 0x000fe400010e0100 */
[----:B------:R-:W-:Y:S02]  /*2de0*/  @!P1 LOP3.LUT R9, RZ, R9, RZ, 0x33, !PT ;  /* 0x00000009ff099212 */ /* 0x000fe400078e33ff */
[----:B------:R-:W-:Y:S02]  /*2df0*/  @!P2 LOP3.LUT R15, RZ, R15, RZ, 0x33, !PT ;  /* 0x0000000fff0fa212 */ /* 0x000fe400078e33ff */
[----:B------:R-:W-:-:S02]  /*2e00*/  LOP3.LUT R0, R9, R0, RZ, 0xc0, !PT ;  /* 0x0000000009007212 */ /* 0x000fc400078ec0ff */
[----:B------:R-:W-:Y:S02]  /*2e10*/  VOTE.ANY R9, PT, P3 ;  /* 0x0000000000097806 */ /* 0x000fe400018e0100 */
[----:B------:R-:W-:Y:S02]  /*2e20*/  LOP3.LUT R0, R15, R0, RZ, 0xc0, !PT ;  /* 0x000000000f007212 */ /* 0x000fe400078ec0ff */
[----:B------:R-:W-:Y:S02]  /*2e30*/  LOP3.LUT P0, RZ, R17, 0x80, RZ, 0xc0, !PT ;  /* 0x0000008011ff7812 */ /* 0x000fe4000780c0ff */
[----:B------:R-:W-:Y:S02]  /*2e40*/  VOTE.ANY R15, PT, P4 ;  /* 0x00000000000f7806 */ /* 0x000fe400020e0100 */
[----:B------:R-:W-:Y:S02]  /*2e50*/  @!P3 LOP3.LUT R9, RZ, R9, RZ, 0x33, !PT ;  /* 0x00000009ff09b212 */ /* 0x000fe400078e33ff */
[----:B------:R-:W-:-:S02]  /*2e60*/  @!P4 LOP3.LUT R15, RZ, R15, RZ, 0x33, !PT ;  /* 0x0000000fff0fc212 */ /* 0x000fc400078e33ff */
[----:B------:R-:W-:Y:S02]  /*2e70*/  LOP3.LUT R0, R9, R0, RZ, 0xc0, !PT ;  /* 0x0000000009007212 */ /* 0x000fe400078ec0ff */
[----:B------:R-:W-:Y:S02]  /*2e80*/  VOTE.ANY R9, PT, P5 ;  /* 0x0000000000097806 */ /* 0x000fe400028e0100 */
[----:B------:R-:W-:Y:S02]  /*2e90*/  LOP3.LUT R0, R15, R0, RZ, 0xc0, !PT ;  /* 0x000000000f007212 */ /* 0x000fe400078ec0ff */
[----:B------:R-:W-:Y:S02]  /*2ea0*/  VOTE.ANY R15, PT, P6 ;  /* 0x00000000000f7806 */ /* 0x000fe400030e0100 */
[----:B------:R-:W-:Y:S02]  /*2eb0*/  @!P5 LOP3.LUT R9, RZ, R9, RZ, 0x33, !PT ;  /* 0x00000009ff09d212 */ /* 0x000fe400078e33ff */
[----:B------:R-:W-:-:S02]  /*2ec0*/  VOTE.ANY R19, PT, P0 ;  /* 0x0000000000137806 */ /* 0x000fc400000e0100 */
[----:B------:R-:W-:Y:S02]  /*2ed0*/  @!P6 LOP3.LUT R15, RZ, R15, RZ, 0x33, !PT ;  /* 0x0000000fff0fe212 */ /* 0x000fe400078e33ff */
[----:B------:R-:W-:Y:S02]  /*2ee0*/  LOP3.LUT R0, R9, R0, RZ, 0xc0, !PT ;  /* 0x0000000009007212 */ /* 0x000fe400078ec0ff */
[----:B------:R-:W-:Y:S02]  /*2ef0*/  @!P0 LOP3.LUT R19, RZ, R19, RZ, 0x33, !PT ;  /* 0x00000013ff138212 */ /* 0x000fe400078e33ff */
[----:B------:R-:W-:Y:S02]  /*2f00*/  LOP3.LUT R0, R15, R0, RZ, 0xc0, !PT ;  /* 0x000000000f007212 */ /* 0x000fe400078ec0ff */
[----:B------:R-:W-:Y:S02]  /*2f10*/  SHF.R.U32.HI R15, RZ, UR6, R41 ;  /* 0x00000006ff0f7c19 */ /* 0x000fe40008011629 */
[----:B------:R-:W-:Y:S01]  /*2f20*/  LOP3.LUT R4, R19, R0, RZ, 0xc0, !PT ;  /* 0x0000000013047212 */ /* 0x000fe200078ec0ff */
[----:B------:R-:W-:Y:S01]  /*2f30*/  IMAD.MOV.U32 R0, RZ, RZ, RZ ;  /* 0x000000ffff007224 */ /* 0x000fe200078e00ff */
[----:B------:R-:W-:-:S02]  /*2f40*/  LOP3.LUT R15, R15, UR5, RZ, 0x30, !PT ;  /* 0x000000050f0f7c12 */ /* 0x000fc4000f8e30ff */
[----:B------:R-:W4:Y:S01]  /*2f50*/  FLO.U32 R51, R4 ;  /* 0x0000000400337300 */ /* 0x000f2200000e0000 */
[----:B------:R-:W-:-:S07]  /*2f60*/  LOP3.LUT R10, R23, R4, RZ, 0xc0, !PT ;  /* 0x00000004170a7212 */ /* 0x000fce00078ec0ff */
[----:B------:R-:W0:Y:S01]  /*2f70*/  POPC R10, R10 ;  /* 0x0000000a000a7309 */ /* 0x000e220000000000 */
[----:B----4-:R-:W-:-:S13]  /*2f80*/  ISETP.NE.AND P0, PT, R46, R51, PT ;  /* 0x000000332e00720c */ /* 0x010fda0003f05270 */
[----:B0-23--:R-:W-:Y:S05]  /*2f90*/  @P0 BRA `(.L_x_34) ;  /* 0x0000000000080947 */ /* 0x00dfea0003800000 */
[----:B------:R-:W-:-:S05]  /*2fa0*/  IMAD R17, R17, 0x4, R22 ;  /* 0x0000000411117824 */ /* 0x000fca00078e0216 */
[----:B------:R0:W2:Y:S02]  /*2fb0*/  ATOMS.ADD R0, [R17], R10 ;  /* 0x0000000a1100738c */ /* 0x0000a40000000000 */
.L_x_34:
[----:B------:R-:W-:Y:S05]  /*2fc0*/  BSYNC.RECONVERGENT B0 ;  /* 0x0000000000007941 */ /* 0x000fea0003800200 */
.L_x_33:
        /* <DEDUP_REMOVED lines=21> */
[----:B0-----:R-:W-:-:S02]  /*3120*/  VOTE.ANY R17, PT, P0 ;  /* 0x0000000000117806 */ /* 0x001fc400000e0100 */
[----:B------:R-:W-:Y:S02]  /*3130*/  @!P6 LOP3.LUT R9, RZ, R9, RZ, 0x33, !PT ;  /* 0x00000009ff09e212 */ /* 0x000fe400078e33ff */
[----:B------:R-:W-:Y:S02]  /*3140*/  LOP3.LUT R4, R5, R4, RZ, 0xc0, !PT ;  /* 0x0000000405047212 */ /* 0x000fe400078ec0ff */
[----:B------:R-:W-:Y:S02]  /*3150*/  @!P0 LOP3.LUT R17, RZ, R17, RZ, 0x33, !PT ;  /* 0x00000011ff118212 */ /* 0x000fe400078e33ff */
[----:B------:R-:W-:-:S04]  /*3160*/  LOP3.LUT R4, R9, R4, RZ, 0xc0, !PT ;  /* 0x0000000409047212 */ /* 0x000fc800078ec0ff */
[----:B------:R-:W-:Y:S01]  /*3170*/  LOP3.LUT R6, R17, R4, RZ, 0xc0, !PT ;  /* 0x0000000411067212 */ /* 0x000fe200078ec0ff */
[----:B------:R-:W-:Y:S01]  /*3180*/  IMAD.MOV.U32 R4, RZ, RZ, RZ ;  /* 0x000000ffff047224 */ /* 0x000fe200078e00ff */
[----:B------:R-:W-:Y:S02]  /*3190*/  SHF.R.U32.HI R17, RZ, UR6, R40 ;  /* 0x00000006ff117c19 */ /* 0x000fe40008011628 */
[----:B------:R-:W0:Y:S01]  /*31a0*/  FLO.U32 R45, R6 ;  /* 0x00000006002d7300 */ /* 0x000e2200000e0000 */
[----:B------:R-:W-:Y:S02]  /*31b0*/  LOP3.LUT R9, R23, R6, RZ, 0xc0, !PT ;  /* 0x0000000617097212 */ /* 0x000fe400078ec0ff */
[----:B------:R-:W-:-:S05]  /*31c0*/  LOP3.LUT R17, R17, UR5, RZ, 0x30, !PT ;  /* 0x0000000511117c12 */ /* 0x000fca000f8e30ff */
[----:B------:R-:W4:Y:S01]  /*31d0*/  POPC R9, R9 ;  /* 0x0000000900097309 */ /* 0x000f220000000000 */
[----:B0-----:R-:W-:-:S13]  /*31e0*/  ISETP.NE.AND P0, PT, R46, R45, PT ;  /* 0x0000002d2e00720c */ /* 0x001fda0003f05270 */
[----:B--234-:R-:W-:Y:S05]  /*31f0*/  @P0 BRA `(.L_x_36) ;  /* 0x0000000000080947 */ /* 0x01cfea0003800000 */
[----:B------:R-:W-:-:S06]  /*3200*/  IMAD R4, R15, 0x4, R22 ;  /* 0x000000040f047824 */ /* 0x000fcc00078e0216 */
[----:B------:R0:W2:Y:S02]  /*3210*/  ATOMS.ADD R4, [R4], R9 ;  /* 0x000000090404738c */ /* 0x0000a40000000000 */
.L_x_36:
[----:B------:R-:W-:Y:S05]  /*3220*/  BSYNC.RECONVERGENT B0 ;  /* 0x0000000000007941 */ /* 0x000fea0003800200 */
.L_x_35:
[----:B------:R-:W-:Y:S01]  /*3230*/  R2P PR, R17, 0x7f ;  /* 0x0000007f11007804 */ /* 0x000fe20000000000 */
[----:B--2---:R2:W3:Y:S01]  /*3240*/  SHFL.IDX PT, R45, R4, R45, 0x1f ;  /* 0x00001f2d042d7589 */ /* 0x0044e200000e0000 */
[----:B------:R-:W-:Y:S01]  /*3250*/  BSSY.RECONVERGENT B0, `(.L_x_37) ;  /* 0x0000023000007945 */ /* 0x000fe20003800200 */
[----:B------:R-:W-:-:S10]  /*3260*/  IMAD.MOV.U32 R6, RZ, RZ, RZ ;  /* 0x000000ffff067224 */ /* 0x000fd400078e00ff */
[----:B------:R-:W-:Y:S02]  /*3270*/  VOTE.ANY R0, PT, P0 ;  /* 0x0000000000007806 */ /* 0x000fe400000e0100 */
[----:B------:R-:W-:Y:S02]  /*3280*/  VOTE.ANY R5, PT, P1 ;  /* 0x0000000000057806 */ /* 0x000fe400008e0100 */
        /* <DEDUP_REMOVED lines=20> */
[----:B------:R-:W-:Y:S02]  /*33d0*/  LOP3.LUT R0, R15, R0, RZ, 0xc0, !PT ;  /* 0x000000000f007212 */ /* 0x000fe400078ec0ff */
[----:B------:R-:W-:-:S02]  /*33e0*/  SHF.R.U32.HI R15, RZ, UR6, R39 ;  /* 0x00000006ff0f7c19 */ /* 0x000fc40008011627 */
[----:B------:R-:W-:Y:S02]  /*33f0*/  LOP3.LUT R0, R19, R0, RZ, 0xc0, !PT ;  /* 0x0000000013007212 */ /* 0x000fe400078ec0ff */
[----:B------:R-:W-:Y:S02]  /*3400*/  LOP3.LUT R15, R15, UR5, RZ, 0x30, !PT ;  /* 0x000000050f0f7c12 */ /* 0x000fe4000f8e30ff */
[----:B------:R-:W4:Y:S01]  /*3410*/  FLO.U32 R19, R0 ;  /* 0x0000000000137300 */ /* 0x000f2200000e0000 */
[----:B------:R-:W-:-:S07]  /*3420*/  LOP3.LUT R5, R23, R0, RZ, 0xc0, !PT ;  /* 0x0000000017057212 */ /* 0x000fce00078ec0ff */
[----:B------:R-:W0:Y:S01]  /*3430*/  POPC R5, R5 ;  /* 0x0000000500057309 */ /* 0x000e220000000000 */
[----:B----4-:R-:W-:-:S13]  /*3440*/  ISETP.NE.AND P0, PT, R46, R19, PT ;  /* 0x000000132e00720c */ /* 0x010fda0003f05270 */
[----:B0-23--:R-:W-:Y:S05]  /*3450*/  @P0 BRA `(.L_x_38) ;  /* 0x0000000000080947 */ /* 0x00dfea0003800000 */
[----:B------:R-:W-:-:S06]  /*3460*/  IMAD R6, R17, 0x4, R22 ;  /* 0x0000000411067824 */ /* 0x000fcc00078e0216 */
[----:B------:R0:W2:Y:S02]  /*3470*/  ATOMS.ADD R6, [R6], R5 ;  /* 0x000000050606738c */ /* 0x0000a40000000000 */
.L_x_38:
[----:B------:R-:W-:Y:S05]  /*3480*/  BSYNC.RECONVERGENT B0 ;  /* 0x0000000000007941 */ /* 0x000fea0003800200 */
.L_x_37:
        /* <DEDUP_REMOVED lines=37> */
.L_x_40:
[----:B------:R-:W-:Y:S05]  /*36e0*/  BSYNC.RECONVERGENT B0 ;  /* 0x0000000000007941 */ /* 0x000fea0003800200 */
.L_x_39:
[----:B------:R-:W-:Y:S01]  /*36f0*/  R2P PR, R17, 0x7f ;  /* 0x0000007f11007804 */ /* 0x000fe20000000000 */
[----:B--2---:R2:W3:Y:S01]  /*3700*/  SHFL.IDX PT, R47, R0, R47, 0x1f ;  /* 0x00001f2f002f7589 */ /* 0x0044e200000e0000 */
[----:B------:R-:W-:Y:S11]  /*3710*/  BSSY.RECONVERGENT B0, `(.L_x_41) ;  /* 0x0000021000007945 */ /* 0x000ff60003800200 */
[----:B0-----:R-:W-:-:S02]  /*3720*/  VOTE.ANY R15, PT, P0 ;  /* 0x00000000000f7806 */ /* 0x001fc400000e0100 */
        /* <DEDUP_REMOVED lines=19> */
[----:B------:R-:W-:Y:S01]  /*3860*/  LOP3.LUT R15, R16, R15, RZ, 0xc0, !PT ;  /* 0x0000000f100f7212 */ /* 0x000fe200078ec0ff */
[----:B------:R-:W-:Y:S01]  /*3870*/  IMAD.MOV.U32 R16, RZ, RZ, RZ ;  /* 0x000000ffff107224 */ /* 0x000fe200078e00ff */
[----:B------:R-:W-:Y:S02]  /*3880*/  @!P0 LOP3.LUT R20, RZ, R20, RZ, 0x33, !PT ;  /* 0x00000014ff148212 */ /* 0x000fe400078e33ff */
[----:B------:R-:W-:-:S04]  /*3890*/  LOP3.LUT R15, R18, R15, RZ, 0xc0, !PT ;  /* 0x0000000f120f7212 */ /* 0x000fc800078ec0ff */
[----:B------:R-:W-:-:S04]  /*38a0*/  LOP3.LUT R20, R20, R15, RZ, 0xc0, !PT ;  /* 0x0000000f14147212 */ /* 0x000fc800078ec0ff */
[----:B------:R-:W0:Y:S01]  /*38b0*/  FLO.U32 R49, R20 ;  /* 0x0000001400317300 */ /* 0x000e2200000e0000 */
[----:B------:R-:W-:-:S07]  /*38c0*/  LOP3.LUT R50, R23, R20, RZ, 0xc0, !PT ;  /* 0x0000001417327212 */ /* 0x000fce00078ec0ff */
[----:B------:R-:W4:Y:S01]  /*38d0*/  POPC R50, R50 ;  /* 0x0000003200327309 */ /* 0x000f220000000000 */
[----:B0-----:R-:W-:-:S13]  /*38e0*/  ISETP.NE.AND P0, PT, R46, R49, PT ;  /* 0x000000312e00720c */ /* 0x001fda0003f05270 */
[----:B--234-:R-:W-:Y:S05]  /*38f0*/  @P0 BRA `(.L_x_42) ;  /* 0x0000000000080947 */ /* 0x01cfea0003800000 */
[----:B------:R-:W-:-:S05]  /*3900*/  IMAD R17, R17, 0x4, R22 ;  /* 0x0000000411117824 */ /* 0x000fca00078e0216 */
[----:B------:R0:W2:Y:S02]  /*3910*/  ATOMS.ADD R16, [R17], R50 ;  /* 0x000000321110738c */ /* 0x0000a40000000000 */
.L_x_42:
[----:B------:R-:W-:Y:S05]  /*3920*/  BSYNC.RECONVERGENT B0 ;  /* 0x0000000000007941 */ /* 0x000fea0003800200 */
.L_x_41:
[----:B------:R-:W-:Y:S01]  /*3930*/  R2P PR, R11, 0x7f ;  /* 0x0000007f0b007804 */ /* 0x000fe20000000000 */
[----:B--2---:R2:W3:Y:S01]  /*3940*/  SHFL.IDX PT, R49, R16, R49, 0x1f ;  /* 0x00001f3110317589 */ /* 0x0044e200000e0000 */
[----:B------:R-:W-:Y:S01]  /*3950*/  BSSY.RECONVERGENT B0, `(.L_x_43) ;  /* 0x0000021000007945 */ /* 0x000fe20003800200 */
[----:B------:R-:W-:-:S10]  /*3960*/  IMAD.MOV.U32 R20, RZ, RZ, RZ ;  /* 0x000000ffff147224 */ /* 0x000fd400078e00ff */
[----:B------:R-:W-:Y:S02]  /*3970*/  VOTE.ANY R0, PT, P0 ;  /* 0x0000000000007806 */ /* 0x000fe400000e0100 */
[----:B------:R-:W-:Y:S02]  /*3980*/  VOTE.ANY R15, PT, P1 ;  /* 0x00000000000f7806 */ /* 0x000fe400008e0100 */
[----:B------:R-:W-:Y:S02]  /*3990*/  @!P0 LOP3.LUT R0, RZ, R0, RZ, 0x33, !PT ;  /* 0x00000000ff008212 */ /* 0x000fe400078e33ff */
[----:B0-----:R-:W-:Y:S02]  /*39a0*/  VOTE.ANY R17, PT, P2 ;  /* 0x0000000000117806 */ /* 0x001fe400010e0100 */
        /* <DEDUP_REMOVED lines=25> */
[----:B------:R-:W-:-:S06]  /*3b40*/  IMAD R20, R11, 0x4, R22 ;  /* 0x000000040b147824 */ /* 0x000fcc00078e0216 */
[----:B------:R0:W2:Y:S02]  /*3b50*/  ATOMS.ADD R20, [R20], R21 ;  /* 0x000000151414738c */ /* 0x0000a40000000000 */
.L_x_44:
[----:B------:R-:W-:Y:S05]  /*3b60*/  BSYNC.RECONVERGENT B0 ;  /* 0x0000000000007941 */ /* 0x000fea0003800200 */
.L_x_43:
[----:B------:R-:W-:Y:S01]  /*3b70*/  R2P PR, R7, 0x7f ;  /* 0x0000007f07007804 */ /* 0x000fe20000000000 */
[----:B--2---:R2:W3:Y:S01]  /*3b80*/  SHFL.IDX PT, R20, R20, R15, 0x1f ;  /* 0x00001f0f14147589 */ /* 0x0044e200000e0000 */
[----:B------:R-:W-:Y:S01]  /*3b90*/  BSSY.RECONVERGENT B0, `(.L_x_45) ;  /* 0x0000023000007945 */ /* 0x000fe20003800200 */
[----:B------:R-:W-:-:S10]  /*3ba0*/  IMAD.MOV.U32 R16, RZ, RZ, RZ ;  /* 0x000000ffff107224 */ /* 0x000fd400078e00ff */
[----:B------:R-:W-:Y:S02]  /*3bb0*/  VOTE.ANY R0, PT, P0 ;  /* 0x0000000000007806 */ /* 0x000fe400000e0100 */
[----:B------:R-:W-:Y:S02]  /*3bc0*/  VOTE.ANY R11, PT, P1 ;  /* 0x00000000000b7806 */ /* 0x000fe400008e0100 */
[----:B------:R-:W-:Y:S02]  /*3bd0*/  @!P0 LOP3.LUT R0, RZ, R0, RZ, 0x33, !PT ;  /* 0x00000000ff008212 */ /* 0x000fe400078e33ff */
[----:B------:R-:W-:Y:S02]  /*3be0*/  @!P1 LOP3.LUT R11, RZ, R11, RZ, 0x33, !PT ;  /* 0x0000000bff0b9212 */ /* 0x000fe400078e33ff */
[----:B------:R-:W-:Y:S02]  /*3bf0*/  VOTE.ANY R17, PT, P2 ;  /* 0x0000000000117806 */ /* 0x000fe400010e0100 */
[----:B------:R-:W-:-:S02]  /*3c00*/  LOP3.LUT R0, R11, R0, RZ, 0xc0, !PT ;  /* 0x000000000b007212 */ /* 0x000fc400078ec0ff */
[----:B------:R-:W-:Y:S02]  /*3c10*/  VOTE.ANY R11, PT, P3 ;  /* 0x00000000000b7806 */ /* 0x000fe400018e0100 */
[----:B------:R-:W-:Y:S02]  /*3c20*/  @!P2 LOP3.LUT R17, RZ, R17, RZ, 0x33, !PT ;  /* 0x00000011ff11a212 */ /* 0x000fe400078e33ff */
[----:B------:R-:W-:Y:S02]  /*3c30*/  @!P3 LOP3.LUT R11, RZ, R11, RZ, 0x33, !PT ;  /* 0x0000000bff0bb212 */ /* 0x000fe400078e33ff */
[----:B------:R-:W-:Y:S02]  /*3c40*/  LOP3.LUT R0, R17, R0, RZ, 0xc0, !PT ;  /* 0x0000000011007212 */ /* 0x000fe400078ec0ff */
[----:B------:R-:W-:Y:S02]  /*3c50*/  LOP3.LUT P0, RZ, R7, 0x80, RZ, 0xc0, !PT ;  /* 0x0000008007ff7812 */ /* 0x000fe4000780c0ff */
[----:B------:R-:W-:-:S02]  /*3c60*/  VOTE.ANY R17, PT, P4 ;  /* 0x0000000000117806 */ /* 0x000fc400020e0100 */
[----:B------:R-:W-:Y:S02]  /*3c70*/  LOP3.LUT R0, R11, R0, RZ, 0xc0, !PT ;  /* 0x000000000b007212 */ /* 0x000fe400078ec0ff */
[----:B------:R-:W-:Y:S02]  /*3c80*/  VOTE.ANY R11, PT, P5 ;  /* 0x00000000000b7806 */ /* 0x000fe400028e0100 */
[----:B------:R-:W-:Y:S02]  /*3c90*/  @!P4 LOP3.LUT R17, RZ, R17, RZ, 0x33, !PT ;  /* 0x00000011ff11c212 */ /* 0x000fe400078e33ff */
[----:B------:R-:W-:Y:S02]  /*3ca0*/  @!P5 LOP3.LUT R11, RZ, R11, RZ, 0x33, !PT ;  /* 0x0000000bff0bd212 */ /* 0x000fe400078e33ff */
[----:B------:R-:W-:Y:S02]  /*3cb0*/  LOP3.LUT R0, R17, R0, RZ, 0xc0, !PT ;  /* 0x0000000011007212 */ /* 0x000fe400078ec0ff */
[----:B------:R-:W-:-:S02]  /*3cc0*/  VOTE.ANY R17, PT, P6 ;  /* 0x0000000000117806 */ /* 0x000fc400030e0100 */
[----:B------:R-:W-:Y:S02]  /*3cd0*/  LOP3.LUT R0, R11, R0, RZ, 0xc0, !PT ;  /* 0x000000000b007212 */ /* 0x000fe400078ec0ff */
[----:B------:R-:W-:Y:S02]  /*3ce0*/  VOTE.ANY R11, PT, P0 ;  /* 0x00000000000b7806 */ /* 0x000fe400000e0100 */
[----:B------:R-:W-:Y:S02]  /*3cf0*/  @!P6 LOP3.LUT R17, RZ, R17, RZ, 0x33, !PT ;  /* 0x00000011ff11e212 */ /* 0x000fe400078e33ff */
[----:B------:R-:W-:Y:S02]  /*3d00*/  @!P0 LOP3.LUT R11, RZ, R11, RZ, 0x33, !PT ;  /* 0x0000000bff0b8212 */ /* 0x000fe400078e33ff */
[----:B------:R-:W-:-:S04]  /*3d10*/  LOP3.LUT R0, R17, R0, RZ, 0xc0, !PT ;  /* 0x0000000011007212 */ /* 0x000fc800078ec0ff */
[----:B------:R-:W-:Y:S02]  /*3d20*/  LOP3.LUT R48, R11, R0, RZ, 0xc0, !PT ;  /* 0x000000000b307212 */ /* 0x000fe400078ec0ff */
[----:B------:R-:W-:Y:S02]  /*3d30*/  SHF.R.U32.HI R0, RZ, UR6, R36 ;  /* 0x00000006ff007c19 */ /* 0x000fe40008011624 */
[----:B------:R-:W4:Y:S01]  /*3d40*/  FLO.U32 R18, R48 ;  /* 0x0000003000127300 */ /* 0x000f2200000e0000 */
[----:B------:R-:W-:Y:S02]  /*3d50*/  LOP3.LUT R19, R23, R48, RZ, 0xc0, !PT ;  /* 0x0000003017137212 */ /* 0x000fe400078ec0ff */
[----:B------:R-:W-:-:S05]  /*3d60*/  LOP3.LUT R0, R0, UR5, RZ, 0x30, !PT ;  /* 0x0000000500007c12 */ /* 0x000fca000f8e30ff */
[----:B------:R-:W0:Y:S01]  /*3d70*/  POPC R19, R19 ;  /* 0x0000001300137309 */ /* 0x000e220000000000 */
[----:B----4-:R-:W-:-:S13]  /*3d80*/  ISETP.NE.AND P0, PT, R46, R18, PT ;  /* 0x000000122e00720c */ /* 0x010fda0003f05270 */
[----:B0-23--:R-:W-:Y:S05]  /*3d90*/  @P0 BRA `(.L_x_46) ;  /* 0x0000000000080947 */ /* 0x00dfea0003800000 */
[----:B------:R-:W-:-:S06]  /*3da0*/  IMAD R16, R7, 0x4, R22 ;  /* 0x0000000407107824 */ /* 0x000fcc00078e0216 */
[----:B------:R0:W2:Y:S02]  /*3db0*/  ATOMS.ADD R16, [R16], R19 ;  /* 0x000000131010738c */ /* 0x0000a40000000000 */
.L_x_46:
[----:B------:R-:W-:Y:S05]  /*3dc0*/  BSYNC.RECONVERGENT B0 ;  /* 0x0000000000007941 */ /* 0x000fea0003800200 */
.L_x_45:
[----:B------:R-:W-:Y:S01]  /*3dd0*/  R2P PR, R0, 0x7f ;  /* 0x0000007f00007804 */ /* 0x000fe20000000000 */
[----:B--2---:R2:W3:Y:S01]  /*3de0*/  SHFL.IDX PT, R18, R16, R18, 0x1f ;  /* 0x00001f1210127589 */ /* 0x0044e200000e0000 */
[----:B------:R-:W-:Y:S01]  /*3df0*/  SHF.R.U32.HI R11, RZ, UR6, R35 ;  /* 0x00000006ff0b7c19 */ /* 0x000fe20008011623 */
[----:B------:R-:W-:Y:S01]  /*3e00*/  BSSY.RECONVERGENT B0, `(.L_x_47) ;  /* 0x0000022000007945 */ /* 0x000fe20003800200 */
[----:B------:R-:W-:Y:S02]  /*3e10*/  IMAD.MOV.U32 R15, RZ, RZ, RZ ;  /* 0x000000ffff0f7224 */ /* 0x000fe400078e00ff */
[----:B------:R-:W-:-:S07]  /*3e20*/  LOP3.LUT R11, R11, UR5, RZ, 0x30, !PT ;  /* 0x000000050b0b7c12 */ /* 0x000fce000f8e30ff */
[----:B------:R-:W-:Y:S02]  /*3e30*/  VOTE.ANY R7, PT, P0 ;  /* 0x0000000000077806 */ /* 0x000fe400000e0100 */
[----:B------:R-:W-:Y:S02]  /*3e40*/  VOTE.ANY R48, PT, P1 ;  /* 0x0000000000307806 */ /* 0x000fe400008e0100 */
[----:B------:R-:W-:Y:S02]  /*3e50*/  @!P0 LOP3.LUT R7, RZ, R7, RZ, 0x33, !PT ;  /* 0x00000007ff078212 */ /* 0x000fe400078e33ff */
[----:B------:R-:W-:Y:S02]  /*3e60*/  @!P1 LOP3.LUT R48, RZ, R48, RZ, 0x33, !PT ;  /* 0x00000030ff309212 */ /* 0x000fe400078e33ff */
[----:B------:R-:W-:Y:S02]  /*3e70*/  LOP3.LUT P0, RZ, R0, 0x80, RZ, 0xc0, !PT ;  /* 0x0000008000ff7812 */ /* 0x000fe4000780c0ff */
[----:B------:R-:W-:-:S02]  /*3e80*/  LOP3.LUT R7, R48, R7, RZ, 0xc0, !PT ;  /* 0x0000000730077212 */ /* 0x000fc400078ec0ff */
[----:B------:R-:W-:-:S04]  /*3e90*/  VOTE.ANY R48, PT, P2 ;  /* 0x0000000000307806 */ /* 0x000fc800010e0100 */
[----:B------:R-:W-:-:S04]  /*3ea0*/  @!P2 LOP3.LUT R48, RZ, R48, RZ, 0x33, !PT ;  /* 0x00000030ff30a212 */ /* 0x000fc800078e33ff */
[----:B------:R-:W-:Y:S02]  /*3eb0*/  LOP3.LUT R7, R48, R7, RZ, 0xc0, !PT ;  /* 0x0000000730077212 */ /* 0x000fe400078ec0ff */
        /* <DEDUP_REMOVED lines=14> */
[----:B------:R-:W-:-:S04]  /*3fa0*/  LOP3.LUT R48, R48, R7, RZ, 0xc0, !PT ;  /* 0x0000000730307212 */ /* 0x000fc800078ec0ff */
[----:B------:R-:W4:Y:S01]  /*3fb0*/  FLO.U32 R52, R48 ;  /* 0x0000003000347300 */ /* 0x000f2200000e0000 */
[----:B------:R-:W-:-:S07]  /*3fc0*/  LOP3.LUT R17, R23, R48, RZ, 0xc0, !PT ;  /* 0x0000003017117212 */ /* 0x000fce00078ec0ff */
[----:B------:R-:W0:Y:S01]  /*3fd0*/  POPC R17, R17 ;  /* 0x0000001100117309 */ /* 0x000e220000000000 */
[----:B----4-:R-:W-:-:S13]  /*3fe0*/  ISETP.NE.AND P0, PT, R46, R52, PT ;  /* 0x000000342e00720c */ /* 0x010fda0003f05270 */
[----:B0-23--:R-:W-:Y:S05]  /*3ff0*/  @P0 BRA `(.L_x_48) ;  /* 0x0000000000080947 */ /* 0x00dfea0003800000 */
[----:B------:R-:W-:-:S05]  /*4000*/  IMAD R0, R0, 0x4, R22 ;  /* 0x0000000400007824 */ /* 0x000fca00078e0216 */
[----:B------:R0:W2:Y:S02]  /*4010*/  ATOMS.ADD R15, [R0], R17 ;  /* 0x00000011000f738c */ /* 0x0000a40000000000 */
.L_x_48:
[----:B------:R-:W-:Y:S05]  /*4020*/  BSYNC.RECONVERGENT B0 ;  /* 0x0000000000007941 */ /* 0x000fea0003800200 */
.L_x_47:
[----:B------:R-:W-:Y:S01]  /*4030*/  R2P PR, R11, 0x7f ;  /* 0x0000007f0b007804 */ /* 0x000fe20000000000 */
[----:B--2---:R2:W3:Y:S01]  /*4040*/  SHFL.IDX PT, R16, R15, R52, 0x1f ;  /* 0x00001f340f107589 */ /* 0x0044e200000e0000 */
[----:B------:R-:W-:Y:S11]  /*4050*/  BSSY.RECONVERGENT B0, `(.L_x_49) ;  /* 0x0000023000007945 */ /* 0x000ff60003800200 */
[----:B0-----:R-:W-:-:S02]  /*4060*/  VOTE.ANY R0, PT, P0 ;  /* 0x0000000000007806 */ /* 0x001fc400000e0100 */
[----:B------:R-:W-:Y:S02]  /*4070*/  VOTE.ANY R7, PT, P1 ;  /* 0x0000000000077806 */ /* 0x000fe400008e0100 */
[----:B------:R-:W-:Y:S02]  /*4080*/  @!P0 LOP3.LUT R0, RZ, R0, RZ, 0x33, !PT ;  /* 0x00000000ff008212 */ /* 0x000fe400078e33ff */
[----:B------:R-:W-:Y:S02]  /*4090*/  @!P1 LOP3.LUT R7, RZ, R7, RZ, 0x33, !PT ;  /* 0x00000007ff079212 */ /* 0x000fe400078e33ff */
[----:B------:R-:W-:Y:S02]  /*40a0*/  LOP3.LUT P0, RZ, R11, 0x80, RZ, 0xc0, !PT ;  /* 0x000000800bff7812 */ /* 0x000fe4000780c0ff */
        /* <DEDUP_REMOVED lines=19> */
[----:B------:R0:W4:Y:S01]  /*41e0*/  FLO.U32 R7, R0 ;  /* 0x0000000000077300 */ /* 0x00012200000e0000 */
[----:B------:R-:W-:-:S07]  /*41f0*/  LOP3.LUT R48, R23, R0, RZ, 0xc0, !PT ;  /* 0x0000000017307212 */ /* 0x000fce00078ec0ff */
[----:B--2---:R2:W1:Y:S01]  /*4200*/  POPC R15, R48 ;  /* 0x00000030000f7309 */ /* 0x0044620000000000 */
[----:B0-----:R-:W-:-:S04]  /*4210*/  SHF.R.U32.HI R0, RZ, UR6, R34 ;  /* 0x00000006ff007c19 */ /* 0x001fc80008011622 */
[----:B------:R-:W-:Y:S02]  /*4220*/  LOP3.LUT R0, R0, UR5, RZ, 0x30, !PT ;  /* 0x0000000500007c12 */ /* 0x000fe4000f8e30ff */
[----:B----4-:R-:W-:Y:S01]  /*4230*/  ISETP.NE.AND P0, PT, R46, R7, PT ;  /* 0x000000072e00720c */ /* 0x010fe20003f05270 */
[----:B--2---:R-:W-:-:S12]  /*4240*/  IMAD.MOV.U32 R48, RZ, RZ, RZ ;  /* 0x000000ffff307224 */ /* 0x004fd800078e00ff */
[----:B-1-3--:R-:W-:Y:S05]  /*4250*/  @P0 BRA `(.L_x_50) ;  /* 0x0000000000080947 */ /* 0x00afea0003800000 */
[----:B------:R-:W-:-:S06]  /*4260*/  IMAD R48, R11, 0x4, R22 ;  /* 0x000000040b307824 */ /* 0x000fcc00078e0216 */
[----:B------:R0:W1:Y:S02]  /*4270*/  ATOMS.ADD R48, [R48], R15 ;  /* 0x0000000f3030738c */ /* 0x0000640000000000 */
.L_x_50:
[----:B------:R-:W-:Y:S05]  /*4280*/  BSYNC.RECONVERGENT B0 ;  /* 0x0000000000007941 */ /* 0x000fea0003800200 */
.L_x_49:
[----:B------:R-:W-:Y:S01]  /*4290*/  R2P PR, R0, 0x7f ;  /* 0x0000007f00007804 */ /* 0x000fe20000000000 */
[----:B------:R-:W-:Y:S01]  /*42a0*/  IMAD.IADD R14, R14, 0x1, R8 ;  /* 0x000000010e0e7824 */ /* 0x000fe200078e0208 */
[----:B------:R-:W-:Y:S01]  /*42b0*/  BSSY.RECONVERGENT B0, `(.L_x_51) ;  /* 0x0000025000007945 */ /* 0x000fe20003800200 */
[----:B------:R-:W-:Y:S02]  /*42c0*/  IMAD.IADD R13, R13, 0x1, R12 ;  /* 0x000000010d0d7824 */ /* 0x000fe400078e020c */
[----:B-1----:R1:W2:Y:S08]  /*42d0*/  SHFL.IDX PT, R12, R48, R7, 0x1f ;  /* 0x00001f07300c7589 */ /* 0x0022b000000e0000 */
[----:B------:R-:W-:-:S02]  /*42e0*/  VOTE.ANY R11, PT, P0 ;  /* 0x00000000000b7806 */ /* 0x000fc400000e0100 */
[----:B------:R-:W-:Y:S01]  /*42f0*/  VOTE.ANY R8, PT, P1 ;  /* 0x0000000000087806 */ /* 0x000fe200008e0100 */
[----:B-1----:R-:W-:Y:S01]  /*4300*/  IMAD.MOV.U32 R7, RZ, RZ, RZ ;  /* 0x000000ffff077224 */ /* 0x002fe200078e00ff */
        /* <DEDUP_REMOVED lines=22> */
[----:B------:R1:W3:Y:S01]  /*4470*/  FLO.U32 R8, R52 ;  /* 0x0000003400087300 */ /* 0x0002e200000e0000 */
[----:B------:R-:W-:-:S07]  /*4480*/  LOP3.LUT R11, R23, R52, RZ, 0xc0, !PT ;  /* 0x00000034170b7212 */ /* 0x000fce00078ec0ff */
[----:B------:R-:W4:Y:S01]  /*4490*/  POPC R11, R11 ;  /* 0x0000000b000b7309 */ /* 0x000f220000000000 */
[----:B-1----:R-:W-:-:S04]  /*44a0*/  SHF.R.U32.HI R52, RZ, UR6, R26 ;  /* 0x00000006ff347c19 */ /* 0x002fc8000801161a */
[----:B------:R-:W-:Y:S02]  /*44b0*/  LOP3.LUT R48, R52, UR5, RZ, 0x30, !PT ;  /* 0x0000000534307c12 */ /* 0x000fe4000f8e30ff */
[----:B---3--:R-:W-:-:S13]  /*44c0*/  ISETP.NE.AND P0, PT, R46, R8, PT ;  /* 0x000000082e00720c */ /* 0x008fda0003f05270 */
[----:B--2-4-:R-:W-:Y:S05]  /*44d0*/  @P0 BRA `(.L_x_52) ;  /* 0x0000000000080947 */ /* 0x014fea0003800000 */
[----:B------:R-:W-:-:S05]  /*44e0*/  IMAD R0, R0, 0x4, R22 ;  /* 0x0000000400007824 */ /* 0x000fca00078e0216 */
[----:B------:R1:W2:Y:S02]  /*44f0*/  ATOMS.ADD R7, [R0], R11 ;  /* 0x0000000b0007738c */ /* 0x0002a40000000000 */
.L_x_52:
[----:B------:R-:W-:Y:S05]  /*4500*/  BSYNC.RECONVERGENT B0 ;  /* 0x0000000000007941 */ /* 0x000fea0003800200 */
.L_x_51:
[----:B------:R-:W-:Y:S01]  /*4510*/  R2P PR, R48, 0x7f ;  /* 0x0000007f30007804 */ /* 0x000fe20000000000 */
[----:B------:R-:W-:Y:S01]  /*4520*/  IMAD.IADD R10, R10, 0x1, R51 ;  /* 0x000000010a0a7824 */ /* 0x000fe200078e0233 */
[----:B--2---:R2:W3:Y:S01]  /*4530*/  SHFL.IDX PT, R8, R7, R8, 0x1f ;  /* 0x00001f0807087589 */ /* 0x0044e200000e0000 */
[----:B------:R-:W-:Y:S01]  /*4540*/  BSSY.RECONVERGENT B0, `(.L_x_53) ;  /* 0x0000024000007945 */ /* 0x000fe20003800200 */
[----:B------:R-:W-:Y:S02]  /*4550*/  IMAD.IADD R9, R9, 0x1, R45 ;  /* 0x0000000109097824 */ /* 0x000fe400078e022d */
[----:B------:R-:W-:-:S07]  /*4560*/  IMAD.MOV.U32 R45, RZ, RZ, RZ ;  /* 0x000000ffff2d7224 */ /* 0x000fce00078e00ff */
[----:B-1----:R-:W-:Y:S02]  /*4570*/  VOTE.ANY R0, PT, P0 ;  /* 0x0000000000007806 */ /* 0x002fe400000e0100 */
        /* <DEDUP_REMOVED lines=23> */
[----:B------:R-:W-:Y:S02]  /*46f0*/  SHF.R.U32.HI R51, RZ, UR6, R33 ;  /* 0x00000006ff337c19 */ /* 0x000fe40008011621 */
[----:B------:R1:W4:Y:S02]  /*4700*/  FLO.U32 R0, R52 ;  /* 0x0000003400007300 */ /* 0x00032400000e0000 */
[----:B------:R-:W-:Y:S02]  /*4710*/  LOP3.LUT R51, R51, UR5, RZ, 0x30, !PT ;  /* 0x0000000533337c12 */ /* 0x000fe4000f8e30ff */
[----:B-1----:R-:W-:-:S04]  /*4720*/  LOP3.LUT R52, R23, R52, RZ, 0xc0, !PT ;  /* 0x0000003417347212 */ /* 0x002fc800078ec0ff */
[----:B--2---:R1:W2:Y:S01]  /*4730*/  POPC R7, R52 ;  /* 0x0000003400077309 */ /* 0x0042a20000000000 */
[----:B----4-:R-:W-:-:S13]  /*4740*/  ISETP.NE.AND P0, PT, R46, R0, PT ;  /* 0x000000002e00720c */ /* 0x010fda0003f05270 */
[----:B-123--:R-:W-:Y:S05]  /*4750*/  @P0 BRA `(.L_x_54) ;  /* 0x0000000000080947 */ /* 0x00efea0003800000 */
[----:B------:R-:W-:-:S05]  /*4760*/  IMAD R48, R48, 0x4, R22 ;  /* 0x0000000430307824 */ /* 0x000fca00078e0216 */
[----:B------:R1:W2:Y:S02]  /*4770*/  ATOMS.ADD R45, [R48], R7 ;  /* 0x00000007302d738c */ /* 0x0002a40000000000 */
.L_x_54:
[----:B------:R-:W-:Y:S05]  /*4780*/  BSYNC.RECONVERGENT B0 ;  /* 0x0000000000007941 */ /* 0x000fea0003800200 */
.L_x_53:
[----:B------:R-:W-:Y:S01]  /*4790*/  R2P PR, R51, 0x7f ;  /* 0x0000007f33007804 */ /* 0x000fe20000000000 */
[----:B------:R-:W-:Y:S01]  /*47a0*/  IMAD.IADD R6, R5, 0x1, R6 ;  /* 0x0000000105067824 */ /* 0x000fe200078e0206 */
[----:B--2---:R2:W3:Y:S01]  /*47b0*/  SHFL.IDX PT, R0, R45, R0, 0x1f ;  /* 0x00001f002d007589 */ /* 0x0044e200000e0000 */
[----:B------:R-:W-:Y:S01]  /*47c0*/  IMAD.IADD R4, R4, 0x1, R47 ;  /* 0x0000000104047824 */ /* 0x000fe200078e022f */
[----:B------:R-:W-:Y:S01]  /*47d0*/  SHF.R.U32.HI R47, RZ, UR6, R32 ;  /* 0x00000006ff2f7c19 */ /* 0x000fe20008011620 */
[----:B------:R-:W-:Y:S03]  /*47e0*/  BSSY.RECONVERGENT B0, `(.L_x_55) ;  /* 0x0000022000007945 */ /* 0x000fe60003800200 */
[----:B------:R-:W-:-:S05]  /*47f0*/  LOP3.LUT R47, R47, UR5, RZ, 0x30, !PT ;  /* 0x000000052f2f7c12 */ /* 0x000fca000f8e30ff */
        /* <DEDUP_REMOVED lines=9> */
[----:B------:R-:W-:Y:S02]  /*4890*/  VOTE.ANY R48, PT, P3 ;  /* 0x0000000000307806 */ /* 0x000fe400018e0100 */
[----:B------:R-:W-:Y:S02]  /*48a0*/  VOTE.ANY R52, PT, P0 ;  /* 0x0000000000347806 */ /* 0x000fe400000e0100 */
[----:B------:R-:W-:Y:S02]  /*48b0*/  @!P3 LOP3.LUT R48, RZ, R48, RZ, 0x33, !PT ;  /* 0x00000030ff30b212 */ /* 0x000fe400078e33ff */
[----:B------:R-:W-:Y:S02]  /*48c0*/  @!P0 LOP3.LUT R52, RZ, R52, RZ, 0x33, !PT ;  /* 0x00000034ff348212 */ /* 0x000fe400078e33ff */
        /* <DEDUP_REMOVED lines=9> */
[----:B------:R-:W-:Y:S01]  /*4960*/  LOP3.LUT R5, R48, R5, RZ, 0xc0, !PT ;  /* 0x0000000530057212 */ /* 0x000fe200078ec0ff */
[----:B------:R-:W-:-:S03]  /*4970*/  IMAD.MOV.U32 R48, RZ, RZ, RZ ;  /* 0x000000ffff307224 */ /* 0x000fc600078e00ff */
[----:B------:R-:W-:-:S04]  /*4980*/  LOP3.LUT R52, R52, R5, RZ, 0xc0, !PT ;  /* 0x0000000534347212 */ /* 0x000fc800078ec0ff */
[----:B------:R1:W4:Y:S02]  /*4990*/  FLO.U32 R5, R52 ;  /* 0x0000003400057300 */ /* 0x00032400000e0000 */
[----:B-1----:R-:W-:-:S06]  /*49a0*/  LOP3.LUT R52, R23, R52, RZ, 0xc0, !PT ;  /* 0x0000003417347212 */ /* 0x002fcc00078ec0ff */
[----:B--2---:R1:W2:Y:S01]  /*49b0*/  POPC R45, R52 ;  /* 0x00000034002d7309 */ /* 0x0042a20000000000 */
[----:B----4-:R-:W-:-:S13]  /*49c0*/  ISETP.NE.AND P0, PT, R46, R5, PT ;  /* 0x000000052e00720c */ /* 0x010fda0003f05270 */
[----:B-1-3--:R-:W-:Y:S05]  /*49d0*/  @P0 BRA `(.L_x_56) ;  /* 0x0000000000080947 */ /* 0x00afea0003800000 */
[----:B------:R-:W-:-:S06]  /*49e0*/  IMAD R48, R51, 0x4, R22 ;  /* 0x0000000433307824 */ /* 0x000fcc00078e0216 */
[----:B--2---:R1:W3:Y:S02]  /*49f0*/  ATOMS.ADD R48, [R48], R45 ;  /* 0x0000002d3030738c */ /* 0x0042e40000000000 */
.L_x_56:
[----:B------:R-:W-:Y:S05]  /*4a00*/  BSYNC.RECONVERGENT B0 ;  /* 0x0000000000007941 */ /* 0x000fea0003800200 */
.L_x_55:
[----:B------:R-:W-:Y:S01]  /*4a10*/  R2P PR, R47, 0x7f ;  /* 0x0000007f2f007804 */ /* 0x000fe20000000000 */
[----:B------:R-:W-:Y:S01]  /*4a20*/  IMAD.IADD R50, R50, 0x1, R49 ;  /* 0x0000000132327824 */ /* 0x000fe200078e0231 */
[----:B---3--:R3:W4:Y:S01]  /*4a30*/  SHFL.IDX PT, R48, R48, R5, 0x1f ;  /* 0x00001f0530307589 */ /* 0x00872200000e0000 */
[----:B------:R-:W-:Y:S01]  /*4a40*/  IMAD.IADD R20, R21, 0x1, R20 ;  /* 0x0000000115147824 */ /* 0x000fe200078e0214 */
[----:B------:R-:W-:Y:S01]  /*4a50*/  SHF.R.U32.HI R21, RZ, UR6, R31 ;  /* 0x00000006ff157c19 */ /* 0x000fe2000801161f */
[----:B------:R-:W-:Y:S03]  /*4a60*/  BSSY.RECONVERGENT B0, `(.L_x_57) ;  /* 0x0000022000007945 */ /* 0x000fe60003800200 */
[----:B---3--:R-:W-:Y:S01]  /*4a70*/  LOP3.LUT R5, R21, UR5, RZ, 0x30, !PT ;  /* 0x0000000515057c12 */ /* 0x008fe2000f8e30ff */
[----:B------:R-:W-:-:S04]  /*4a80*/  IMAD.MOV.U32 R21, RZ, RZ, RZ ;  /* 0x000000ffff157224 */ /* 0x000fc800078e00ff */
        /* <DEDUP_REMOVED lines=23> */
[----:B------:R-:W-:-:S04]  /*4c00*/  LOP3.LUT R52, R49, R52, RZ, 0xc0, !PT ;  /* 0x0000003431347212 */ /* 0x000fc800078ec0ff */
[----:B------:R-:W3:Y:S01]  /*4c10*/  FLO.U32 R49, R52 ;  /* 0x0000003400317300 */ /* 0x000ee200000e0000 */
[----:B------:R-:W-:-:S07]  /*4c20*/  LOP3.LUT R51, R23, R52, RZ, 0xc0, !PT ;  /* 0x0000003417337212 */ /* 0x000fce00078ec0ff */
[----:B------:R-:W0:Y:S01]  /*4c30*/  POPC R51, R51 ;  /* 0x0000003300337309 */ /* 0x000e220000000000 */
[----:B---3--:R-:W-:-:S13]  /*4c40*/  ISETP.NE.AND P0, PT, R46, R49, PT ;  /* 0x000000312e00720c */ /* 0x008fda0003f05270 */
[----:B0---4-:R-:W-:Y:S05]  /*4c50*/  @P0 BRA `(.L_x_58) ;  /* 0x0000000000080947 */ /* 0x011fea0003800000 */
[----:B------:R-:W-:-:S05]  /*4c60*/  IMAD R52, R47, 0x4, R22 ;  /* 0x000000042f347824 */ /* 0x000fca00078e0216 */
[----:B------:R0:W3:Y:S02]  /*4c70*/  ATOMS.ADD R21, [R52], R51 ;  /* 0x000000333415738c */ /* 0x0000e40000000000 */
.L_x_58:
[----:B------:R-:W-:Y:S05]  /*4c80*/  BSYNC.RECONVERGENT B0 ;  /* 0x0000000000007941 */ /* 0x000fea0003800200 */
.L_x_57:
        /* <DEDUP_REMOVED lines=9> */
[----:B0-----:R-:W-:Y:S02]  /*4d20*/  VOTE.ANY R52, PT, P1 ;  /* 0x0000000000347806 */ /* 0x001fe400008e0100 */
        /* <DEDUP_REMOVED lines=22> */
[----:B------:R-:W0:Y:S01]  /*4e90*/  FLO.U32 R19, R52 ;  /* 0x0000003400137300 */ /* 0x000e2200000e0000 */
[----:B------:R-:W-:-:S07]  /*4ea0*/  LOP3.LUT R47, R23, R52, RZ, 0xc0, !PT ;  /* 0x00000034172f7212 */ /* 0x000fce00078ec0ff */
[----:B------:R-:W3:Y:S01]  /*4eb0*/  POPC R47, R47 ;  /* 0x0000002f002f7309 */ /* 0x000ee20000000000 */
[----:B0-----:R-:W-:-:S13]  /*4ec0*/  ISETP.NE.AND P0, PT, R46, R19, PT ;  /* 0x000000132e00720c */ /* 0x001fda0003f05270 */
[----:B---34-:R-:W-:Y:S05]  /*4ed0*/  @P0 BRA `(.L_x_60) ;  /* 0x0000000000080947 */ /* 0x018fea0003800000 */
[----:B------:R-:W-:-:S05]  /*4ee0*/  IMAD R52, R5, 0x4, R22 ;  /* 0x0000000405347824 */ /* 0x000fca00078e0216 */
[----:B------:R0:W3:Y:S02]  /*4ef0*/  ATOMS.ADD R17, [R52], R47 ;  /* 0x0000002f3411738c */ /* 0x0000e40000000000 */
.L_x_60:
[----:B------:R-:W-:Y:S05]  /*4f00*/  BSYNC.RECONVERGENT B0 ;  /* 0x0000000000007941 */ /* 0x000fea0003800200 */
.L_x_59:
        /* <DEDUP_REMOVED lines=39> */
.L_x_62:
[----:B------:R-:W-:Y:S05]  /*5180*/  BSYNC.RECONVERGENT B0 ;  /* 0x0000000000007941 */ /* 0x000fea0003800200 */
.L_x_61:
[----:B------:R-:W-:Y:S01]  /*5190*/  R2P PR, R19, 0x7f ;  /* 0x0000007f13007804 */ /* 0x000fe20000000000 */
[----:B------:R-:W-:Y:S01]  /*51a0*/  IMAD.IADD R0, R7, 0x1, R0 ;  /* 0x0000000107007824 */ /* 0x000fe200078e0200 */
[----:B---3--:R3:W4:Y:S01]  /*51b0*/  SHFL.IDX PT, R11, R11, R5, 0x1f ;  /* 0x00001f050b0b7589 */ /* 0x00872200000e0000 */
[----:B--2---:R-:W-:Y:S01]  /*51c0*/  IMAD.IADD R48, R45, 0x1, R48 ;  /* 0x000000012d307824 */ /* 0x004fe200078e0230 */
[----:B-1----:R-:W-:Y:S01]  /*51d0*/  SHF.R.U32.HI R45, RZ, UR6, R28 ;  /* 0x00000006ff2d7c19 */ /* 0x002fe2000801161c */
[----:B------:R-:W-:Y:S03]  /*51e0*/  BSSY.RECONVERGENT B0, `(.L_x_63) ;  /* 0x0000022000007945 */ /* 0x000fe60003800200 */
[----:B------:R-:W-:-:S05]  /*51f0*/  LOP3.LUT R45, R45, UR5, RZ, 0x30, !PT ;  /* 0x000000052d2d7c12 */ /* 0x000fca000f8e30ff */
        /* <DEDUP_REMOVED lines=24> */
[----:B------:R0:W1:Y:S01]  /*5380*/  FLO.U32 R7, R52 ;  /* 0x0000003400077300 */ /* 0x00006200000e0000 */
[----:B------:R-:W-:-:S07]  /*5390*/  LOP3.LUT R49, R23, R52, RZ, 0xc0, !PT ;  /* 0x0000003417317212 */ /* 0x000fce00078ec0ff */
[----:B------:R-:W2:Y:S01]  /*53a0*/  POPC R49, R49 ;  /* 0x0000003100317309 */ /* 0x000ea20000000000 */
[----:B0-----:R-:W-:Y:S01]  /*53b0*/  IMAD.MOV.U32 R52, RZ, RZ, RZ ;  /* 0x000000ffff347224 */ /* 0x001fe200078e00ff */
[----:B-1----:R-:W-:-:S13]  /*53c0*/  ISETP.NE.AND P0, PT, R46, R7, PT ;  /* 0x000000072e00720c */ /* 0x002fda0003f05270 */
[----:B--234-:R-:W-:Y:S05]  /*53d0*/  @P0 BRA `(.L_x_64) ;  /* 0x0000000000080947 */ /* 0x01cfea0003800000 */
[----:B------:R-:W-:-:S06]  /*53e0*/  IMAD R52, R19, 0x4, R22 ;  /* 0x0000000413347824 */ /* 0x000fcc00078e0216 */
[----:B------:R0:W1:Y:S02]  /*53f0*/  ATOMS.ADD R52, [R52], R49 ;  /* 0x000000313434738c */ /* 0x0000640000000000 */
.L_x_64:
[----:B------:R-:W-:Y:S05]  /*5400*/  BSYNC.RECONVERGENT B0 ;  /* 0x0000000000007941 */ /* 0x000fea0003800200 */
.L_x_63:
[----:B------:R-:W-:Y:S01]  /*5410*/  R2P PR, R45, 0x7f ;  /* 0x0000007f2d007804 */ /* 0x000fe20000000000 */
[----:B-1----:R1:W2:Y:S01]  /*5420*/  SHFL.IDX PT, R52, R52, R7, 0x1f ;  /* 0x00001f0734347589 */ /* 0x0022a200000e0000 */
[----:B------:R-:W-:Y:S11]  /*5430*/  BSSY.RECONVERGENT B0, `(.L_x_65) ;  /* 0x0000021000007945 */ /* 0x000ff60003800200 */
[----:B------:R-:W-:-:S02]  /*5440*/  VOTE.ANY R5, PT, P0 ;  /* 0x0000000000057806 */ /* 0x000fc400000e0100 */
[----:B------:R-:W-:Y:S02]  /*5450*/  VOTE.ANY R19, PT, P1 ;  /* 0x0000000000137806 */ /* 0x000fe400008e0100 */
[----:B------:R-:W-:Y:S02]  /*5460*/  @!P0 LOP3.LUT R5, RZ, R5, RZ, 0x33, !PT ;  /* 0x00000005ff058212 */ /* 0x000fe400078e33ff */
[----:B------:R-:W-:Y:S02]  /*5470*/  @!P1 LOP3.LUT R19, RZ, R19, RZ, 0x33, !PT ;  /* 0x00000013ff139212 */ /* 0x000fe400078e33ff */
[----:B-1----:R-:W-:Y:S02]  /*5480*/  VOTE.ANY R7, PT, P5 ;  /* 0x0000000000077806 */ /* 0x002fe400028e0100 */
[----:B------:R-:W-:Y:S02]  /*5490*/  LOP3.LUT R5, R19, R5, RZ, 0xc0, !PT ;  /* 0x0000000513057212 */ /* 0x000fe400078ec0ff */
[----:B------:R-:W-:-:S02]  /*54a0*/  VOTE.ANY R19, PT, P2 ;  /* 0x0000000000137806 */ /* 0x000fc400010e0100 */
        /* <DEDUP_REMOVED lines=9> */
[----:B------:R-:W-:-:S04]  /*5540*/  LOP3.LUT R5, R19, R5, RZ, 0xc0, !PT ;  /* 0x0000000513057212 */ /* 0x000fc800078ec0ff */
[----:B------:R-:W-:Y:S02]  /*5550*/  LOP3.LUT R5, R7, R5, RZ, 0xc0, !PT ;  /* 0x0000000507057212 */ /* 0x000fe400078ec0ff */
[----:B------:R-:W-:-:S04]  /*5560*/  VOTE.ANY R7, PT, P6 ;  /* 0x0000000000077806 */ /* 0x000fc800030e0100 */
[----:B------:R-:W-:-:S04]  /*5570*/  @!P6 LOP3.LUT R7, RZ, R7, RZ, 0x33, !PT ;  /* 0x00000007ff07e212 */ /* 0x000fc800078e33ff */
[----:B------:R-:W-:Y:S02]  /*5580*/  LOP3.LUT R5, R7, R5, RZ, 0xc0, !PT ;  /* 0x0000000507057212 */ /* 0x000fe400078ec0ff */
[----:B------:R-:W-:-:S04]  /*5590*/  VOTE.ANY R7, PT, P0 ;  /* 0x0000000000077806 */ /* 0x000fc800000e0100 */
[----:B------:R-:W-:-:S04]  /*55a0*/  @!P0 LOP3.LUT R7, RZ, R7, RZ, 0x33, !PT ;  /* 0x00000007ff078212 */ /* 0x000fc800078e33ff */
[----:B------:R-:W-:-:S04]  /*55b0*/  LOP3.LUT R19, R7, R5, RZ, 0xc0, !PT ;  /* 0x0000000507137212 */ /* 0x000fc800078ec0ff */
[----:B------:R-:W1:Y:S01]  /*55c0*/  FLO.U32 R7, R19 ;  /* 0x0000001300077300 */ /* 0x000e6200000e0000 */
[----:B------:R-:W-:-:S07]  /*55d0*/  LOP3.LUT R5, R23, R19, RZ, 0xc0, !PT ;  /* 0x0000001317057212 */ /* 0x000fce00078ec0ff */
[----:B------:R-:W3:Y:S01]  /*55e0*/  POPC R5, R5 ;  /* 0x0000000500057309 */ /* 0x000ee20000000000 */
[----:B-1----:R-:W-:Y:S01]  /*55f0*/  ISETP.NE.AND P0, PT, R46, R7, PT ;  /* 0x000000072e00720c */ /* 0x002fe20003f05270 */
[----:B------:R-:W-:-:S12]  /*5600*/  IMAD.MOV.U32 R46, RZ, RZ, RZ ;  /* 0x000000ffff2e7224 */ /* 0x000fd800078e00ff */
[----:B--23--:R-:W-:Y:S05]  /*5610*/  @P0 BRA `(.L_x_66) ;  /* 0x0000000000080947 */ /* 0x00cfea0003800000 */
[----:B------:R-:W-:-:S05]  /*5620*/  IMAD R22, R45, 0x4, R22 ;  /* 0x000000042d167824 */ /* 0x000fca00078e0216 */
[----:B------:R1:W2:Y:S02]  /*5630*/  ATOMS.ADD R46, [R22], R5 ;  /* 0x00000005162e738c */ /* 0x0002a40000000000 */
.L_x_66:
[----:B------:R-:W-:Y:S05]  /*5640*/  BSYNC.RECONVERGENT B0 ;  /* 0x0000000000007941 */ /* 0x000fea0003800200 */
.L_x_65:
[----:B-12---:R1:W2:Y:S01]  /*5650*/  SHFL.IDX PT, R22, R46, R7, 0x1f ;  /* 0x00001f072e167589 */ /* 0x0062a200000e0000 */
[----:B------:R-:W-:Y:S01]  /*5660*/  LOP3.LUT R19, R44, 0x80000000, RZ, 0x3c, !PT ;  /* 0x800000002c137812 */ /* 0x000fe200078e3cff */
[----:B------:R-:W-:Y:S01]  /*5670*/  IMAD.IADD R11, R15, 0x1, R11 ;  /* 0x000000010f0b7824 */ /* 0x000fe200078e020b */
[----:B------:R-:W-:Y:S01]  /*5680*/  LEA R14, R14, UR4, 0x2 ;  /* 0x000000040e0e7c11 */ /* 0x000fe2000f8e10ff */
[----:B------:R-:W-:Y:S01]  /*5690*/  BAR.SYNC.DEFER_BLOCKING 0x0 ;  /* 0x0000000000007b1d */ /* 0x000fe20000010000 */
[----:B------:R-:W-:Y:S01]  /*56a0*/  LOP3.LUT R43, R43, 0x80000000, RZ, 0x3c, !PT ;  /* 0x800000002b2b7812 */ /* 0x000fe200078e3cff */
[----:B------:R-:W-:Y:S01]  /*56b0*/  IMAD.IADD R21, R51, 0x1, R21 ;  /* 0x0000000133157824 */ /* 0x000fe200078e0215 */
[----:B------:R-:W-:Y:S01]  /*56c0*/  LEA R13, R13, UR4, 0x2 ;  /* 0x000000040d0d7c11 */ /* 0x000fe2000f8e10ff */
[----:B------:R-:W-:Y:S01]  /*56d0*/  IMAD.IADD R17, R47, 0x1, R17 ;  /* 0x000000012f117824 */ /* 0x000fe200078e0211 */
[----:B------:R-:W-:Y:S01]  /*56e0*/  LOP3.LUT R15, R42, 0x80000000, RZ, 0x3c, !PT ;  /* 0x800000002a0f7812 */ /* 0x000fe200078e3cff */
[----:B------:R-:W-:Y:S01]  /*56f0*/  IMAD.IADD R52, R49, 0x1, R52 ;  /* 0x0000000131347824 */ /* 0x000fe200078e0234 */
[----:B------:R-:W-:Y:S01]  /*5700*/  LEA R10, R10, UR4, 0x2 ;  /* 0x000000040a0a7c11 */ /* 0x000fe2000f8e10ff */
[----:B------:R-:W-:Y:S01]  /*5710*/  BSSY B1, `(.L_x_67) ;  /* 0x0000058000017945 */ /* 0x000fe20003800000 */
[----:B------:R-:W-:-:S02]  /*5720*/  LEA R42, R9, UR4, 0x2 ;  /* 0x00000004092a7c11 */ /* 0x000fc4000f8e10ff */
[----:B------:R-:W-:Y:S02]  /*5730*/  LEA R4, R4, UR4, 0x2 ;  /* 0x0000000404047c11 */ /* 0x000fe4000f8e10ff */
[----:B------:R-:W-:Y:S02]  /*5740*/  LEA R50, R50, UR4, 0x2 ;  /* 0x0000000432327c11 */ /* 0x000fe4000f8e10ff */
[----:B-1----:R-:W-:Y:S02]  /*5750*/  LEA R7, R20, UR4, 0x2 ;  /* 0x0000000414077c11 */ /* 0x002fe4000f8e10ff */
[----:B------:R-:W-:Y:S02]  /*5760*/  LEA R18, R18, UR4, 0x2 ;  /* 0x0000000412127c11 */ /* 0x000fe4000f8e10ff */
[----:B------:R-:W-:Y:S01]  /*5770*/  LEA R9, R16, UR4, 0x2 ;  /* 0x0000000410097c11 */ /* 0x000fe2000f8e10ff */
[----:B--2---:R-:W-:Y:S01]  /*5780*/  IMAD.IADD R22, R5, 0x1, R22 ;  /* 0x0000000105167824 */ /* 0x004fe200078e0216 */
[----:B------:R-:W-:-:S02]  /*5790*/  LEA R5, R6, UR4, 0x2 ;  /* 0x0000000406057c11 */ /* 0x000fc4000f8e10ff */
[----:B------:R-:W-:Y:S01]  /*57a0*/  LEA R12, R12, UR4, 0x2 ;  /* 0x000000040c0c7c11 */ /* 0x000fe2000f8e10ff */
[----:B------:R-:W-:Y:S01]  /*57b0*/  STS [R14+-0x4], R19 ;  /* 0xfffffc130e007388 */ /* 0x000fe20000000800 */
[----:B------:R-:W-:Y:S02]  /*57c0*/  LEA R48, R48, UR4, 0x2 ;  /* 0x0000000430307c11 */ /* 0x000fe4000f8e10ff */
[----:B------:R-:W-:Y:S01]  /*57d0*/  LEA R21, R21, UR4, 0x2 ;  /* 0x0000000415157c11 */ /* 0x000fe2000f8e10ff */
[----:B------:R1:W-:Y:S01]  /*57e0*/  STS [R13+-0x4], R43 ;  /* 0xfffffc2b0d007388 */ /* 0x0003e20000000800 */
[----:B------:R-:W-:Y:S02]  /*57f0*/  LEA R11, R11, UR4, 0x2 ;  /* 0x000000040b0b7c11 */ /* 0x000fe4000f8e10ff */
[----:B------:R-:W-:Y:S01]  /*5800*/  LEA R52, R52, UR4, 0x2 ;  /* 0x0000000434347c11 */ /* 0x000fe2000f8e10ff */
[----:B------:R2:W-:Y:S01]  /*5810*/  STS [R10+-0x4], R15 ;  /* 0xfffffc0f0a007388 */ /* 0x0005e20000000800 */
[----:B------:R-:W-:-:S03]  /*5820*/  ISETP.NE.AND P0, PT, R53, RZ, PT ;  /* 0x000000ff3500720c */ /* 0x000fc60003f05270 */
[----:B------:R-:W-:Y:S01]  /*5830*/  STS [R42+-0x4], R41 ;  /* 0xfffffc292a007388 */ /* 0x000fe20000000800 */
[----:B-1----:R-:W-:-:S03]  /*5840*/  LEA R13, R8, UR4, 0x2 ;  /* 0x00000004080d7c11 */ /* 0x002fc6000f8e10ff */
[----:B------:R1:W-:Y:S01]  /*5850*/  STS [R5+-0x4], R40 ;  /* 0xfffffc2805007388 */ /* 0x0003e20000000800 */
[----:B--2---:R-:W-:-:S03]  /*5860*/  LEA R15, R0, UR4, 0x2 ;  /* 0x00000004000f7c11 */ /* 0x004fc6000f8e10ff */
[----:B------:R-:W-:Y:S01]  /*5870*/  STS [R4+-0x4], R39 ;  /* 0xfffffc2704007388 */ /* 0x000fe20000000800 */
[----:B------:R-:W-:-:S03]  /*5880*/  LEA R0, R17, UR4, 0x2 ;  /* 0x0000000411007c11 */ /* 0x000fc6000f8e10ff */
[----:B------:R-:W-:Y:S01]  /*5890*/  STS [R50+-0x4], R25 ;  /* 0xfffffc1932007388 */ /* 0x000fe20000000800 */
[----:B-1----:R-:W-:-:S03]  /*58a0*/  LEA R5, R22, UR4, 0x2 ;  /* 0x0000000416057c11 */ /* 0x002fc6000f8e10ff */
[----:B------:R-:W-:Y:S04]  /*58b0*/  STS [R7+-0x4], R38 ;  /* 0xfffffc2607007388 */ /* 0x000fe80000000800 */
[----:B------:R-:W-:Y:S04]  /*58c0*/  STS [R18+-0x4], R37 ;  /* 0xfffffc2512007388 */ /* 0x000fe80000000800 */
[----:B------:R-:W-:Y:S04]  /*58d0*/  STS [R9+-0x4], R36 ;  /* 0xfffffc2409007388 */ /* 0x000fe80000000800 */
[----:B------:R-:W-:Y:S04]  /*58e0*/  STS [R12+-0x4], R35 ;  /* 0xfffffc230c007388 */ /* 0x000fe80000000800 */
[----:B------:R1:W-:Y:S04]  /*58f0*/  STS [R13+-0x4], R34 ;  /* 0xfffffc220d007388 */ /* 0x0003e80000000800 */
[----:B------:R2:W-:Y:S04]  /*5900*/  STS [R15+-0x4], R26 ;  /* 0xfffffc1a0f007388 */ /* 0x0005e80000000800 */
[----:B------:R2:W-:Y:S01]  /*5910*/  STS [R48+-0x4], R33 ;  /* 0xfffffc2130007388 */ /* 0x0005e20000000800 */
[----:B-1----:R-:W-:-:S03]  /*5920*/  LEA R13, R3, UR4, 0x3 ;  /* 0x00000004030d7c11 */ /* 0x002fc6000f8e18ff */
[----:B------:R2:W-:Y:S04]  /*5930*/  STS [R21+-0x4], R32 ;  /* 0xfffffc2015007388 */ /* 0x0005e80000000800 */
[----:B------:R2:W-:Y:S04]  /*5940*/  STS [R0+-0x4], R31 ;  /* 0xfffffc1f00007388 */ /* 0x0005e80000000800 */
[----:B------:R2:W-:Y:S04]  /*5950*/  STS [R11+-0x4], R30 ;  /* 0xfffffc1e0b007388 */ /* 0x0005e80000000800 */
[----:B------:R2:W-:Y:S04]  /*5960*/  STS [R52+-0x4], R29 ;  /* 0xfffffc1d34007388 */ /* 0x0005e80000000800 */
[----:B------:R2:W-:Y:S01]  /*5970*/  STS [R5+-0x4], R28 ;  /* 0xfffffc1c05007388 */ /* 0x0005e20000000800 */
[----:B------:R-:W-:Y:S05]  /*5980*/  @P0 BRA `(.L_x_68) ;  /* 0x0000000000c00947 */ /* 0x000fea0003800000 */
[----:B------:R-:W1:Y:S02]  /*5990*/  LDCU.64 UR10, c[0x0][0x398] ;  /* 0x00007300ff0a77ac */ /* 0x000e640008000a00 */
[----:B-1----:R-:W-:-:S04]  /*59a0*/  LEA R6, P0, R3, UR10, 0x3 ;  /* 0x0000000a03067c11 */ /* 0x002fc8000f8018ff */
[----:B------:R-:W-:-:S05]  /*59b0*/  LEA.HI.X R7, R3, UR11, RZ, 0x3, P0 ;  /* 0x0000000b03077c11 */ /* 0x000fca00080f1cff */
[----:B--2---:R-:W2:Y:S01]  /*59c0*/  LDG.E.64 R4, desc[UR8][R6.64] ;  /* 0x0000000806047981 */ /* 0x004ea2000c1e1b00 */
[----:B------:R-:W-:Y:S01]  /*59d0*/  SHF.R.S32.HI R9, RZ, 0x1f, R24 ;  /* 0x0000001fff097819 */ /* 0x000fe20000011418 */
[----:B------:R-:W-:Y:S01]  /*59e0*/  UISETP.GE.AND UP0, UPT, UR7, 0x1, UPT ;  /* 0x000000010700788c */ /* 0x000fe2000bf06270 */
[----:B------:R-:W-:Y:S01]  /*59f0*/  IMAD.MOV.U32 R0, RZ, RZ, R27 ;  /* 0x000000ffff007224 */ /* 0x000fe200078e001b */
[----:B--2---:R-:W-:-:S05]  /*5a00*/  IADD3 R4, P0, PT, -R24, R4, RZ ;  /* 0x0000000418047210 */ /* 0x004fca0007f1e1ff */
[----:B------:R-:W-:-:S05]  /*5a10*/  IMAD.X R5, R5, 0x1, ~R9, P0 ;  /* 0x0000000105057824 */ /* 0x000fca00000e0e09 */
[----:B------:R1:W-:Y:S01]  /*5a20*/  STS.64 [R13+0x7200], R4 ;  /* 0x007200040d007388 */ /* 0x0003e20000000a00 */
[----:B------:R-:W-:Y:S05]  /*5a30*/  BRA.U !UP0, `(.L_x_69) ;  /* 0x00000001086c7547 */ /* 0x000fea000b800000 */
[----:B------:R-:W-:Y:S01]  /*5a40*/  BSSY B0, `(.L_x_70) ;  /* 0x0000019000007945 */ /* 0x000fe20003800000 */
[----:B------:R-:W-:Y:S02]  /*5a50*/  IMAD.MOV.U32 R6, RZ, RZ, -0x1 ;  /* 0xffffffffff067424 */ /* 0x000fe400078e00ff */
[----:B------:R-:W-:Y:S02]  /*5a60*/  IMAD.U32 R7, RZ, RZ, UR7 ;  /* 0x00000007ff077e24 */ /* 0x000fe4000f8e00ff */
[----:B------:R-:W-:-:S07]  /*5a70*/  IMAD.MOV.U32 R0, RZ, RZ, R27 ;  /* 0x000000ffff007224 */ /* 0x000fce00078e001b */
.L_x_74:
[----:B-1----:R-:W1:Y:S01]  /*5a80*/  LDC.64 R4, c[0x0][0x380] ;  /* 0x0000e000ff047b82 */ /* 0x002e620000000a00 */
[----:B------:R-:W-:Y:S01]  /*5a90*/  VIADD R11, R7, 0xffffffff ;  /* 0xffffffff070b7836 */ /* 0x000fe20000000000 */
[----:B------:R-:W-:Y:S03]  /*5aa0*/  BSSY B2, `(.L_x_71) ;  /* 0x0000008000027945 */ /* 0x000fe60003800000 */
[----:B------:R-:W-:-:S04]  /*5ab0*/  IMAD R9, R11, 0x100, R3 ;  /* 0x000001000b097824 */ /* 0x000fc800078e0203 */
[----:B-1----:R-:W-:-:S07]  /*5ac0*/  IMAD.WIDE R4, R9, 0x4, R4 ;  /* 0x0000000409047825 */ /* 0x002fce00078e0204 */
.L_x_72:
[----:B------:R-:W-:Y:S05]  /*5ad0*/  YIELD ;  /* 0x0000000000007946 */ /* 0x000fea0003800000 */
[----:B------:R1:W-:Y:S06]  /*5ae0*/  MEMBAR.SC.CTA ;  /* 0x0000000000007992 */ /* 0x0003ec0000000000 */
[----:B-1----:R-:W2:Y:S02]  /*5af0*/  LDG.E.STRONG.SYS R8, desc[UR8][R4.64] ;  /* 0x0000000804087981 */ /* 0x002ea4000c1f5900 */
[----:B--2---:R-:W-:-:S13]  /*5b00*/  ISETP.NE.AND P0, PT, R8, RZ, PT ;  /* 0x000000ff0800720c */ /* 0x004fda0003f05270 */
[----:B------:R-:W-:Y:S05]  /*5b10*/  @!P0 BRA `(.L_x_72) ;  /* 0xfffffffc00ec8947 */ /* 0x000fea000383ffff */
[----:B------:R-:W-:Y:S05]  /*5b20*/  BSYNC B2 ;  /* 0x0000000000027941 */ /* 0x000fea0003800000 */
.L_x_71:
[----:B------:R-:W-:Y:S01]  /*5b30*/  BSSY.RECONVERGENT B2, `(.L_x_73) ;  /* 0x0000006000027945 */ /* 0x000fe20003800200 */
[C---:B------:R-:W-:Y:S02]  /*5b40*/  ISETP.GT.AND P0, PT, R8.reuse, -0x1, PT ;  /* 0xffffffff0800780c */ /* 0x040fe40003f04270 */
[----:B------:R-:W-:Y:S01]  /*5b50*/  LOP3.LUT R5, R8, 0x3fffffff, RZ, 0xc0, !PT ;  /* 0x3fffffff08057812 */ /* 0x000fe200078ec0ff */
[----:B------:R-:W-:Y:S05]  /*5b60*/  WARPSYNC.EXCLUSIVE R6 ;  /* 0x0000000006007348 */ /* 0x000fea0003a00000 */
[----:B------:R-:W-:-:S05]  /*5b70*/  IMAD.IADD R0, R5, 0x1, R0 ;  /* 0x0000000105007824 */ /* 0x000fca00078e0200 */
[----:B------:R-:W-:-:S07]  /*5b80*/  VOTE.ANY R6, PT, P0 ;  /* 0x0000000000067806 */ /* 0x000fce00000e0100 */
[----:B------:R-:W-:Y:S05]  /*5b90*/  BSYNC.RECONVERGENT B2 ;  /* 0x0000000000027941 */ /* 0x000fea0003800200 */
.L_x_73:
[----:B------:R-:W-:Y:S01]  /*5ba0*/  ISETP.GT.U32.AND P1, PT, R7, 0x1, PT ;  /* 0x000000010700780c */ /* 0x000fe20003f24070 */
[----:B------:R-:W-:-:S12]  /*5bb0*/  IMAD.MOV.U32 R7, RZ, RZ, R11 ;  /* 0x000000ffff077224 */ /* 0x000fd800078e000b */
[----:B------:R-:W-:Y:S05]  /*5bc0*/  @P0 BRA P1, `(.L_x_74) ;  /* 0xfffffffc00ac0947 */ /* 0x000fea000083ffff */
[----:B------:R-:W-:Y:S05]  /*5bd0*/  BSYNC B0 ;  /* 0x0000000000007941 */ /* 0x000fea0003800000 */
.L_x_70:
[----:B------:R2:W3:Y:S02]  /*5be0*/  LDS.64 R4, [R13+0x7200] ;  /* 0x007200000d047984 */ /* 0x0004e40000000a00 */
.L_x_69:
[----:B------:R-:W4:Y:S01]  /*5bf0*/  LDC.64 R6, c[0x0][0x380] ;  /* 0x0000e000ff067b82 */ /* 0x000f220000000a00 */
[C---:B------:R-:W-:Y:S01]  /*5c00*/  IMAD.IADD R11, R0.reuse, 0x1, -R27 ;  /* 0x00000001000b7824 */ /* 0x040fe200078e0a1b */
[----:B------:R-:W-:Y:S01]  /*5c10*/  LOP3.LUT R9, R0, 0x80000000, RZ, 0xfc, !PT ;  /* 0x8000000000097812 */ /* 0x000fe200078efcff */
[----:B------:R-:W-:-:S03]  /*5c20*/  IMAD.U32 R15, RZ, RZ, UR7 ;  /* 0x00000007ff0f7e24 */ /* 0x000fc6000f8e00ff */
[----:B-1-3--:R-:W-:Y:S01]  /*5c30*/  IADD3 R4, P0, PT, R11, R4, RZ ;  /* 0x000000040b047210 */ /* 0x00afe20007f1e0ff */
[----:B------:R-:W-:-:S03]  /*5c40*/  IMAD R15, R15, 0x100, R3 ;  /* 0x000001000f0f7824 */ /* 0x000fc600078e0203 */
[----:B------:R-:W-:-:S05]  /*5c50*/  LEA.HI.X.SX32 R5, R11, R5, 0x1, P0 ;  /* 0x000000050b057211 */ /* 0x000fca00000f0eff */
[----:B------:R1:W-:Y:S01]  /*5c60*/  STS.64 [R13+0x7200], R4 ;  /* 0x007200040d007388 */ /* 0x0003e20000000a00 */
[----:B----4-:R-:W-:-:S05]  /*5c70*/  IMAD.WIDE R6, R15, 0x4, R6 ;  /* 0x000000040f067825 */ /* 0x010fca00078e0206 */
[----:B------:R1:W-:Y:S02]  /*5c80*/  STG.E.STRONG.SYS desc[UR8][R6.64], R9 ;  /* 0x0000000906007986 */ /* 0x0003e4000c115908 */
.L_x_68:
[----:B------:R-:W-:Y:S05]  /*5c90*/  BSYNC B1 ;  /* 0x0000000000017941 */ /* 0x000fea0003800000 */
.L_x_67:
[----:B-1----:R-:W1:Y:S01]  /*5ca0*/  LDC.64 R6, c[0x0][0x390] ;  /* 0x0000e400ff067b82 */ /* 0x002e620000000a00 */
[----:B------:R-:W-:-:S06]  /*5cb0*/  UIMAD UR6, UR7, 0x1c80, URZ ;  /* 0x00001c80070678a4 */ /* 0x000fcc000f8e02ff */
[----:B--2---:R-:W-:Y:S01]  /*5cc0*/  IMAD.U32 R0, RZ, RZ, UR6 ;  /* 0x00000006ff007e24 */ /* 0x004fe2000f8e00ff */
[----:B------:R-:W2:Y:S03]  /*5cd0*/  LDC R9, c[0x0][0x3c0] ;  /* 0x0000f000ff097b82 */ /* 0x000ea60000000800 */
[----:B------:R-:W-:Y:S01]  /*5ce0*/  VIADD R0, R0, 0x1c80 ;  /* 0x00001c8000007836 */ /* 0x000fe20000000000 */
[----:B-1----:R-:W-:-:S04]  /*5cf0*/  ISETP.EQ.U32.AND P1, PT, R6, RZ, PT ;  /* 0x000000ff0600720c */ /* 0x002fc80003f22070 */
[CC--:B--2---:R-:W-:Y:S02]  /*5d00*/  ISETP.GE.AND P0, PT, R0.reuse, R9.reuse, PT ;  /* 0x000000090000720c */ /* 0x0c4fe40003f06270 */
[----:B------:R-:W-:Y:S02]  /*5d10*/  ISETP.GT.AND P3, PT, R0, R9, PT ;  /* 0x000000090000720c */ /* 0x000fe40003f64270 */
[----:B------:R-:W-:Y:S02]  /*5d20*/  ISETP.EQ.OR.EX P0, PT, R7, RZ, !P0, P1 ;  /* 0x000000ff0700720c */ /* 0x000fe40004702710 */
[C---:B------:R-:W-:Y:S02]  /*5d30*/  LEA R0, R3.reuse, UR4, 0x2 ;  /* 0x0000000403007c11 */ /* 0x040fe4000f8e10ff */
[----:B------:R-:W-:-:S13]  /*5d40*/  ISETP.GT.U32.OR P0, PT, R3, 0xff, P0 ;  /* 0x000000ff0300780c */ /* 0x000fda0000704470 */
[----:B------:R-:W-:Y:S05]  /*5d50*/  @P0 BRA `(.L_x_75) ;  /* 0x0000000000200947 */ /* 0x000fea0003800000 */
[----:B------:R-:W1:Y:S01]  /*5d60*/  LDS.64 R4, [R13+0x7200] ;  /* 0x007200000d047984 */ /* 0x000e620000000a00 */
[C---:B------:R-:W-:Y:S02]  /*5d70*/  LEA R6, P2, R3.reuse, R6, 0x3 ;  /* 0x0000000603067211 */ /* 0x040fe400078418ff */
[--C-:B------:R-:W-:Y:S02]  /*5d80*/  SHF.R.S32.HI R11, RZ, 0x1f, R27.reuse ;  /* 0x0000001fff0b7819 */ /* 0x100fe4000001141b */
[----:B------:R-:W-:Y:S02]  /*5d90*/  LEA.HI.X R7, R3, R7, RZ, 0x3, P2 ;  /* 0x0000000703077211 */ /* 0x000fe400010f1cff */
[----:B-1----:R-:W-:Y:S02]  /*5da0*/  IADD3 R4, P0, P1, R4, R24, R27 ;  /* 0x0000001804047210 */ /* 0x002fe4000791e01b */
[----:B------:R-:W-:-:S04]  /*5db0*/  SHF.R.S32.HI R24, RZ, 0x1f, R24 ;  /* 0x0000001fff187819 */ /* 0x000fc80000011418 */
[----:B------:R-:W-:-:S05]  /*5dc0*/  IADD3.X R5, PT, PT, R5, R24, R11, P0, P1 ;  /* 0x0000001805057210 */ /* 0x000fca00007e240b */
[----:B------:R1:W-:Y:S02]  /*5dd0*/  STG.E.64 desc[UR8][R6.64], R4 ;  /* 0x0000000406007986 */ /* 0x0003e4000c101b08 */
.L_x_75:
[----:B------:R-:W-:Y:S05]  /*5de0*/  WARPSYNC.ALL ;  /* 0x0000000000007948 */ /* 0x000fea0003800000 */
[----:B------:R-:W-:Y:S06]  /*5df0*/  BAR.SYNC.DEFER_BLOCKING 0x0 ;  /* 0x0000000000007b1d */ /* 0x000fec0000010000 */
[----:B------:R-:W-:Y:S05]  /*5e00*/  @P3 BRA `(.L_x_76) ;  /* 0x0000000c009c3947 */ /* 0x000fea0003800000 */
[----:B------:R-:W1:Y:S01]  /*5e10*/  LDS R2, [R0] ;  /* 0x0000000000027984 */ /* 0x000e620000000800 */
[----:B------:R-:W1:Y:S01]  /*5e20*/  LDCU UR6, c[0x0][0x3c4] ;  /* 0x00007880ff0677ac */ /* 0x000e620008000800 */
[----:B------:R-:W2:Y:S01]  /*5e30*/  LDCU.64 UR10, c[0x0][0x3a0] ;  /* 0x00007400ff0a77ac */ /* 0x000ea20008000a00 */
[----:B-1----:R-:W-:Y:S02]  /*5e40*/  SHF.R.U32.HI R4, RZ, UR6, R2 ;  /* 0x00000006ff047c19 */ /* 0x002fe40008011602 */
[----:B------:R-:W-:Y:S02]  /*5e50*/  LOP3.LUT R11, R2, 0x80000000, RZ, 0x3c, !PT ;  /* 0x80000000020b7812 */ /* 0x000fe400078e3cff */
[----:B------:R-:W-:-:S04]  /*5e60*/  LOP3.LUT R4, R4, UR5, RZ, 0x30, !PT ;  /* 0x0000000504047c12 */ /* 0x000fc8000f8e30ff */
[----:B------:R-:W-:-:S06]  /*5e70*/  LEA R5, R4, UR4, 0x3 ;  /* 0x0000000404057c11 */ /* 0x000fcc000f8e18ff */
[----:B------:R-:W1:Y:S02]  /*5e80*/  LDS.64 R4, [R5+0x7200] ;  /* 0x0072000005047984 */ /* 0x000e640000000a00 */
[----:B-1----:R-:W-:-:S05]  /*5e90*/  IADD3 R4, P0, PT, R4, R3, RZ ;  /* 0x0000000304047210 */ /* 0x002fca0007f1e0ff */
[----:B------:R-:W-:Y:S01]  /*5ea0*/  IMAD.X R7, RZ, RZ, R5, P0 ;  /* 0x000000ffff077224 */ /* 0x000fe200000e0605 */
[----:B--2---:R-:W-:-:S04]  /*5eb0*/  LEA R6, P0, R4, UR10, 0x2 ;  /* 0x0000000a04067c11 */ /* 0x004fc8000f8010ff */
[----:B------:R-:W-:-:S05]  /*5ec0*/  LEA.HI.X R7, R4, UR11, R7, 0x2, P0 ;  /* 0x0000000b04077c11 */ /* 0x000fca00080f1407 */
[----:B------:R-:W-:Y:S01]  /*5ed0*/  STG.E desc[UR8][R6.64], R11 ;  /* 0x0000000b06007986 */ /* 0x000fe2000c101908 */
[----:B------:R-:W-:-:S03]  /*5ee0*/  NOP ;  /* 0x0000000000007918 */ /* 0x000fc60000000000 */
[----:B------:R-:W1:Y:S02]  /*5ef0*/  LDS R2, [R0+0x600] ;  /* 0x0006000000027984 */ /* 0x000e640000000800 */
[----:B-1----:R-:W-:Y:S02]  /*5f00*/  SHF.R.U32.HI R4, RZ, UR6, R2 ;  /* 0x00000006ff047c19 */ /* 0x002fe40008011602 */
[----:B------:R-:W-:Y:S02]  /*5f10*/  LOP3.LUT R11, R2, 0x80000000, RZ, 0x3c, !PT ;  /* 0x80000000020b7812 */ /* 0x000fe400078e3cff */
[----:B------:R-:W-:-:S04]  /*5f20*/  LOP3.LUT R4, R4, UR5, RZ, 0x30, !PT ;  /* 0x0000000504047c12 */ /* 0x000fc8000f8e30ff */
[----:B------:R-:W-:-:S06]  /*5f30*/  LEA R5, R4, UR4, 0x3 ;  /* 0x0000000404057c11 */ /* 0x000fcc000f8e18ff */
[----:B------:R-:W1:Y:S02]  /*5f40*/  LDS.64 R4, [R5+0x7200] ;  /* 0x0072000005047984 */ /* 0x000e640000000a00 */
[----:B-1----:R-:W-:-:S05]  /*5f50*/  IADD3 R4, P0, PT, R4, R3, RZ ;  /* 0x0000000304047210 */ /* 0x002fca0007f1e0ff */
[----:B------:R-:W-:Y:S01]  /*5f60*/  IMAD.X R9, RZ, RZ, R5, P0 ;  /* 0x000000ffff097224 */ /* 0x000fe200000e0605 */
[----:B------:R-:W-:-:S04]  /*5f70*/  LEA R8, P0, R4, UR10, 0x2 ;  /* 0x0000000a04087c11 */ /* 0x000fc8000f8010ff */
        /* <DEDUP_REMOVED lines=196> */
[----:B-1----:R-:W-:-:S04]  /*6bc0*/  SHF.R.U32.HI R2, RZ, UR6, R0 ;  /* 0x00000006ff027c19 */ /* 0x002fc80008011600 */
[----:B------:R-:W-:-:S04]  /*6bd0*/  LOP3.LUT R2, R2, UR5, RZ, 0x30, !PT ;  /* 0x0000000502027c12 */ /* 0x000fc8000f8e30ff */
[----:B------:R-:W-:-:S06]  /*6be0*/  LEA R4, R2, UR4, 0x3 ;  /* 0x0000000402047c11 */ /* 0x000fcc000f8e18ff */
[----:B------:R-:W1:Y:S02]  /*6bf0*/  LDS.64 R4, [R4+0x7200] ;  /* 0x0072000004047984 */ /* 0x000e640000000a00 */
[----:B-1----:R-:W-:-:S05]  /*6c00*/  IADD3 R3, P0, PT, R4, R3, RZ ;  /* 0x0000000304037210 */ /* 0x002fca0007f1e0ff */
[----:B------:R-:W-:Y:S01]  /*6c10*/  IMAD.X R6, RZ, RZ, R5, P0 ;  /* 0x000000ffff067224 */ /* 0x000fe200000e0605 */
[C---:B------:R-:W-:Y:S02]  /*6c20*/  LEA R2, P0, R3.reuse, UR10, 0x2 ;  /* 0x0000000a03027c11 */ /* 0x040fe4000f8010ff */
[----:B------:R-:W-:Y:S02]  /*6c30*/  LOP3.LUT R5, R0, 0x80000000, RZ, 0x3c, !PT ;  /* 0x8000000000057812 */ /* 0x000fe400078e3cff */
[----:B------:R-:W-:-:S05]  /*6c40*/  LEA.HI.X R3, R3, UR11, R6, 0x2, P0 ;  /* 0x0000000b03037c11 */ /* 0x000fca00080f1406 */
[----:B------:R-:W-:Y:S01]  /*6c50*/  STG.E desc[UR8][R2.64+0x6c00], R5 ;  /* 0x006c000502007986 */ /* 0x000fe2000c101908 */
[----:B------:R-:W-:Y:S01]  /*6c60*/  NOP ;  /* 0x0000000000007918 */ /* 0x000fe20000000000 */
[----:B------:R-:W-:Y:S05]  /*6c70*/  EXIT ;  /* 0x000000000000794d */ /* 0x000fea0003800000 */
.L_x_76:
[----:B-1----:R-:W-:Y:S01]  /*6c80*/  IMAD.U32 R4, RZ, RZ, UR7 ;  /* 0x00000007ff047e24 */ /* 0x002fe2000f8e00ff */
[----:B------:R-:W-:Y:S01]  /*6c90*/  BSSY.RECONVERGENT B0, `(.L_x_77) ;  /* 0x000001e000007945 */ /* 0x000fe20003800200 */
[C---:B------:R-:W-:Y:S02]  /*6ca0*/  VIADD R6, R3.reuse, 0x300 ;  /* 0x0000030003067836 */ /* 0x040fe40000000000 */
[----:B------:R-:W-:Y:S02]  /*6cb0*/  IMAD R5, R4, -0x1c80, R9 ;  /* 0xffffe38004057824 */ /* 0x000fe400078e0209 */
[C---:B------:R-:W-:Y:S02]  /*6cc0*/  VIADD R4, R3.reuse, 0x180 ;  /* 0x0000018003047836 */ /* 0x040fe40000000000 */
[C---:B------:R-:W-:Y:S01]  /*6cd0*/  VIADD R8, R3.reuse, 0x480 ;  /* 0x0000048003087836 */ /* 0x040fe20000000000 */
[CC--:B------:R-:W-:Y:S01]  /*6ce0*/  ISETP.GE.AND P1, PT, R3.reuse, R5.reuse, PT ;  /* 0x000000050300720c */ /* 0x0c0fe20003f26270 */
[C---:B------:R-:W-:Y:S01]  /*6cf0*/  VIADD R10, R3.reuse, 0xa80 ;  /* 0x00000a80030a7836 */ /* 0x040fe20000000000 */
[-C--:B------:R-:W-:Y:S01]  /*6d00*/  ISETP.GE.AND P2, PT, R4, R5.reuse, PT ;  /* 0x000000050400720c */ /* 0x080fe20003f46270 */
[C---:B------:R-:W-:Y:S01]  /*6d10*/  VIADD R4, R3.reuse, 0x600 ;  /* 0x0000060003047836 */ /* 0x040fe20000000000 */
[-C--:B------:R-:W-:Y:S01]  /*6d20*/  ISETP.GE.AND P3, PT, R6, R5.reuse, PT ;  /* 0x000000050600720c */ /* 0x080fe20003f66270 */
[C---:B------:R-:W-:Y:S01]  /*6d30*/  VIADD R6, R3.reuse, 0x780 ;  /* 0x0000078003067836 */ /* 0x040fe20000000000 */
[-C--:B------:R-:W-:Y:S01]  /*6d40*/  ISETP.GE.AND P4, PT, R8, R5.reuse, PT ;  /* 0x000000050800720c */ /* 0x080fe20003f86270 */
[----:B------:R-:W-:Y:S01]  /*6d50*/  VIADD R8, R3, 0x900 ;  /* 0x0000090003087836 */ /* 0x000fe20000000000 */
[----:B------:R-:W-:-:S02]  /*6d60*/  ISETP.GE.AND P5, PT, R4, R5, PT ;  /* 0x000000050400720c */ /* 0x000fc40003fa6270 */
[-C--:B------:R-:W-:Y:S02]  /*6d70*/  ISETP.GE.AND P6, PT, R6, R5.reuse, PT ;  /* 0x000000050600720c */ /* 0x080fe40003fc6270 */
[----:B------:R-:W-:Y:S01]  /*6d80*/  ISETP.GE.AND P0, PT, R8, R5, PT ;  /* 0x000000050800720c */ /* 0x000fe20003f06270 */
[----:B------:R-:W-:-:S12]  /*6d90*/  @P1 BRA `(.L_x_78) ;  /* 0x0000000000341947 */ /* 0x000fd80003800000 */
[----:B------:R-:W1:Y:S01]  /*6da0*/  LDS R4, [R0] ;  /* 0x0000000000047984 */ /* 0x000e620000000800 */
[----:B------:R-:W1:Y:S01]  /*6db0*/  LDCU UR6, c[0x0][0x3c4] ;  /* 0x00007880ff0677ac */ /* 0x000e620008000800 */
[----:B------:R-:W2:Y:S01]  /*6dc0*/  LDCU.64 UR10, c[0x0][0x3a0] ;  /* 0x00007400ff0a77ac */ /* 0x000ea20008000a00 */
[----:B-1----:R-:W-:-:S04]  /*6dd0*/  SHF.R.U32.HI R6, RZ, UR6, R4 ;  /* 0x00000006ff067c19 */ /* 0x002fc80008011604 */
[----:B------:R-:W-:-:S04]  /*6de0*/  LOP3.LUT R6, R6, UR5, RZ, 0x30, !PT ;  /* 0x0000000506067c12 */ /* 0x000fc8000f8e30ff */
[----:B------:R-:W-:-:S05]  /*6df0*/  LEA R8, R6, UR4, 0x3 ;  /* 0x0000000406087c11 */ /* 0x000fca000f8e18ff */
[----:B------:R-:W1:Y:S02]  /*6e00*/  LDS.64 R6, [R8+0x7200] ;  /* 0x0072000008067984 */ /* 0x000e640000000a00 */
[----:B-1----:R-:W-:-:S05]  /*6e10*/  IADD3 R9, P1, PT, R6, R3, RZ ;  /* 0x0000000306097210 */ /* 0x002fca0007f3e0ff */
[----:B------:R-:W-:Y:S01]  /*6e20*/  IMAD.X R12, RZ, RZ, R7, P1 ;  /* 0x000000ffff0c7224 */ /* 0x000fe200008e0607 */
[----:B--2---:R-:W-:-:S04]  /*6e30*/  LEA R6, P1, R9, UR10, 0x2 ;  /* 0x0000000a09067c11 */ /* 0x004fc8000f8210ff */
[----:B------:R-:W-:Y:S02]  /*6e40*/  LEA.HI.X R7, R9, UR11, R12, 0x2, P1 ;  /* 0x0000000b09077c11 */ /* 0x000fe400088f140c */
[----:B------:R-:W-:-:S05]  /*6e50*/  LOP3.LUT R9, R4, 0x80000000, RZ, 0x3c, !PT ;  /* 0x8000000004097812 */ /* 0x000fca00078e3cff */
[----:B------:R1:W-:Y:S02]  /*6e60*/  STG.E desc[UR8][R6.64], R9 ;  /* 0x0000000906007986 */ /* 0x0003e4000c101908 */
.L_x_78:
[----:B------:R-:W-:Y:S05]  /*6e70*/  BSYNC.RECONVERGENT B0 ;  /* 0x0000000000007941 */ /* 0x000fea0003800200 */
.L_x_77:
[----:B------:R-:W-:Y:S01]  /*6e80*/  NOP ;  /* 0x0000000000007918 */ /* 0x000fe20000000000 */
[----:B------:R-:W-:Y:S01]  /*6e90*/  BSSY.RECONVERGENT B0, `(.L_x_79) ;  /* 0x0000011000007945 */ /* 0x000fe20003800200 */
[----:B------:R-:W-:Y:S02]  /*6ea0*/  ISETP.GE.AND P1, PT, R10, R5, PT ;  /* 0x000000050a00720c */ /* 0x000fe40003f26270 */
[----:B------:R-:W-:Y:S01]  /*6eb0*/  LOP3.LUT R10, R3, 0xc00, RZ, 0xfc, !PT ;  /* 0x00000c00030a7812 */ /* 0x000fe200078efcff */
[----:B------:R-:W-:Y:S10]  /*6ec0*/  @P2 BRA `(.L_x_80) ;  /* 0x0000000000342947 */ /* 0x000ff40003800000 */
[----:B------:R-:W1:Y:S01]  /*6ed0*/  LDS R4, [R0+0x600] ;  /* 0x0006000000047984 */ /* 0x000e620000000800 */
        /* <DEDUP_REMOVED lines=12> */
.L_x_80:
[----:B------:R-:W-:Y:S05]  /*6fa0*/  BSYNC.RECONVERGENT B0 ;  /* 0x0000000000007941 */ /* 0x000fea0003800200 */
.L_x_79:
[----:B------:R-:W-:Y:S01]  /*6fb0*/  NOP ;  /* 0x0000000000007918 */ /* 0x000fe20000000000 */
[----:B------:R-:W-:Y:S01]  /*6fc0*/  BSSY.RECONVERGENT B0, `(.L_x_81) ;  /* 0x0000011000007945 */ /* 0x000fe20003800200 */
[----:B------:R-:W-:Y:S01]  /*6fd0*/  ISETP.GE.AND P2, PT, R10, R5, PT ;  /* 0x000000050a00720c */ /* 0x000fe20003f46270 */
[----:B------:R-:W-:Y:S02]  /*6fe0*/  VIADD R10, R3, 0xd80 ;  /* 0x00000d80030a7836 */ /* 0x000fe40000000000 */
[----:B------:R-:W-:Y:S10]  /*6ff0*/  @P3 BRA `(.L_x_82) ;  /* 0x0000000000343947 */ /* 0x000ff40003800000 */
[----:B------:R-:W1:Y:S01]  /*7000*/  LDS R4, [R0+0xc00] ;  /* 0x000c000000047984 */ /* 0x000e620000000800 */
[----:B------:R-:W1:Y:S01]  /*7010*/  LDCU UR6, c[0x0][0x3c4] ;  /* 0x00007880ff0677ac */ /* 0x000e620008000800 */
[----:B------:R-:W3:Y:S01]  /*7020*/  LDCU.64 UR10, c[0x0][0x3a0] ;  /* 0x00007400ff0a77ac */ /* 0x000ee20008000a00 */
[----:B-12---:R-:W-:-:S04]  /*7030*/  SHF.R.U32.HI R6, RZ, UR6, R4 ;  /* 0x00000006ff067c19 */ /* 0x006fc80008011604 */
[----:B------:R-:W-:-:S04]  /*7040*/  LOP3.LUT R6, R6, UR5, RZ, 0x30, !PT ;  /* 0x0000000506067c12 */ /* 0x000fc8000f8e30ff */
[----:B------:R-:W-:-:S05]  /*7050*/  LEA R8, R6, UR4, 0x3 ;  /* 0x0000000406087c11 */ /* 0x000fca000f8e18ff */
[----:B------:R-:W1:Y:S02]  /*7060*/  LDS.64 R6, [R8+0x7200] ;  /* 0x0072000008067984 */ /* 0x000e640000000a00 */
[----:B-1----:R-:W-:-:S05]  /*7070*/  IADD3 R9, P3, PT, R6, R3, RZ ;  /* 0x0000000306097210 */ /* 0x002fca0007f7e0ff */
[----:B------:R-:W-:Y:S01]  /*7080*/  IMAD.X R12, RZ, RZ, R7, P3 ;  /* 0x000000ffff0c7224 */ /* 0x000fe200018e0607 */
[----:B---3--:R-:W-:-:S04]  /*7090*/  LEA R6, P3, R9, UR10, 0x2 ;  /* 0x0000000a09067c11 */ /* 0x008fc8000f8610ff */
[----:B------:R-:W-:Y:S02]  /*70a0*/  LEA.HI.X R7, R9, UR11, R12, 0x2, P3 ;  /* 0x0000000b09077c11 */ /* 0x000fe400098f140c */
[----:B------:R-:W-:-:S05]  /*70b0*/  LOP3.LUT R9, R4, 0x80000000, RZ, 0x3c, !PT ;  /* 0x8000000004097812 */ /* 0x000fca00078e3cff */
[----:B------:R3:W-:Y:S02]  /*70c0*/  STG.E desc[UR8][R6.64+0xc00], R9 ;  /* 0x000c000906007986 */ /* 0x0007e4000c101908 */
.L_x_82:
[----:B------:R-:W-:Y:S05]  /*70d0*/  BSYNC.RECONVERGENT B0 ;  /* 0x0000000000007941 */ /* 0x000fea0003800200 */
.L_x_81:
[----:B------:R-:W-:Y:S01]  /*70e0*/  NOP ;  /* 0x0000000000007918 */ /* 0x000fe20000000000 */
[----:B------:R-:W-:Y:S01]  /*70f0*/  BSSY.RECONVERGENT B0, `(.L_x_83) ;  /* 0x0000011000007945 */ /* 0x000fe20003800200 */
[----:B------:R-:W-:Y:S01]  /*7100*/  ISETP.GE.AND P3, PT, R10, R5, PT ;  /* 0x000000050a00720c */ /* 0x000fe20003f66270 */
[----:B------:R-:W-:Y:S02]  /*7110*/  VIADD R10, R3, 0xf00 ;  /* 0x00000f00030a7836 */ /* 0x000fe40000000000 */
[----:B------:R-:W-:Y:S10]  /*7120*/  @P4 BRA `(.L_x_84) ;  /* 0x0000000000344947 */ /* 0x000ff40003800000 */
[----:B------:R-:W1:Y:S01]  /*7130*/  LDS R4, [R0+0x1200] ;  /* 0x0012000000047984 */ /* 0x000e620000000800 */
[----:B------:R-:W1:Y:S01]  /*7140*/  LDCU UR6, c[0x0][0x3c4] ;  /* 0x00007880ff0677ac */ /* 0x000e620008000800 */
[----:B------:R-:W4:Y:S01]  /*7150*/  LDCU.64 UR10, c[0x0][0x3a0] ;  /* 0x00007400ff0a77ac */ /* 0x000f220008000a00 */
[----:B-123--:R-:W-:-:S04]  /*7160*/  SHF.R.U32.HI R6, RZ, UR6, R4 ;  /* 0x00000006ff067c19 */ /* 0x00efc80008011604 */
[----:B------:R-:W-:-:S04]  /*7170*/  LOP3.LUT R6, R6, UR5, RZ, 0x30, !PT ;  /* 0x0000000506067c12 */ /* 0x000fc8000f8e30ff */
[----:B------:R-:W-:-:S05]  /*7180*/  LEA R8, R6, UR4, 0x3 ;  /* 0x0000000406087c11 */ /* 0x000fca000f8e18ff */
[----:B------:R-:W1:Y:S02]  /*7190*/  LDS.64 R6, [R8+0x7200] ;  /* 0x0072000008067984 */ /* 0x000e640000000a00 */
[----:B-1----:R-:W-:-:S05]  /*71a0*/  IADD3 R9, P4, PT, R6, R3, RZ ;  /* 0x0000000306097210 */ /* 0x002fca0007f9e0ff */
[----:B------:R-:W-:Y:S01]  /*71b0*/  IMAD.X R12, RZ, RZ, R7, P4 ;  /* 0x000000ffff0c7224 */ /* 0x000fe200020e0607 */
[----:B----4-:R-:W-:-:S04]  /*71c0*/  LEA R6, P4, R9, UR10, 0x2 ;  /* 0x0000000a09067c11 */ /* 0x010fc8000f8810ff */
[----:B------:R-:W-:Y:S02]  /*71d0*/  LEA.HI.X R7, R9, UR11, R12, 0x2, P4 ;  /* 0x0000000b09077c11 */ /* 0x000fe4000a0f140c */
[----:B------:R-:W-:-:S05]  /*71e0*/  LOP3.LUT R9, R4, 0x80000000, RZ, 0x3c, !PT ;  /* 0x8000000004097812 */ /* 0x000fca00078e3cff */
[----:B------:R4:W-:Y:S02]  /*71f0*/  STG.E desc[UR8][R6.64+0x1200], R9 ;  /* 0x0012000906007986 */ /* 0x0009e4000c101908 */
.L_x_84:
[----:B------:R-:W-:Y:S05]  /*7200*/  BSYNC.RECONVERGENT B0 ;  /* 0x0000000000007941 */ /* 0x000fea0003800200 */
.L_x_83:
[----:B------:R-:W-:Y:S01]  /*7210*/  NOP ;  /* 0x0000000000007918 */ /* 0x000fe20000000000 */
[----:B------:R-:W-:Y:S01]  /*7220*/  BSSY.RECONVERGENT B0, `(.L_x_85) ;  /* 0x0000011000007945 */ /* 0x000fe20003800200 */
[----:B------:R-:W-:Y:S01]  /*7230*/  ISETP.GE.AND P4, PT, R10, R5, PT ;  /* 0x000000050a00720c */ /* 0x000fe20003f86270 */
[----:B------:R-:W-:Y:S02]  /*7240*/  VIADD R10, R3, 0x1080 ;  /* 0x00001080030a7836 */ /* 0x000fe40000000000 */
[----:B------:R-:W-:Y:S10]  /*7250*/  @P5 BRA `(.L_x_86) ;  /* 0x0000000000345947 */ /* 0x000ff40003800000 */
[----:B------:R-:W1:Y:S01]  /*7260*/  LDS R4, [R0+0x1800] ;  /* 0x0018000000047984 */ /* 0x000e620000000800 */
[----:B------:R-:W1:Y:S01]  /*7270*/  LDCU UR6, c[0x0][0x3c4] ;  /* 0x00007880ff0677ac */ /* 0x000e620008000800 */
[----:B------:R-:W5:Y:S01]  /*7280*/  LDCU.64 UR10, c[0x0][0x3a0] ;  /* 0x00007400ff0a77ac */ /* 0x000f620008000a00 */
[----:B-1234-:R-:W-:-:S04]  /*7290*/  SHF.R.U32.HI R6, RZ, UR6, R4 ;  /* 0x00000006ff067c19 */ /* 0x01efc80008011604 */
[----:B------:R-:W-:-:S04]  /*72a0*/  LOP3.LUT R6, R6, UR5, RZ, 0x30, !PT ;  /* 0x0000000506067c12 */ /* 0x000fc8000f8e30ff */
[----:B------:R-:W-:-:S05]  /*72b0*/  LEA R8, R6, UR4, 0x3 ;  /* 0x0000000406087c11 */ /* 0x000fca000f8e18ff */
[----:B------:R-:W1:Y:S02]  /*72c0*/  LDS.64 R6, [R8+0x7200] ;  /* 0x0072000008067984 */ /* 0x000e640000000a00 */
[----:B-1----:R-:W-:-:S05]  /*72d0*/  IADD3 R9, P5, PT, R6, R3, RZ ;  /* 0x0000000306097210 */ /* 0x002fca0007fbe0ff */
[----:B------:R-:W-:Y:S01]  /*72e0*/  IMAD.X R12, RZ, RZ, R7, P5 ;  /* 0x000000ffff0c7224 */ /* 0x000fe200028e0607 */
[----:B-----5:R-:W-:-:S04]  /*72f0*/  LEA R6, P5, R9, UR10, 0x2 ;  /* 0x0000000a09067c11 */ /* 0x020fc8000f8a10ff */
[----:B------:R-:W-:Y:S02]  /*7300*/  LEA.HI.X R7, R9, UR11, R12, 0x2, P5 ;  /* 0x0000000b09077c11 */ /* 0x000fe4000a8f140c */
[----:B------:R-:W-:-:S05]  /*7310*/  LOP3.LUT R9, R4, 0x80000000, RZ, 0x3c, !PT ;  /* 0x8000000004097812 */ /* 0x000fca00078e3cff */
[----:B------:R1:W-:Y:S02]  /*7320*/  STG.E desc[UR8][R6.64+0x1800], R9 ;  /* 0x0018000906007986 */ /* 0x0003e4000c101908 */
.L_x_86:
[----:B------:R-:W-:Y:S05]  /*7330*/  BSYNC.RECONVERGENT B0 ;  /* 0x0000000000007941 */ /* 0x000fea0003800200 */
.L_x_85:
        /* <DEDUP_REMOVED lines=18> */
.L_x_88:
[----:B------:R-:W-:Y:S05]  /*7460*/  BSYNC.RECONVERGENT B0 ;  /* 0x0000000000007941 */ /* 0x000fea0003800200 */
.L_x_87:
        /* <DEDUP_REMOVED lines=18> */
.L_x_90:
[----:B------:R-:W-:Y:S05]  /*7590*/  BSYNC.RECONVERGENT B0 ;  /* 0x0000000000007941 */ /* 0x000fea0003800200 */
.L_x_89:
        /* <DEDUP_REMOVED lines=18> */
.L_x_92:
[----:B------:R-:W-:Y:S05]  /*76c0*/  BSYNC.RECONVERGENT B0 ;  /* 0x0000000000007941 */ /* 0x000fea0003800200 */
.L_x_91:
        /* <DEDUP_REMOVED lines=18> */
.L_x_94:
[----:B------:R-:W-:Y:S05]  /*77f0*/  BSYNC.RECONVERGENT B0 ;  /* 0x0000000000007941 */ /* 0x000fea0003800200 */
.L_x_93:
[----:B------:R-:W-:Y:S01]  /*7800*/  NOP ;  /* 0x0000000000007918 */ /* 0x000fe20000000000 */
[----:B------:R-:W-:Y:S01]  /*7810*/  BSSY.RECONVERGENT B0, `(.L_x_95) ;  /* 0x0000011000007945 */ /* 0x000fe20003800200 */
[----:B------:R-:W-:Y:S02]  /*7820*/  ISETP.GE.AND P2, PT, R10, R5, PT ;  /* 0x000000050a00720c */ /* 0x000fe40003f46270 */
[----:B------:R-:W-:Y:S01]  /*7830*/  LOP3.LUT R10, R3, 0x1800, RZ, 0xfc, !PT ;  /* 0x00001800030a7812 */ /* 0x000fe200078efcff */
        /* <DEDUP_REMOVED lines=14> */
.L_x_96:
[----:B------:R-:W-:Y:S05]  /*7920*/  BSYNC.RECONVERGENT B0 ;  /* 0x0000000000007941 */ /* 0x000fea0003800200 */
.L_x_95:
        /* <DEDUP_REMOVED lines=18> */
.L_x_98:
[----:B------:R-:W-:Y:S05]  /*7a50*/  BSYNC.RECONVERGENT B0 ;  /* 0x0000000000007941 */ /* 0x000fea0003800200 */
.L_x_97:
[----:B------:R-:W-:Y:S01]  /*7a60*/  NOP ;  /* 0x0000000000007918 */ /* 0x000fe20000000000 */
[----:B------:R-:W-:Y:S01]  /*7a70*/  BSSY.RECONVERGENT B0, `(.L_x_99) ;  /* 0x0000010000007945 */ /* 0x000fe20003800200 */
[----:B------:R-:W-:-:S03]  /*7a80*/  ISETP.GE.AND P4, PT, R10, R5, PT ;  /* 0x000000050a00720c */ /* 0x000fc60003f86270 */
        /* <DEDUP_REMOVED lines=14> */
.L_x_100:
[----:B------:R-:W-:Y:S05]  /*7b70*/  BSYNC.RECONVERGENT B0 ;  /* 0x0000000000007941 */ /* 0x000fea0003800200 */
.L_x_99:
[----:B------:R-:W-:Y:S01]  /*7b80*/  NOP ;  /* 0x0000000000007918 */ /* 0x000fe20000000000 */
[----:B------:R-:W-:Y:S04]  /*7b90*/  BSSY.RECONVERGENT B0, `(.L_x_101) ;  /* 0x000000f000007945 */ /* 0x000fe80003800200 */
[----:B------:R-:W-:Y:S05]  /*7ba0*/  @P6 BRA `(.L_x_102) ;  /* 0x0000000000346947 */ /* 0x000fea0003800000 */
        /* <DEDUP_REMOVED lines=13> */
.L_x_102:
[----:B------:R-:W-:Y:S05]  /*7c80*/  BSYNC.RECONVERGENT B0 ;  /* 0x0000000000007941 */ /* 0x000fea0003800200 */
.L_x_101:
        /* <DEDUP_REMOVED lines=16> */
.L_x_104:
[----:B------:R-:W-:Y:S05]  /*7d90*/  BSYNC.RECONVERGENT B0 ;  /* 0x0000000000007941 */ /* 0x000fea0003800200 */
.L_x_103:
        /* <DEDUP_REMOVED lines=16> */
.L_x_106:
[----:B------:R-:W-:Y:S05]  /*7ea0*/  BSYNC.RECONVERGENT B0 ;  /* 0x0000000000007941 */ /* 0x000fea0003800200 */
.L_x_105:
        /* <DEDUP_REMOVED lines=16> */
.L_x_108:
[----:B------:R-:W-:Y:S05]  /*7fb0*/  BSYNC.RECONVERGENT B0 ;  /* 0x0000000000007941 */ /* 0x000fea0003800200 */
.L_x_107:
        /* <DEDUP_REMOVED lines=16> */
.L_x_110:
[----:B------:R-:W-:Y:S05]  /*80c0*/  BSYNC.RECONVERGENT B0 ;  /* 0x0000000000007941 */ /* 0x000fea0003800200 */
.L_x_109:
        /* <DEDUP_REMOVED lines=16> */
.L_x_112:
[----:B------:R-:W-:Y:S05]  /*81d0*/  BSYNC.RECONVERGENT B0 ;  /* 0x0000000000007941 */ /* 0x000fea0003800200 */
.L_x_111:
[----:B------:R-:W-:Y:S01]  /*81e0*/  NOP ;  /* 0x0000000000007918 */ /* 0x000fe20000000000 */
[----:B------:R-:W5:Y:S01]  /*81f0*/  LDS R0, [R0+0x6c00] ;  /* 0x006c000000007984 */ /* 0x000f620000000800 */
[----:B------:R-:W5:Y:S02]  /*8200*/  LDCU UR6, c[0x0][0x3c4] ;  /* 0x00007880ff0677ac */ /* 0x000f640008000800 */
[----:B-----5:R-:W-:-:S04]  /*8210*/  SHF.R.U32.HI R2, RZ, UR6, R0 ;  /* 0x00000006ff027c19 */ /* 0x020fc80008011600 */
[----:B------:R-:W-:-:S04]  /*8220*/  LOP3.LUT R2, R2, UR5, RZ, 0x30, !PT ;  /* 0x0000000502027c12 */ /* 0x000fc8000f8e30ff */
[----:B-1234-:R-:W-:Y:S01]  /*8230*/  LEA R6, R2, UR4, 0x3 ;  /* 0x0000000402067c11 */ /* 0x01efe2000f8e18ff */
[----:B------:R-:W-:-:S05]  /*8240*/  VIADD R2, R3, 0x1b00 ;  /* 0x00001b0003027836 */ /* 0x000fca0000000000 */
[----:B------:R-:W1:Y:S01]  /*8250*/  LDS.64 R6, [R6+0x7200] ;  /* 0x0072000006067984 */ /* 0x000e620000000a00 */
[----:B------:R-:W-:-:S13]  /*8260*/  ISETP.GE.AND P0, PT, R2, R5, PT ;  /* 0x000000050200720c */ /* 0x000fda0003f06270 */
[----:B------:R-:W2:Y:S01]  /*8270*/  @!P0 LDC.64 R8, c[0x0][0x3a0] ;  /* 0x0000e800ff088b82 */ /* 0x000ea20000000a00 */
[----:B------:R-:W-:Y:S02]  /*8280*/  @!P0 LOP3.LUT R5, R0, 0x80000000, RZ, 0x3c, !PT ;  /* 0x8000000000058812 */ /* 0x000fe400078e3cff */
[----:B-1----:R-:W-:-:S05]  /*8290*/  IADD3 R3, P1, PT, R6, R3, RZ ;  /* 0x0000000306037210 */ /* 0x002fca0007f3e0ff */
[----:B------:R-:W-:Y:S01]  /*82a0*/  IMAD.X R4, RZ, RZ, R7, P1 ;  /* 0x000000ffff047224 */ /* 0x000fe200008e0607 */
[----:B--2---:R-:W-:-:S04]  /*82b0*/  @!P0 LEA R2, P1, R3, R8, 0x2 ;  /* 0x0000000803028211 */ /* 0x004fc800078210ff */
[----:B------:R-:W-:-:S05]  /*82c0*/  @!P0 LEA.HI.X R3, R3, R9, R4, 0x2, P1 ;  /* 0x0000000903038211 */ /* 0x000fca00008f1404 */
[----:B------:R-:W-:Y:S01]  /*82d0*/  @!P0 STG.E desc[UR8][R2.64+0x6c00], R5 ;  /* 0x006c000502008986 */ /* 0x000fe2000c101908 */
[----:B------:R-:W-:Y:S01]  /*82e0*/  NOP ;  /* 0x0000000000007918 */ /* 0x000fe20000000000 */
[----:B------:R-:W-:Y:S05]  /*82f0*/  EXIT ;  /* 0x000000000000794d */ /* 0x000fea0003800000 */
.L_x_26:
[----:B------:R-:W-:Y:S02]  /*8300*/  IMAD.MOV.U32 R50, RZ, RZ, R19 ;  /* 0x000000ffff327224 */ /* 0x000fe400078e0013 */
[----:B------:R-:W-:Y:S02]  /*8310*/  IMAD.MOV.U32 R49, RZ, RZ, 0x1 ;  /* 0x00000001ff317424 */ /* 0x000fe400078e00ff */
[----:B------:R-:W-:Y:S02]  /*8320*/  IMAD.MOV.U32 R52, RZ, RZ, RZ ;  /* 0x000000ffff347224 */ /* 0x000fe400078e00ff */
[----:B------:R-:W-:-:S07]  /*8330*/  IMAD.MOV.U32 R47, RZ, RZ, -0x1 ;  /* 0xffffffffff2f7424 */ /* 0x000fce00078e00ff */
[----:B------:R-:W-:Y:S05]  /*8340*/  WARPSYNC.COLLECTIVE R47, `(.L_x_113) ;  /* 0x000000002f087348 */ /* 0x000fea0003c00000 */
[----:B------:R0:W1:Y:S02]  /*8350*/  SHFL.UP P0, R48, R50, R49, R52 ;  /* 0x0400003132307389 */ /* 0x0000640000000034 */
[----:B01----:R-:W-:Y:S05]  /*8360*/  ENDCOLLECTIVE ;  /* 0x000000000000791b */ /* 0x003fea0003800000 */
.L_x_113:
[----:B------:R-:W-:Y:S02]  /*8370*/  IMAD.MOV.U32 R49, RZ, RZ, 0x2 ;  /* 0x00000002ff317424 */ /* 0x000fe400078e00ff */
[----:B------:R-:W-:-:S04]  /*8380*/  IMAD.MOV.U32 R20, RZ, RZ, R48 ;  /* 0x000000ffff147224 */ /* 0x000fc800078e0030 */
[----:B------:R-:W-:-:S04]  /*8390*/  @P0 IMAD.IADD R20, R19, 0x1, R20 ;  /* 0x0000000113140824 */ /* 0x000fc800078e0214 */
[----:B------:R-:W-:-:S07]  /*83a0*/  IMAD.MOV.U32 R50, RZ, RZ, R20 ;  /* 0x000000ffff327224 */ /* 0x000fce00078e0014 */
[----:B------:R-:W-:Y:S05]  /*83b0*/  WARPSYNC.COLLECTIVE R47, `(.L_x_114) ;  /* 0x000000002f087348 */ /* 0x000fea0003c00000 */
[----:B------:R0:W1:Y:S02]  /*83c0*/  SHFL.UP P0, R48, R50, R49, R52 ;  /* 0x0400003132307389 */ /* 0x0000640000000034 */
[----:B01----:R-:W-:Y:S05]  /*83d0*/  ENDCOLLECTIVE ;  /* 0x000000000000791b */ /* 0x003fea0003800000 */
.L_x_114:
[----:B------:R-:W-:Y:S02]  /*83e0*/  IMAD.MOV.U32 R49, RZ, RZ, 0x4 ;  /* 0x00000004ff317424 */ /* 0x000fe400078e00ff */
[----:B------:R-:W-:-:S04]  /*83f0*/  IMAD.MOV.U32 R21, RZ, RZ, R48 ;  /* 0x000000ffff157224 */ /* 0x000fc800078e0030 */
[----:B------:R-:W-:-:S04]  /*8400*/  @P0 IMAD.IADD R21, R20, 0x1, R21 ;  /* 0x0000000114150824 */ /* 0x000fc800078e0215 */
[----:B------:R-:W-:-:S07]  /*8410*/  IMAD.MOV.U32 R50, RZ, RZ, R21 ;  /* 0x000000ffff327224 */ /* 0x000fce00078e0015 */
[----:B------:R-:W-:Y:S05]  /*8420*/  WARPSYNC.COLLECTIVE R47, `(.L_x_115) ;  /* 0x000000002f087348 */ /* 0x000fea0003c00000 */
[----:B------:R0:W1:Y:S02]  /*8430*/  SHFL.UP P0, R48, R50, R49, R52 ;  /* 0x0400003132307389 */ /* 0x0000640000000034 */
[----:B01----:R-:W-:Y:S05]  /*8440*/  ENDCOLLECTIVE ;  /* 0x000000000000791b */ /* 0x003fea0003800000 */
.L_x_115:
[----:B------:R-:W-:Y:S02]  /*8450*/  IMAD.MOV.U32 R49, RZ, RZ, 0x8 ;  /* 0x00000008ff317424 */ /* 0x000fe400078e00ff */
[----:B------:R-:W-:-:S04]  /*8460*/  IMAD.MOV.U32 R22, RZ, RZ, R48 ;  /* 0x000000ffff167224 */ /* 0x000fc800078e0030 */
[----:B------:R-:W-:-:S04]  /*8470*/  @P0 IMAD.IADD R22, R21, 0x1, R22 ;  /* 0x0000000115160824 */ /* 0x000fc800078e0216 */
[----:B------:R-:W-:-:S07]  /*8480*/  IMAD.MOV.U32 R50, RZ, RZ, R22 ;  /* 0x000000ffff327224 */ /* 0x000fce00078e0016 */
[----:B------:R-:W-:Y:S05]  /*8490*/  WARPSYNC.COLLECTIVE R47, `(.L_x_116) ;  /* 0x000000002f087348 */ /* 0x000fea0003c00000 */
[----:B------:R0:W1:Y:S02]  /*84a0*/  SHFL.UP P0, R48, R50, R49, R52 ;  /* 0x0400003132307389 */ /* 0x0000640000000034 */
[----:B01----:R-:W-:Y:S05]  /*84b0*/  ENDCOLLECTIVE ;  /* 0x000000000000791b */ /* 0x003fea0003800000 */
.L_x_116:
[----:B------:R-:W-:Y:S02]  /*84c0*/  IMAD.MOV.U32 R49, RZ, RZ, 0x10 ;  /* 0x00000010ff317424 */ /* 0x000fe400078e00ff */
[----:B------:R-:W-:-:S04]  /*84d0*/  IMAD.MOV.U32 R23, RZ, RZ, R48 ;  /* 0x000000ffff177224 */ /* 0x000fc800078e0030 */
[----:B------:R-:W-:-:S04]  /*84e0*/  @P0 IMAD.IADD R23, R22, 0x1, R23 ;  /* 0x0000000116170824 */ /* 0x000fc800078e0217 */
[----:B------:R-:W-:-:S07]  /*84f0*/  IMAD.MOV.U32 R50, RZ, RZ, R23 ;  /* 0x000000ffff327224 */ /* 0x000fce00078e0017 */
[----:B------:R-:W-:Y:S05]  /*8500*/  WARPSYNC.COLLECTIVE R47, `(.L_x_117) ;  /* 0x000000002f087348 */ /* 0x000fea0003c00000 */
[----:B------:R0:W1:Y:S02]  /*8510*/  SHFL.UP P0, R48, R50, R49, R52 ;  /* 0x0400003132307389 */ /* 0x0000640000000034 */
[----:B01----:R-:W-:Y:S05]  /*8520*/  ENDCOLLECTIVE ;  /* 0x000000000000791b */ /* 0x003fea0003800000 */
.L_x_117:
[----:B------:R-:W-:Y:S05]  /*8530*/  BRA `(.L_x_118) ;  /* 0xffffff9c00b07947 */ /* 0x000fea000383ffff */
.L_x_119:
[----:B------:R-:W-:-:S00]  /*8540*/  BRA `(.L_x_119) ;  /* 0xfffffffc00fc7947 */ /* 0x000fc0000383ffff */
[----:B------:R-:W-:-:S00]  /*8550*/  NOP ;  /* 0x0000000000007918 */ /* 0x000fc00000000000 */
        /* <DEDUP_REMOVED lines=10> */
.L_x_1184:


//--------------------- .text._ZN3cub18CUB_300001_SM_10006detail10radix_sort33DeviceRadixSortExclusiveSumKernelINS1_5radix10policy_hubIiNS0_8NullTypeEyE10Policy1000EyEEvPT0_ --------------------------
	.section	.text._ZN3cub18CUB_300001_SM_10006detail10radix_sort33DeviceRadixSortExclusiveSumKernelINS1_5radix10policy_hubIiNS0_8NullTypeEyE10Policy1000EyEEvPT0_,"ax",@progbits
	.align	128
        .global         _ZN3cub18CUB_300001_SM_10006detail10radix_sort33DeviceRadixSortExclusiveSumKernelINS1_5radix10policy_hubIiNS0_8NullTypeEyE10Policy1000EyEEvPT0_
        .type           _ZN3cub18CUB_300001_SM_10006detail10radix_sort33DeviceRadixSortExclusiveSumKernelINS1_5radix10policy_hubIiNS0_8NullTypeEyE10Policy1000EyEEvPT0_,@function
        .size           _ZN3cub18CUB_300001_SM_10006detail10radix_sort33DeviceRadixSortExclusiveSumKernelINS1_5radix10policy_hubIiNS0_8NullTypeEyE10Policy1000EyEEvPT0_,(.L_x_1185 - _ZN3cub18CUB_300001_SM_10006detail10radix_sort33DeviceRadixSortExclusiveSumKernelINS1_5radix10policy_hubIiNS0_8NullTypeEyE10Policy1000EyEEvPT0_)
        .other          _ZN3cub18CUB_300001_SM_10006detail10radix_sort33DeviceRadixSortExclusiveSumKernelINS1_5radix10policy_hubIiNS0_8NullTypeEyE10Policy1000EyEEvPT0_,@"STO_CUDA_ENTRY STV_DEFAULT"
_ZN3cub18CUB_300001_SM_10006detail10radix_sort33DeviceRadixSortExclusiveSumKernelINS1_5radix10policy_hubIiNS0_8NullTypeEyE10Policy1000EyEEvPT0_:
.text._ZN3cub18CUB_300001_SM_10006detail10radix_sort33DeviceRadixSortExclusiveSumKernelINS1_5radix10policy_hubIiNS0_8NullTypeEyE10Policy1000EyEEvPT0_:
[----:B------:R-:W-:Y:S01]  /*0000*/  LDC R1, c[0x0][0x37c] ;  /* 0x0000df00ff017b82 */ /* 0x000fe20000000800 */
[----:B------:R-:W0:Y:S07]  /*0010*/  S2R R18, SR_TID.X ;  /* 0x0000000000127919 */ /* 0x000e2e0000002100 */
[----:B------:R-:W1:Y:S01]  /*0020*/  LDC.64 R16, c[0x0][0x380] ;  /* 0x0000e000ff107b82 */ /* 0x000e620000000a00 */
[----:B------:R-:W2:Y:S01]  /*0030*/  LDCU.64 UR4, c[0x0][0x358] ;  /* 0x00006b00ff0477ac */ /* 0x000ea20008000a00 */
[----:B------:R-:W3:Y:S01]  /*0040*/  S2R R5, SR_CTAID.X ;  /* 0x0000000000057919 */ /* 0x000ee20000002500 */
[----:B0-----:R-:W-:Y:S01]  /*0050*/  ISETP.GT.U32.AND P1, PT, R18, 0xff, PT ;  /* 0x000000ff1200780c */ /* 0x001fe20003f24070 */
[----:B---3--:R-:W-:-:S04]  /*0060*/  IMAD R5, R5, 0x100, R18 ;  /* 0x0000010005057824 */ /* 0x008fc800078e0212 */
[----:B-1----:R-:W-:-:S08]  /*0070*/  IMAD.WIDE R16, R5, 0x8, R16 ;  /* 0x0000000805107825 */ /* 0x002fd000078e0210 */
[----:B--2---:R-:W2:Y:S01]  /*0080*/  @!P1 LDG.E.64 R2, desc[UR4][R16.64] ;  /* 0x0000000410029981 */ /* 0x004ea2000c1e1b00 */
[----:B------:R-:W-:Y:S02]  /*0090*/  MOV R0, 0x400 ;  /* 0x0000040000007802 */ /* 0x000fe40000000f00 */
[C---:B------:R-:W-:Y:S01]  /*00a0*/  ISETP.GT.U32.AND P0, PT, R18.reuse, 0x1f, PT ;  /* 0x0000001f1200780c */ /* 0x040fe20003f04070 */
[----:B------:R-:W0:Y:S02]  /*00b0*/  S2R R5, SR_CgaCtaId ;  /* 0x0000000000057919 */ /* 0x000e240000008800 */
[----:B0-----:R-:W-:Y:S02]  /*00c0*/  LEA R5, R5, R0, 0x18 ;  /* 0x0000000005057211 */ /* 0x001fe400078ec0ff */
[----:B------:R-:W-:-:S05]  /*00d0*/  LEA.HI R0, R18, R18, RZ, 0x1d ;  /* 0x0000001212007211 */ /* 0x000fca00078fe8ff */
[----:B------:R-:W-:-:S05]  /*00e0*/  IMAD R0, R0, 0x8, R5 ;  /* 0x0000000800007824 */ /* 0x000fca00078e0205 */
[----:B--2---:R0:W-:Y:S01]  /*00f0*/  STS.64 [R0+0x10], R2 ;  /* 0x0000100200007388 */ /* 0x0041e20000000a00 */
[----:B------:R-:W-:Y:S06]  /*0100*/  BAR.SYNC.DEFER_BLOCKING 0x0 ;  /* 0x0000000000007b1d */ /* 0x000fec0000010000 */
[----:B------:R-:W-:Y:S05]  /*0110*/  @P0 BRA `(.L_x_120) ;  /* 0x0000000400240947 */ /* 0x000fea0003800000 */
[----:B------:R-:W-:Y:S01]  /*0120*/  IMAD R18, R18, 0x48, R5 ;  /* 0x0000004812127824 */ /* 0x000fe200078e0205 */
[----:B------:R-:W-:-:S04]  /*0130*/  UMOV UR6, 0xffffffff ;  /* 0xffffffff00067882 */ /* 0x000fc80000000000 */
[----:B------:R-:W-:Y:S04]  /*0140*/  LDS.64 R14, [R18+0x10] ;  /* 0x00001000120e7984 */ /* 0x000fe80000000a00 */
[----:B------:R-:W-:Y:S04]  /*0150*/  LDS.64 R12, [R18+0x18] ;  /* 0x00001800120c7984 */ /* 0x000fe80000000a00 */
[----:B------:R-:W1:Y:S04]  /*0160*/  LDS.64 R10, [R18+0x20] ;  /* 0x00002000120a7984 */ /* 0x000e680000000a00 */
[----:B------:R-:W-:Y:S04]  /*0170*/  LDS.64 R8, [R18+0x28] ;  /* 0x0000280012087984 */ /* 0x000fe80000000a00 */
[----:B------:R-:W2:Y:S04]  /*0180*/  LDS.64 R6, [R18+0x30] ;  /* 0x0000300012067984 */ /* 0x000ea80000000a00 */
[----:B------:R-:W-:Y:S04]  /*0190*/  LDS.64 R4, [R18+0x38] ;  /* 0x0000380012047984 */ /* 0x000fe80000000a00 */
[----:B0-----:R-:W0:Y:S04]  /*01a0*/  LDS.64 R2, [R18+0x40] ;  /* 0x0000400012027984 */ /* 0x001e280000000a00 */
[----:B------:R-:W3:Y:S01]  /*01b0*/  LDS.64 R20, [R18+0x48] ;  /* 0x0000480012147984 */ /* 0x000ee20000000a00 */
[----:B-1----:R-:W-:-:S04]  /*01c0*/  IADD3 R19, P3, P4, R10, R12, R14 ;  /* 0x0000000c0a137210 */ /* 0x002fc80007c7e00e */
[----:B------:R-:W-:Y:S02]  /*01d0*/  IADD3.X R23, PT, PT, R11, R13, R15, P3, P4 ;  /* 0x0000000d0b177210 */ /* 0x000fe40001fe840f */
[----:B--2---:R-:W-:-:S04]  /*01e0*/  IADD3 R19, P0, P2, R6, R19, R8 ;  /* 0x0000001306137210 */ /* 0x004fc80007a1e008 */
[----:B------:R-:W-:Y:S02]  /*01f0*/  IADD3.X R23, PT, PT, R7, R23, R9, P0, P2 ;  /* 0x0000001707177210 */ /* 0x000fe400007e4409 */
[----:B0-----:R-:W-:-:S04]  /*0200*/  IADD3 R19, P3, P4, R2, R19, R4 ;  /* 0x0000001302137210 */ /* 0x001fc80007c7e004 */
[----:B---3--:R-:W-:Y:S02]  /*0210*/  IADD3 R20, P0, PT, R20, R19, RZ ;  /* 0x0000001314147210 */ /* 0x008fe40007f1e0ff */
[----:B------:R-:W-:-:S05]  /*0220*/  IADD3.X R19, PT, PT, R3, R23, R5, P3, P4 ;  /* 0x0000001703137210 */ /* 0x000fca0001fe8405 */
[----:B------:R-:W-:Y:S01]  /*0230*/  IMAD.X R19, R21, 0x1, R19, P0 ;  /* 0x0000000115137824 */ /* 0x000fe200000e0613 */
[----:B------:R-:W-:Y:S06]  /*0240*/  BRA.DIV UR6, `(.L_x_121) ;  /* 0x0000000206f07947 */ /* 0x000fec000b800000 */
[----:B------:R-:W0:Y:S04]  /*0250*/  SHFL.UP PT, R27, R20, 0x1, RZ ;  /* 0x04200000141b7989 */ /* 0x000e2800000e00ff */
[----:B------:R-:W1:Y:S01]  /*0260*/  SHFL.UP P0, R25, R19, 0x1, RZ ;  /* 0x0420000013197989 */ /* 0x000e6200000000ff */
[----:B0-----:R-:W-:-:S04]  /*0270*/  IADD3 R22, P2, PT, R27, R20, RZ ;  /* 0x000000141b167210 */ /* 0x001fc80007f5e0ff */
[----:B-1----:R-:W-:Y:S01]  /*0280*/  SEL R27, R22, R27, P0 ;  /* 0x0000001b161b7207 */ /* 0x002fe20000000000 */
[----:B------:R-:W-:-:S04]  /*0290*/  IMAD.X R26, R25, 0x1, R19, P2 ;  /* 0x00000001191a7824 */ /* 0x000fc800010e0613 */
[----:B------:R-:W0:Y:S01]  /*02a0*/  SHFL.UP PT, R28, R27, 0x2, RZ ;  /* 0x044000001b1c7989 */ /* 0x000e2200000e00ff */
[----:B------:R-:W-:-:S05]  /*02b0*/  SEL R26, R26, R25, P0 ;  /* 0x000000191a1a7207 */ /* 0x000fca0000000000 */
[----:B------:R-:W1:Y:S01]  /*02c0*/  SHFL.UP P0, R25, R26, 0x2, RZ ;  /* 0x044000001a197989 */ /* 0x000e6200000000ff */
[----:B0-----:R-:W-:-:S05]  /*02d0*/  IADD3 R21, P2, PT, R28, R27, RZ ;  /* 0x0000001b1c157210 */ /* 0x001fca0007f5e0ff */
[----:B-1----:R-:W-:Y:S01]  /*02e0*/  IMAD.X R22, R25, 0x1, R26, P2 ;  /* 0x0000000119167824 */ /* 0x002fe200010e061a */
[----:B------:R-:W-:-:S04]  /*02f0*/  SEL R28, R21, R28, P0 ;  /* 0x0000001c151c7207 */ /* 0x000fc80000000000 */
[----:B------:R-:W-:Y:S01]  /*0300*/  SEL R29, R22, R25, P0 ;  /* 0x00000019161d7207 */ /* 0x000fe20000000000 */
        /* <DEDUP_REMOVED lines=12> */
[----:B------:R0:W1:Y:S04]  /*03d0*/  SHFL.UP PT, R28, R27, 0x10, RZ ;  /* 0x060000001b1c7989 */ /* 0x00006800000e00ff */
[----:B------:R0:W2:Y:S02]  /*03e0*/  SHFL.UP P0, R25, R26, 0x10, RZ ;  /* 0x060000001a197989 */ /* 0x0000a400000000ff */
.L_x_132:
[----:B-1----:R-:W-:-:S04]  /*03f0*/  IADD3 R21, P2, PT, R28, R27, RZ ;  /* 0x0000001b1c157210 */ /* 0x002fc80007f5e0ff */
[----:B--2---:R-:W-:Y:S01]  /*0400*/  SEL R21, R21, R28, P0 ;  /* 0x0000001c15157207 */ /* 0x004fe20000000000 */
[----:B------:R-:W-:-:S05]  /*0410*/  IMAD.X R22, R25, 0x1, R26, P2 ;  /* 0x0000000119167824 */ /* 0x000fca00010e061a */
[----:B------:R-:W-:Y:S02]  /*0420*/  SEL R22, R22, R25, P0 ;  /* 0x0000001916167207 */ /* 0x000fe40000000000 */
[----:B------:R-:W-:-:S05]  /*0430*/  IADD3 R20, P0, PT, R21, -R20, RZ ;  /* 0x8000001415147210 */ /* 0x000fca0007f1e0ff */
[----:B------:R-:W-:Y:S01]  /*0440*/  IMAD.X R21, R22, 0x1, ~R19, P0 ;  /* 0x0000000116157824 */ /* 0x000fe200000e0e13 */
[----:B------:R-:W-:-:S04]  /*0450*/  IADD3 R14, P0, PT, R14, R20, RZ ;  /* 0x000000140e0e7210 */ /* 0x000fc80007f1e0ff */
[----:B------:R1:W-:Y:S01]  /*0460*/  STS.64 [R18+0x10], R20 ;  /* 0x0000101412007388 */ /* 0x0003e20000000a00 */
[----:B------:R-:W-:Y:S01]  /*0470*/  IMAD.X R15, R15, 0x1, R21, P0 ;  /* 0x000000010f0f7824 */ /* 0x000fe200000e0615 */
        /* <DEDUP_REMOVED lines=17> */
[----:B------:R-:W-:-:S05]  /*0590*/  IMAD.X R3, R3, 0x1, R5, P0 ;  /* 0x0000000103037824 */ /* 0x000fca00000e0605 */
[----:B------:R1:W-:Y:S03]  /*05a0*/  STS.64 [R18+0x48], R2 ;  /* 0x0000480212007388 */ /* 0x0003e60000000a00 */
.L_x_120:
[----:B------:R-:W-:Y:S05]  /*05b0*/  WARPSYNC.ALL ;  /* 0x0000000000007948 */ /* 0x000fea0003800000 */
[----:B------:R-:W-:Y:S06]  /*05c0*/  BAR.SYNC.DEFER_BLOCKING 0x0 ;  /* 0x0000000000007b1d */ /* 0x000fec0000010000 */
[----:B------:R-:W-:Y:S05]  /*05d0*/  @P1 EXIT ;  /* 0x000000000000194d */ /* 0x000fea0003800000 */
[----:B01----:R-:W0:Y:S04]  /*05e0*/  LDS.64 R2, [R0+0x10] ;  /* 0x0000100000027984 */ /* 0x003e280000000a00 */
[----:B0-----:R-:W-:Y:S01]  /*05f0*/  STG.E.64 desc[UR4][R16.64], R2 ;  /* 0x0000000210007986 */ /* 0x001fe2000c101b04 */
[----:B------:R-:W-:Y:S05]  /*0600*/  EXIT ;  /* 0x000000000000794d */ /* 0x000fea0003800000 */
.L_x_121:
[----:B------:R-:W-:Y:S02]  /*0610*/  IMAD.MOV.U32 R24, RZ, RZ, R20 ;  /* 0x000000ffff187224 */ /* 0x000fe400078e0014 */
[----:B------:R-:W-:Y:S02]  /*0620*/  IMAD.MOV.U32 R23, RZ, RZ, 0x1 ;  /* 0x00000001ff177424 */ /* 0x000fe400078e00ff */
[----:B------:R-:W-:Y:S02]  /*0630*/  IMAD.MOV.U32 R22, RZ, RZ, RZ ;  /* 0x000000ffff167224 */ /* 0x000fe400078e00ff */
[----:B------:R-:W-:-:S07]  /*0640*/  IMAD.MOV.U32 R21, RZ, RZ, -0x1 ;  /* 0xffffffffff157424 */ /* 0x000fce00078e00ff */
[----:B------:R-:W-:Y:S05]  /*0650*/  WARPSYNC.COLLECTIVE R21, `(.L_x_122) ;  /* 0x0000000015087348 */ /* 0x000fea0003c00000 */
[----:B------:R0:W1:Y:S02]  /*0660*/  SHFL.UP P0, R25, R24, R23, R22 ;  /* 0x0400001718197389 */ /* 0x0000640000000016 */
[----:B01----:R-:W-:Y:S05]  /*0670*/  ENDCOLLECTIVE ;  /* 0x000000000000791b */ /* 0x003fea0003800000 */
.L_x_122:
[----:B------:R-:W-:Y:S02]  /*0680*/  IMAD.MOV.U32 R24, RZ, RZ, R19 ;  /* 0x000000ffff187224 */ /* 0x000fe400078e0013 */
[----:B------:R-:W-:-:S07]  /*0690*/  IMAD.MOV.U32 R27, RZ, RZ, R25 ;  /* 0x000000ffff1b7224 */ /* 0x000fce00078e0019 */
[----:B------:R-:W-:Y:S05]  /*06a0*/  WARPSYNC.COLLECTIVE R21, `(.L_x_123) ;  /* 0x0000000015087348 */ /* 0x000fea0003c00000 */
[----:B------:R0:W1:Y:S02]  /*06b0*/  SHFL.UP P0, R25, R24, R23, R22 ;  /* 0x0400001718197389 */ /* 0x0000640000000016 */
[----:B01----:R-:W-:Y:S05]  /*06c0*/  ENDCOLLECTIVE ;  /* 0x000000000000791b */ /* 0x003fea0003800000 */
.L_x_123:
[----:B------:R-:W-:Y:S01]  /*06d0*/  IADD3 R26, P2, PT, R27, R20, RZ ;  /* 0x000000141b1a7210 */ /* 0x000fe20007f5e0ff */
[----:B------:R-:W-:-:S03]  /*06e0*/  IMAD.MOV.U32 R23, RZ, RZ, 0x2 ;  /* 0x00000002ff177424 */ /* 0x000fc600078e00ff */
[----:B------:R-:W-:Y:S01]  /*06f0*/  SEL R27, R26, R27, P0 ;  /* 0x0000001b1a1b7207 */ /* 0x000fe20000000000 */
[----:B------:R-:W-:-:S04]  /*0700*/  IMAD.X R26, R25, 0x1, R19, P2 ;  /* 0x00000001191a7824 */ /* 0x000fc800010e0613 */
[----:B------:R-:W-:Y:S01]  /*0710*/  IMAD.MOV.U32 R24, RZ, RZ, R27 ;  /* 0x000000ffff187224 */ /* 0x000fe200078e001b */
[----:B------:R-:W-:-:S07]  /*0720*/  SEL R26, R26, R25, P0 ;  /* 0x000000191a1a7207 */ /* 0x000fce0000000000 */
[----:B------:R-:W-:Y:S05]  /*0730*/  WARPSYNC.COLLECTIVE R21, `(.L_x_124) ;  /* 0x0000000015087348 */ /* 0x000fea0003c00000 */
[----:B------:R0:W1:Y:S02]  /*0740*/  SHFL.UP P0, R25, R24, R23, R22 ;  /* 0x0400001718197389 */ /* 0x0000640000000016 */
[----:B01----:R-:W-:Y:S05]  /*0750*/  ENDCOLLECTIVE ;  /* 0x000000000000791b */ /* 0x003fea0003800000 */
.L_x_124:
[----:B------:R-:W-:Y:S02]  /*0760*/  IMAD.MOV.U32 R24, RZ, RZ, R26 ;  /* 0x000000ffff187224 */ /* 0x000fe400078e001a */
[----:B------:R-:W-:-:S07]  /*0770*/  IMAD.MOV.U32 R28, RZ, RZ, R25 ;  /* 0x000000ffff1c7224 */ /* 0x000fce00078e0019 */
[----:B------:R-:W-:Y:S05]  /*0780*/  WARPSYNC.COLLECTIVE R21, `(.L_x_125) ;  /* 0x0000000015087348 */ /* 0x000fea0003c00000 */
[----:B------:R0:W1:Y:S02]  /*0790*/  SHFL.UP P0, R25, R24, R23, R22 ;  /* 0x0400001718197389 */ /* 0x0000640000000016 */
[----:B01----:R-:W-:Y:S05]  /*07a0*/  ENDCOLLECTIVE ;  /* 0x000000000000791b */ /* 0x003fea0003800000 */
.L_x_125:
        /* <DEDUP_REMOVED lines=9> */
.L_x_126:
[----:B------:R-:W-:Y:S02]  /*0840*/  IMAD.MOV.U32 R24, RZ, RZ, R29 ;  /* 0x000000ffff187224 */ /* 0x000fe400078e001d */
[----:B------:R-:W-:-:S07]  /*0850*/  IMAD.MOV.U32 R27, RZ, RZ, R25 ;  /* 0x000000ffff1b7224 */ /* 0x000fce00078e0019 */
[----:B------:R-:W-:Y:S05]  /*0860*/  WARPSYNC.COLLECTIVE R21, `(.L_x_127) ;  /* 0x0000000015087348 */ /* 0x000fea0003c00000 */
[----:B------:R0:W1:Y:S02]  /*0870*/  SHFL.UP P0, R25, R24, R23, R22 ;  /* 0x0400001718197389 */ /* 0x0000640000000016 */
[----:B01----:R-:W-:Y:S05]  /*0880*/  ENDCOLLECTIVE ;  /* 0x000000000000791b */ /* 0x003fea0003800000 */
.L_x_127:
        /* <DEDUP_REMOVED lines=9> */
.L_x_128:
[----:B------:R-:W-:Y:S02]  /*0920*/  IMAD.MOV.U32 R24, RZ, RZ, R29 ;  /* 0x000000ffff187224 */ /* 0x000fe400078e001d */
[----:B------:R-:W-:-:S07]  /*0930*/  IMAD.MOV.U32 R27, RZ, RZ, R25 ;  /* 0x000000ffff1b7224 */ /* 0x000fce00078e0019 */
[----:B------:R-:W-:Y:S05]  /*0940*/  WARPSYNC.COLLECTIVE R21, `(.L_x_129) ;  /* 0x0000000015087348 */ /* 0x000fea0003c00000 */
[----:B------:R0:W1:Y:S02]  /*0950*/  SHFL.UP P0, R25, R24, R23, R22 ;  /* 0x0400001718197389 */ /* 0x0000640000000016 */
[----:B01----:R-:W-:Y:S05]  /*0960*/  ENDCOLLECTIVE ;  /* 0x000000000000791b */ /* 0x003fea0003800000 */
.L_x_129:
        /* <DEDUP_REMOVED lines=9> */
.L_x_130:
[----:B------:R-:W-:Y:S02]  /*0a00*/  IMAD.MOV.U32 R24, RZ, RZ, R26 ;  /* 0x000000ffff187224 */ /* 0x000fe400078e001a */
[----:B------:R-:W-:-:S07]  /*0a10*/  IMAD.MOV.U32 R28, RZ, RZ, R25 ;  /* 0x000000ffff1c7224 */ /* 0x000fce00078e0019 */
[----:B------:R-:W-:Y:S05]  /*0a20*/  WARPSYNC.COLLECTIVE R21, `(.L_x_131) ;  /* 0x0000000015087348 */ /* 0x000fea0003c00000 */
[----:B------:R0:W1:Y:S02]  /*0a30*/  SHFL.UP P0, R25, R24, R23, R22 ;  /* 0x0400001718197389 */ /* 0x0000640000000016 */
[----:B01----:R-:W-:Y:S05]  /*0a40*/  ENDCOLLECTIVE ;  /* 0x000000000000791b */ /* 0x003fea0003800000 */
.L_x_131:
[----:B------:R-:W-:Y:S05]  /*0a50*/  BRA `(.L_x_132) ;  /* 0xfffffff800647947 */ /* 0x000fea000383ffff */
.L_x_133:
        /* <DEDUP_REMOVED lines=10> */
.L_x_1185:


//--------------------- .text._ZN3cub18CUB_300001_SM_10006detail10radix_sort30DeviceRadixSortHistogramKernelINS1_5radix10policy_hubIiNS0_8NullTypeEyE10Policy1000ELNS0_9SortOrderE0EiyNS1_21identity_decomposer_tEEEvPT2_PKT1_SB_iiT3_ --------------------------
	.section	.text._ZN3cub18CUB_300001_SM_10006detail10radix_sort30DeviceRadixSortHistogramKernelINS1_5radix10policy_hubIiNS0_8NullTypeEyE10Policy1000ELNS0_9SortOrderE0EiyNS1_21identity_decomposer_tEEEvPT2_PKT1_SB_iiT3_,"ax",@progbits
	.align	128
        .global         _ZN3cub18CUB_300001_SM_10006detail10radix_sort30DeviceRadixSortHistogramKernelINS1_5radix10policy_hubIiNS0_8NullTypeEyE10Policy1000ELNS0_9SortOrderE0EiyNS1_21identity_decomposer_tEEEvPT2_PKT1_SB_iiT3_
        .type           _ZN3cub18CUB_300001_SM_10006detail10radix_sort30DeviceRadixSortHistogramKernelINS1_5radix10policy_hubIiNS0_8NullTypeEyE10Policy1000ELNS0_9SortOrderE0EiyNS1_21identity_decomposer_tEEEvPT2_PKT1_SB_iiT3_,@function
        .size           _ZN3cub18CUB_300001_SM_10006detail10radix_sort30DeviceRadixSortHistogramKernelINS1_5radix10policy_hubIiNS0_8NullTypeEyE10Policy1000ELNS0_9SortOrderE0EiyNS1_21identity_decomposer_tEEEvPT2_PKT1_SB_iiT3_,(.L_x_1186 - _ZN3cub18CUB_300001_SM_10006detail10radix_sort30DeviceRadixSortHistogramKernelINS1_5radix10policy_hubIiNS0_8NullTypeEyE10Policy1000ELNS0_9SortOrderE0EiyNS1_21identity_decomposer_tEEEvPT2_PKT1_SB_iiT3_)
        .other          _ZN3cub18CUB_300001_SM_10006detail10radix_sort30DeviceRadixSortHistogramKernelINS1_5radix10policy_hubIiNS0_8NullTypeEyE10Policy1000ELNS0_9SortOrderE0EiyNS1_21identity_decomposer_tEEEvPT2_PKT1_SB_iiT3_,@"STO_CUDA_ENTRY STV_DEFAULT"
_ZN3cub18CUB_300001_SM_10006detail10radix_sort30DeviceRadixSortHistogramKernelINS1_5radix10policy_hubIiNS0_8NullTypeEyE10Policy1000ELNS0_9SortOrderE0EiyNS1_21identity_decomposer_tEEEvPT2_PKT1_SB_iiT3_:
.text._ZN3cub18CUB_300001_SM_10006detail10radix_sort30DeviceRadixSortHistogramKernelINS1_5radix10policy_hubIiNS0_8NullTypeEyE10Policy1000ELNS0_9SortOrderE0EiyNS1_21identity_decomposer_tEEEvPT2_PKT1_SB_iiT3_:
[----:B------:R-:W-:Y:S01]  /*0000*/  LDC R1, c[0x0][0x37c] ;  /* 0x0000df00ff017b82 */ /* 0x000fe20000000800 */
[----:B------:R-:W0:Y:S02]  /*0010*/  LDCU.64 UR14, c[0x0][0x390] ;  /* 0x00007200ff0e77ac */ /* 0x000e240008000a00 */
[----:B0-----:R-:W-:-:S04]  /*0020*/  ISETP.NE.U32.AND P0, PT, RZ, UR14, PT ;  /* 0x0000000eff007c0c */ /* 0x001fc8000bf05070 */
[----:B------:R-:W-:-:S13]  /*0030*/  ISETP.NE.AND.EX P0, PT, RZ, UR15, PT, P0 ;  /* 0x0000000fff007c0c */ /* 0x000fda000bf05300 */
[----:B------:R-:W-:Y:S05]  /*0040*/  @!P0 EXIT ;  /* 0x000000000000894d */ /* 0x000fea0003800000 */
[----:B------:R-:W-:Y:S01]  /*0050*/  UIADD3 UR11, UP0, UPT, UR14, -0x1, URZ ;  /* 0xffffffff0e0b7890 */ /* 0x000fe2000ff1e0ff */
[----:B------:R-:W0:Y:S01]  /*0060*/  S2R R4, SR_TID.X ;  /* 0x0000000000047919 */ /* 0x000e220000002100 */
[----:B------:R-:W1:Y:S01]  /*0070*/  LDCU.64 UR4, c[0x0][0x398] ;  /* 0x00007300ff0477ac */ /* 0x000e620008000a00 */
[----:B------:R-:W2:Y:S01]  /*0080*/  S2UR UR7, SR_CgaCtaId ;  /* 0x00000000000779c3 */ /* 0x000ea20000008800 */
[----:B------:R-:W-:Y:S01]  /*0090*/  UIADD3.X UR12, UPT, UPT, UR15, -0x1, URZ, UP0, !UPT ;  /* 0xffffffff0f0c7890 */ /* 0x000fe200087fe4ff */
[----:B------:R-:W-:Y:S01]  /*00a0*/  UMOV UR6, 0x400 ;  /* 0x0000040000067882 */ /* 0x000fe20000000000 */
[----:B------:R-:W3:Y:S05]  /*00b0*/  LDCU.64 UR20, c[0x0][0x358] ;  /* 0x00006b00ff1477ac */ /* 0x000eea0008000a00 */
[----:B------:R-:W4:Y:S01]  /*00c0*/  S2UR UR8, SR_CTAID.X ;  /* 0x00000000000879c3 */ /* 0x000f220000002500 */
[----:B------:R-:W-:Y:S01]  /*00d0*/  USHF.R.U64 UR11, UR11, 0x1e, UR12 ;  /* 0x0000001e0b0b7899 */ /* 0x000fe2000800120c */
[----:B------:R-:W0:Y:S03]  /*00e0*/  LDCU UR28, c[0x0][0x370] ;  /* 0x00006e00ff1c77ac */ /* 0x000e260008000800 */
[----:B------:R-:W-:-:S02]  /*00f0*/  UIADD3 UR11, UP0, UPT, UR11, 0x1, URZ ;  /* 0x000000010b0b7890 */ /* 0x000fc4000ff1e0ff */
[----:B-1----:R-:W-:Y:S02]  /*0100*/  UIADD3 UR4, UPT, UPT, UR5, 0x7, -UR4 ;  /* 0x0000000705047890 */ /* 0x002fe4000fffe804 */
[----:B------:R-:W-:Y:S02]  /*0110*/  ULEA.HI.X UR12, UR12, URZ, URZ, 0x2, UP0 ;  /* 0x000000ff0c0c7291 */ /* 0x000fe400080f14ff */
[----:B------:R-:W-:Y:S02]  /*0120*/  UISETP.LT.U32.AND UP0, UPT, UR11, UR14, UPT ;  /* 0x0000000e0b00728c */ /* 0x000fe4000bf01070 */
[----:B------:R-:W-:Y:S02]  /*0130*/  USHF.R.S32.HI UR5, URZ, 0x1f, UR4 ;  /* 0x0000001fff057899 */ /* 0x000fe40008011404 */
[----:B------:R-:W-:Y:S02]  /*0140*/  UISETP.LT.U32.AND.EX UP0, UPT, UR12, UR15, UPT, UP0 ;  /* 0x0000000f0c00728c */ /* 0x000fe4000bf01100 */
[----:B------:R-:W-:-:S02]  /*0150*/  ULEA.HI UR5, UR5, UR4, URZ, 0x3 ;  /* 0x0000000405057291 */ /* 0x000fc4000f8f18ff */
[----:B------:R-:W-:Y:S01]  /*0160*/  USEL UR11, UR11, UR14, UP0 ;  /* 0x0000000e0b0b7287 */ /* 0x000fe20008000000 */
[C---:B0-----:R-:W-:Y:S01]  /*0170*/  VIADD R21, R4.reuse, 0x780 ;  /* 0x0000078004157836 */ /* 0x041fe20000000000 */
[----:B------:R-:W-:Y:S02]  /*0180*/  USEL UR12, UR12, UR15, UP0 ;  /* 0x0000000f0c0c7287 */ /* 0x000fe40008000000 */
[----:B------:R-:W-:Y:S02]  /*0190*/  UISETP.GE.AND UP0, UPT, UR4, 0x8, UPT ;  /* 0x000000080400788c */ /* 0x000fe4000bf06270 */
[----:B--2---:R-:W-:Y:S02]  /*01a0*/  ULEA UR6, UR7, UR6, 0x18 ;  /* 0x0000000607067291 */ /* 0x004fe4000f8ec0ff */
[----:B------:R-:W-:Y:S02]  /*01b0*/  USHF.R.S32.HI UR5, URZ, 0x3, UR5 ;  /* 0x00000003ff057899 */ /* 0x000fe40008011405 */
[----:B------:R-:W-:Y:S01]  /*01c0*/  PLOP3.LUT P0, PT, PT, PT, UP0, 0x80, 0x8 ;  /* 0x000000000008781c */ /* 0x000fe20003f0f008 */
[----:B----4-:R-:W-:Y:S01]  /*01d0*/  USHF.L.U32 UR8, UR8, 0xb, URZ ;  /* 0x0000000b08087899 */ /* 0x010fe200080006ff */
[C---:B------:R-:W-:Y:S01]  /*01e0*/  LEA R0, R4.reuse, UR6, 0x2 ;  /* 0x0000000604007c11 */ /* 0x040fe2000f8e10ff */
[----:B------:R-:W-:Y:S01]  /*01f0*/  UIADD3 UR22, UPT, UPT, UR5, -0x1, URZ ;  /* 0xffffffff05167890 */ /* 0x000fe2000fffe0ff */
[----:B------:R-:W-:Y:S01]  /*0200*/  ISETP.GT.U32.OR P0, PT, R4, 0xff, !P0 ;  /* 0x000000ff0400780c */ /* 0x000fe20004704470 */
[----:B------:R-:W-:-:S02]  /*0210*/  ULOP3.LUT UR23, UR5, 0xf, URZ, 0xc0, !UPT ;  /* 0x0000000f05177892 */ /* 0x000fc4000f8ec0ff */
[----:B------:R-:W-:Y:S01]  /*0220*/  ULOP3.LUT UR24, UR5, 0x7, URZ, 0xc0, !UPT ;  /* 0x0000000705187892 */ /* 0x000fe2000f8ec0ff */
[----:B------:R-:W-:Y:S01]  /*0230*/  P2R R20, PR, RZ, 0x1 ;  /* 0x00000001ff147803 */ /* 0x000fe20000000000 */
[----:B------:R-:W-:Y:S02]  /*0240*/  ULOP3.LUT UR25, UR5, 0x3, URZ, 0xc0, !UPT ;  /* 0x0000000305197892 */ /* 0x000fe4000f8ec0ff */
[----:B------:R-:W-:Y:S02]  /*0250*/  ULOP3.LUT UR26, UR5, 0xffffff0, URZ, 0xc0, !UPT ;  /* 0x0ffffff0051a7892 */ /* 0x000fe4000f8ec0ff */
[----:B------:R-:W-:Y:S02]  /*0260*/  ULOP3.LUT UR27, UR5, 0xffffff8, URZ, 0xc0, !UPT ;  /* 0x0ffffff8051b7892 */ /* 0x000fe4000f8ec0ff */
[----:B------:R-:W-:Y:S01]  /*0270*/  ULOP3.LUT UR9, UR5, 0x1, URZ, 0xc0, !UPT ;  /* 0x0000000105097892 */ /* 0x000fe2000f8ec0ff */
[----:B------:R-:W-:Y:S01]  /*0280*/  UMOV UR6, URZ ;  /* 0x000000ff00067c82 */ /* 0x000fe20008000000 */
[----:B---3--:R-:W-:-:S10]  /*0290*/  UMOV UR7, URZ ;  /* 0x000000ff00077c82 */ /* 0x008fd40008000000 */
.L_x_217:
[----:B------:R-:W-:Y:S01]  /*02a0*/  ISETP.NE.AND P0, PT, R20, RZ, PT ;  /* 0x000000ff1400720c */ /* 0x000fe20003f05270 */
[----:B------:R-:W-:-:S12]  /*02b0*/  BSSY.RECONVERGENT B0, `(.L_x_134) ;  /* 0x000007c000007945 */ /* 0x000fd80003800200 */
[----:B012345:R-:W-:Y:S05]  /*02c0*/  @P0 BRA `(.L_x_135) ;  /* 0x0000000400e80947 */ /* 0x03ffea0003800000 */
[----:B------:R-:W-:Y:S02]  /*02d0*/  IMAD.U32 R2, RZ, RZ, UR22 ;  /* 0x00000016ff027e24 */ /* 0x000fe4000f8e00ff */
[----:B------:R-:W-:-:S03]  /*02e0*/  IMAD.MOV.U32 R3, RZ, RZ, RZ ;  /* 0x000000ffff037224 */ /* 0x000fc600078e00ff */
[----:B------:R-:W-:-:S13]  /*02f0*/  ISETP.GE.U32.AND P1, PT, R2, 0xf, PT ;  /* 0x0000000f0200780c */ /* 0x000fda0003f26070 */
[----:B------:R-:W-:Y:S05]  /*0300*/  @!P1 BRA `(.L_x_136) ;  /* 0x00000000005c9947 */ /* 0x000fea0003800000 */
[----:B------:R-:W-:Y:S01]  /*0310*/  VIADD R2, R0, 0x2000 ;  /* 0x0000200000027836 */ /* 0x000fe20000000000 */
[----:B------:R-:W-:-:S12]  /*0320*/  UIADD3 UR4, UPT, UPT, -UR26, URZ, URZ ;  /* 0x000000ff1a047290 */ /* 0x000fd8000fffe1ff */
.L_x_137:
[----:B------:R-:W-:Y:S01]  /*0330*/  UIADD3 UR4, UPT, UPT, UR4, 0x10, URZ ;  /* 0x0000001004047890 */ /* 0x000fe2000fffe0ff */
[----:B------:R-:W-:Y:S03]  /*0340*/  STS [R2+-0x2000], RZ ;  /* 0xffe000ff02007388 */ /* 0x000fe60000000800 */
[----:B------:R-:W-:Y:S01]  /*0350*/  UISETP.NE.AND UP0, UPT, UR4, URZ, UPT ;  /* 0x000000ff0400728c */ /* 0x000fe2000bf05270 */
        /* <DEDUP_REMOVED lines=16> */
[----:B------:R-:W-:Y:S06]  /*0460*/  BRA.U UP0, `(.L_x_137) ;  /* 0xfffffffd00b07547 */ /* 0x000fec000b83ffff */
[----:B------:R-:W-:-:S07]  /*0470*/  IMAD.U32 R3, RZ, RZ, UR26 ;  /* 0x0000001aff037e24 */ /* 0x000fce000f8e00ff */
.L_x_136:
[----:B------:R-:W-:Y:S01]  /*0480*/  ISETP.NE.AND P0, PT, RZ, UR23, PT ;  /* 0x00000017ff007c0c */ /* 0x000fe2000bf05270 */
[----:B------:R-:W-:Y:S01]  /*0490*/  IMAD.U32 R6, RZ, RZ, UR24 ;  /* 0x00000018ff067e24 */ /* 0x000fe2000f8e00ff */
[----:B------:R-:W-:-:S03]  /*04a0*/  MOV R2, UR23 ;  /* 0x0000001700027c02 */ /* 0x000fc60008000f00 */
[----:B------:R-:W-:Y:S02]  /*04b0*/  VIADD R6, R6, 0xffffffff ;  /* 0xffffffff06067836 */ /* 0x000fe40000000000 */
[----:B------:R-:W-:-:S06]  /*04c0*/  VIADD R2, R2, 0xffffffff ;  /* 0xffffffff02027836 */ /* 0x000fcc0000000000 */
[----:B------:R-:W-:Y:S05]  /*04d0*/  @!P0 BRA `(.L_x_138) ;  /* 0x00000000007c8947 */ /* 0x000fea0003800000 */
[----:B------:R-:W-:Y:S01]  /*04e0*/  ISETP.GE.U32.AND P2, PT, R2, 0x7, PT ;  /* 0x000000070200780c */ /* 0x000fe20003f46070 */
[----:B------:R-:W-:-:S12]  /*04f0*/  UISETP.NE.AND UP0, UPT, UR24, URZ, UPT ;  /* 0x000000ff1800728c */ /* 0x000fd8000bf05270 */
[----:B------:R-:W-:Y:S05]  /*0500*/  @!P2 BRA `(.L_x_139) ;  /* 0x000000000028a947 */ /* 0x000fea0003800000 */
        /* <DEDUP_REMOVED lines=10> */
.L_x_139:
[----:B------:R-:W-:Y:S05]  /*05b0*/  BRA.U !UP0, `(.L_x_138) ;  /* 0x0000000108447547 */ /* 0x000fea000b800000 */
[----:B------:R-:W-:Y:S01]  /*05c0*/  ISETP.GE.U32.AND P2, PT, R6, 0x3, PT ;  /* 0x000000030600780c */ /* 0x000fe20003f46070 */
[----:B------:R-:W-:-:S12]  /*05d0*/  UISETP.NE.AND UP0, UPT, UR25, URZ, UPT ;  /* 0x000000ff1900728c */ /* 0x000fd8000bf05270 */
[C---:B0-----:R-:W-:Y:S02]  /*05e0*/  @P2 IMAD R5, R3.reuse, 0x400, R0 ;  /* 0x0000040003052824 */ /* 0x041fe400078e0200 */
[----:B------:R-:W-:-:S03]  /*05f0*/  @P2 VIADD R3, R3, 0x4 ;  /* 0x0000000403032836 */ /* 0x000fc60000000000 */
[----:B------:R1:W-:Y:S04]  /*0600*/  @P2 STS [R5], RZ ;  /* 0x000000ff05002388 */ /* 0x0003e80000000800 */
[----:B------:R1:W-:Y:S04]  /*0610*/  @P2 STS [R5+0x400], RZ ;  /* 0x000400ff05002388 */ /* 0x0003e80000000800 */
[----:B------:R1:W-:Y:S04]  /*0620*/  @P2 STS [R5+0x800], RZ ;  /* 0x000800ff05002388 */ /* 0x0003e80000000800 */
[----:B------:R1:W-:Y:S01]  /*0630*/  @P2 STS [R5+0xc00], RZ ;  /* 0x000c00ff05002388 */ /* 0x0003e20000000800 */
[----:B------:R-:W-:Y:S05]  /*0640*/  BRA.U !UP0, `(.L_x_138) ;  /* 0x0000000108207547 */ /* 0x000fea000b800000 */
[----:B------:R-:W-:Y:S01]  /*0650*/  IMAD R3, R3, 0x400, R0 ;  /* 0x0000040003037824 */ /* 0x000fe200078e0200 */
[----:B------:R-:W-:-:S04]  /*0660*/  UISETP.NE.AND UP0, UPT, UR25, 0x1, UPT ;  /* 0x000000011900788c */ /* 0x000fc8000bf05270 */
[----:B------:R2:W-:Y:S05]  /*0670*/  STS [R3], RZ ;  /* 0x000000ff03007388 */ /* 0x0005ea0000000800 */
[----:B------:R-:W-:Y:S05]  /*0680*/  BRA.U !UP0, `(.L_x_138) ;  /* 0x0000000108107547 */ /* 0x000fea000b800000 */
[----:B------:R-:W-:Y:S01]  /*0690*/  UISETP.NE.AND UP0, UPT, UR25, 0x2, UPT ;  /* 0x000000021900788c */ /* 0x000fe2000bf05270 */
[----:B------:R3:W-:Y:S05]  /*06a0*/  STS [R3+0x400], RZ ;  /* 0x000400ff03007388 */ /* 0x0007ea0000000800 */
[----:B------:R-:W-:-:S13]  /*06b0*/  PLOP3.LUT P2, PT, PT, PT, UP0, 0x80, 0x8 ;  /* 0x000000000008781c */ /* 0x000fda0003f4f008 */
[----:B------:R3:W-:Y:S02]  /*06c0*/  @P2 STS [R3+0x800], RZ ;  /* 0x000800ff03002388 */ /* 0x0007e40000000800 */
.L_x_138:
[----:B------:R-:W-:-:S13]  /*06d0*/  ISETP.GT.U32.AND P2, PT, R4, 0x7f, PT ;  /* 0x0000007f0400780c */ /* 0x000fda0003f44070 */
[----:B------:R-:W-:Y:S05]  /*06e0*/  @P2 BRA `(.L_x_135) ;  /* 0x0000000000e02947 */ /* 0x000fea0003800000 */
[----:B--23--:R-:W-:Y:S01]  /*06f0*/  HFMA2 R3, -RZ, RZ, 0, 0 ;  /* 0x00000000ff037431 */ /* 0x00cfe200000001ff */
[----:B------:R-:W-:Y:S06]  /*0700*/  @!P1 BRA `(.L_x_140) ;  /* 0x0000000000589947 */ /* 0x000fec0003800000 */
[----:B------:R-:W-:-:S07]  /*0710*/  IMAD.MOV.U32 R3, RZ, RZ, RZ ;  /* 0x000000ffff037224 */ /* 0x000fce00078e00ff */
.L_x_141:
[C---:B012---:R-:W-:Y:S02]  /*0720*/  IMAD R5, R3.reuse, 0x400, R0 ;  /* 0x0000040003057824 */ /* 0x047fe400078e0200 */
[----:B------:R-:W-:-:S03]  /*0730*/  VIADD R3, R3, 0x10 ;  /* 0x0000001003037836 */ /* 0x000fc60000000000 */
[----:B------:R2:W-:Y:S02]  /*0740*/  STS [R5+0x200], RZ ;  /* 0x000200ff05007388 */ /* 0x0005e40000000800 */
[----:B------:R-:W-:Y:S02]  /*0750*/  ISETP.NE.AND P1, PT, R3, UR26, PT ;  /* 0x0000001a03007c0c */ /* 0x000fe4000bf25270 */
[----:B------:R2:W-:Y:S04]  /*0760*/  STS [R5+0x600], RZ ;  /* 0x000600ff05007388 */ /* 0x0005e80000000800 */
        /* <DEDUP_REMOVED lines=13> */
[----:B------:R2:W-:Y:S01]  /*0840*/  STS [R5+0x3e00], RZ ;  /* 0x003e00ff05007388 */ /* 0x0005e20000000800 */
[----:B------:R-:W-:Y:S05]  /*0850*/  @P1 BRA `(.L_x_141) ;  /* 0xfffffffc00b01947 */ /* 0x000fea000383ffff */
[----:B------:R-:W-:-:S07]  /*0860*/  IMAD.U32 R3, RZ, RZ, UR26 ;  /* 0x0000001aff037e24 */ /* 0x000fce000f8e00ff */
.L_x_140:
[----:B------:R-:W-:Y:S05]  /*0870*/  @!P0 BRA `(.L_x_135) ;  /* 0x00000000007c8947 */ /* 0x000fea0003800000 */
[----:B------:R-:W-:Y:S01]  /*0880*/  ISETP.GE.U32.AND P0, PT, R2, 0x7, PT ;  /* 0x000000070200780c */ /* 0x000fe20003f06070 */
[----:B------:R-:W-:-:S12]  /*0890*/  UISETP.NE.AND UP0, UPT, UR24, URZ, UPT ;  /* 0x000000ff1800728c */ /* 0x000fd8000bf05270 */
[----:B------:R-:W-:Y:S05]  /*08a0*/  @!P0 BRA `(.L_x_142) ;  /* 0x0000000000288947 */ /* 0x000fea0003800000 */
[C---:B------:R-:W-:Y:S02]  /*08b0*/  IMAD R2, R3.reuse, 0x400, R0 ;  /* 0x0000040003027824 */ /* 0x040fe400078e0200 */
[----:B------:R-:W-:-:S03]  /*08c0*/  VIADD R3, R3, 0x8 ;  /* 0x0000000803037836 */ /* 0x000fc60000000000 */
[----:B------:R3:W-:Y:S04]  /*08d0*/  STS [R2+0x200], RZ ;  /* 0x000200ff02007388 */ /* 0x0007e80000000800 */
[----:B------:R3:W-:Y:S04]  /*08e0*/  STS [R2+0x600], RZ ;  /* 0x000600ff02007388 */ /* 0x0007e80000000800 */
[----:B------:R3:W-:Y:S04]  /*08f0*/  STS [R2+0xa00], RZ ;  /* 0x000a00ff02007388 */ /* 0x0007e80000000800 */
[----:B------:R3:W-:Y:S04]  /*0900*/  STS [R2+0xe00], RZ ;  /* 0x000e00ff02007388 */ /* 0x0007e80000000800 */
[----:B------:R3:W-:Y:S04]  /*0910*/  STS [R2+0x1200], RZ ;  /* 0x001200ff02007388 */ /* 0x0007e80000000800 */
[----:B------:R3:W-:Y:S04]  /*0920*/  STS [R2+0x1600], RZ ;  /* 0x001600ff02007388 */ /* 0x0007e80000000800 */
[----:B------:R3:W-:Y:S04]  /*0930*/  STS [R2+0x1a00], RZ ;  /* 0x001a00ff02007388 */ /* 0x0007e80000000800 */
[----:B------:R3:W-:Y:S02]  /*0940*/  STS [R2+0x1e00], RZ ;  /* 0x001e00ff02007388 */ /* 0x0007e40000000800 */
.L_x_142:
[----:B------:R-:W-:Y:S05]  /*0950*/  BRA.U !UP0, `(.L_x_135) ;  /* 0x0000000108447547 */ /* 0x000fea000b800000 */
[----:B------:R-:W-:Y:S01]  /*0960*/  ISETP.GE.U32.AND P0, PT, R6, 0x3, PT ;  /* 0x000000030600780c */ /* 0x000fe20003f06070 */
[----:B------:R-:W-:-:S12]  /*0970*/  UISETP.NE.AND UP0, UPT, UR25, URZ, UPT ;  /* 0x000000ff1900728c */ /* 0x000fd8000bf05270 */
[C---:B---3--:R-:W-:Y:S01]  /*0980*/  @P0 IMAD R2, R3.reuse, 0x400, R0 ;  /* 0x0000040003020824 */ /* 0x048fe200078e0200 */
[----:B------:R-:W-:-:S04]  /*0990*/  @P0 IADD3 R3, PT, PT, R3, 0x4, RZ ;  /* 0x0000000403030810 */ /* 0x000fc80007ffe0ff */
[----:B------:R4:W-:Y:S04]  /*09a0*/  @P0 STS [R2+0x200], RZ ;  /* 0x000200ff02000388 */ /* 0x0009e80000000800 */
[----:B------:R4:W-:Y:S04]  /*09b0*/  @P0 STS [R2+0x600], RZ ;  /* 0x000600ff02000388 */ /* 0x0009e80000000800 */
[----:B------:R4:W-:Y:S04]  /*09c0*/  @P0 STS [R2+0xa00], RZ ;  /* 0x000a00ff02000388 */ /* 0x0009e80000000800 */
[----:B------:R4:W-:Y:S01]  /*09d0*/  @P0 STS [R2+0xe00], RZ ;  /* 0x000e00ff02000388 */ /* 0x0009e20000000800 */
[----:B------:R-:W-:Y:S05]  /*09e0*/  BRA.U !UP0, `(.L_x_135) ;  /* 0x0000000108207547 */ /* 0x000fea000b800000 */
[----:B------:R-:W-:Y:S01]  /*09f0*/  IMAD R3, R3, 0x400, R0 ;  /* 0x0000040003037824 */ /* 0x000fe200078e0200 */
[----:B------:R-:W-:-:S04]  /*0a00*/  UISETP.NE.AND UP0, UPT, UR25, 0x1, UPT ;  /* 0x000000011900788c */ /* 0x000fc8000bf05270 */
[----:B------:R3:W-:Y:S05]  /*0a10*/  STS [R3+0x200], RZ ;  /* 0x000200ff03007388 */ /* 0x0007ea0000000800 */
[----:B------:R-:W-:Y:S05]  /*0a20*/  BRA.U !UP0, `(.L_x_135) ;  /* 0x0000000108107547 */ /* 0x000fea000b800000 */
[----:B------:R-:W-:Y:S01]  /*0a30*/  UISETP.NE.AND UP0, UPT, UR25, 0x2, UPT ;  /* 0x000000021900788c */ /* 0x000fe2000bf05270 */
[----:B------:R0:W-:Y:S05]  /*0a40*/  STS [R3+0x600], RZ ;  /* 0x000600ff03007388 */ /* 0x0001ea0000000800 */
[----:B------:R-:W-:-:S13]  /*0a50*/  PLOP3.LUT P0, PT, PT, PT, UP0, 0x80, 0x8 ;  /* 0x000000000008781c */ /* 0x000fda0003f0f008 */
[----:B------:R0:W-:Y:S02]  /*0a60*/  @P0 STS [R3+0xa00], RZ ;  /* 0x000a00ff03000388 */ /* 0x0001e40000000800 */
.L_x_135:
[----:B------:R-:W-:Y:S05]  /*0a70*/  BSYNC.RECONVERGENT B0 ;  /* 0x0000000000007941 */ /* 0x000fea0003800200 */
.L_x_134:
[----:B------:R-:W5:Y:S01]  /*0a80*/  LDCU.64 UR14, c[0x0][0x390] ;  /* 0x00007200ff0e77ac */ /* 0x000f620008000a00 */
[----:B------:R-:W-:Y:S02]  /*0a90*/  USHF.L.U32 UR4, UR6, 0x1e, URZ ;  /* 0x0000001e06047899 */ /* 0x000fe400080006ff */
[----:B------:R-:W-:Y:S02]  /*0aa0*/  USHF.L.U64.HI UR5, UR6, 0x1e, UR7 ;  /* 0x0000001e06057899 */ /* 0x000fe40008010207 */
[----:B-----5:R-:W-:-:S04]  /*0ab0*/  UIADD3 UR4, UP0, UPT, -UR4, UR14, URZ ;  /* 0x0000000e04047290 */ /* 0x020fc8000ff1e1ff */
[----:B------:R-:W-:Y:S02]  /*0ac0*/  UIADD3.X UR5, UPT, UPT, ~UR5, UR15, URZ, UP0, !UPT ;  /* 0x0000000f05057290 */ /* 0x000fe400087fe5ff */
[----:B------:R-:W-:-:S04]  /*0ad0*/  UISETP.LT.U32.AND UP0, UPT, UR4, 0x40000000, UPT ;  /* 0x400000000400788c */ /* 0x000fc8000bf01070 */
[----:B------:R-:W-:-:S04]  /*0ae0*/  UISETP.LT.U32.AND.EX UP0, UPT, UR5, URZ, UPT, UP0 ;  /* 0x000000ff0500728c */ /* 0x000fc8000bf01100 */
[----:B------:R-:W-:Y:S02]  /*0af0*/  USEL UR13, UR4, 0x40000000, UP0 ;  /* 0x40000000040d7887 */ /* 0x000fe40008000000 */
[----:B------:R-:W-:Y:S02]  /*0b00*/  USEL UR14, UR5, URZ, UP0 ;  /* 0x000000ff050e7287 */ /* 0x000fe40008000000 */
[----:B------:R-:W-:-:S04]  /*0b10*/  UISETP.GT.U32.AND UP0, UPT, UR13, UR8, UPT ;  /* 0x000000080d00728c */ /* 0x000fc8000bf04070 */
[----:B------:R-:W-:Y:S01]  /*0b20*/  UISETP.GT.U32.AND.EX UP0, UPT, UR14, URZ, UPT, UP0 ;  /* 0x000000ff0e00728c */ /* 0x000fe2000bf04100 */
[----:B------:R-:W-:Y:S08]  /*0b30*/  BAR.SYNC.DEFER_BLOCKING 0x0 ;  /* 0x0000000000007b1d */ /* 0x000ff00000010000 */
[----:B------:R-:W-:Y:S06]  /*0b40*/  BAR.SYNC.DEFER_BLOCKING 0x0 ;  /* 0x0000000000007b1d */ /* 0x000fec0000010000 */
[----:B------:R-:W-:Y:S05]  /*0b50*/  BRA.U !UP0, `(.L_x_143) ;  /* 0x0000000d082c7547 */ /* 0x000fea000b800000 */
[----:B------:R-:W-:Y:S01]  /*0b60*/  UMOV UR10, UR8 ;  /* 0x00000008000a7c82 */ /* 0x000fe20008000000 */
[----:B------:R-:W-:-:S05]  /*0b70*/  UMOV UR5, URZ ;  /* 0x000000ff00057c82 */ /* 0x000fca0008000000 */
.L_x_148:
[----:B-----5:R-:W5:Y:S01]  /*0b80*/  LDCU.64 UR18, c[0x0][0x390] ;  /* 0x00007200ff1277ac */ /* 0x020f620008000a00 */
[----:B------:R-:W-:Y:S02]  /*0b90*/  USHF.L.U32 UR15, UR6, 0x1e, URZ ;  /* 0x0000001e060f7899 */ /* 0x000fe400080006ff */
[----:B------:R-:W-:Y:S02]  /*0ba0*/  USHF.L.U64.HI UR16, UR6, 0x1e, UR7 ;  /* 0x0000001e06107899 */ /* 0x000fe40008010207 */
[----:B------:R-:W-:-:S04]  /*0bb0*/  UIADD3 UR15, UP0, UPT, UR10, UR15, URZ ;  /* 0x0000000f0a0f7290 */ /* 0x000fc8000ff1e0ff */
[----:B------:R-:W-:Y:S02]  /*0bc0*/  UIADD3.X UR16, UPT, UPT, UR5, UR16, URZ, UP0, !UPT ;  /* 0x0000001005107290 */ /* 0x000fe400087fe4ff */
[----:B------:R-:W-:Y:S02]  /*0bd0*/  ULEA UR10, UP0, UR28, UR10, 0xb ;  /* 0x0000000a1c0a7291 */ /* 0x000fe4000f8058ff */
[----:B-----5:R-:W-:Y:S02]  /*0be0*/  UIADD3 UR17, UP1, UPT, -UR15, UR18, URZ ;  /* 0x000000120f117290 */ /* 0x020fe4000ff3e1ff */
[----:B------:R-:W-:Y:S02]  /*0bf0*/  UIADD3.X UR5, UPT, UPT, URZ, UR5, URZ, UP0, !UPT ;  /* 0x00000005ff057290 */ /* 0x000fe400087fe4ff */
[----:B------:R-:W-:Y:S02]  /*0c00*/  UIADD3.X UR4, UPT, UPT, ~UR16, UR19, URZ, UP1, !UPT ;  /* 0x0000001310047290 */ /* 0x000fe40008ffe5ff */
[----:B------:R-:W-:-:S02]  /*0c10*/  UISETP.GE.U32.AND UP1, UPT, UR17, 0x800, UPT ;  /* 0x000008001100788c */ /* 0x000fc4000bf26070 */
[----:B------:R-:W-:Y:S02]  /*0c20*/  UISETP.GE.U32.AND UP0, UPT, UR10, UR13, UPT ;  /* 0x0000000d0a00728c */ /* 0x000fe4000bf06070 */
[----:B------:R-:W-:Y:S02]  /*0c30*/  UISETP.GE.U32.AND.EX UP1, UPT, UR4, URZ, UPT, UP1 ;  /* 0x000000ff0400728c */ /* 0x000fe4000bf26110 */
[----:B------:R-:W-:-:S07]  /*0c40*/  UISETP.GE.U32.AND.EX UP0, UPT, UR5, UR14, UPT, UP0 ;  /* 0x0000000e0500728c */ /* 0x000fce000bf06100 */
[----:B0-----:R-:W-:Y:S05]  /*0c50*/  BRA.U !UP1, `(.L_x_144) ;  /* 0x0000000109587547 */ /* 0x001fea000b800000 */
[----:B------:R-:W4:Y:S01]  /*0c60*/  LDCU.64 UR18, c[0x0][0x388] ;  /* 0x00007100ff1277ac */ /* 0x000f220008000a00 */
[----:B0-23--:R-:W-:-:S05]  /*0c70*/  IADD3 R3, P0, PT, R4, UR15, RZ ;  /* 0x0000000f04037c10 */ /* 0x00dfca000ff1e0ff */
[----:B------:R-:W-:Y:S01]  /*0c80*/  IMAD.X R6, RZ, RZ, UR16, P0 ;  /* 0x00000010ff067e24 */ /* 0x000fe200080e06ff */
[----:B----4-:R-:W-:-:S04]  /*0c90*/  LEA R2, P0, R3, UR18, 0x2 ;  /* 0x0000001203027c11 */ /* 0x010fc8000f8010ff */
        /* <DEDUP_REMOVED lines=8> */
[----:B-1----:R0:W5:Y:S04]  /*0d20*/  LDG.E R5, desc[UR20][R2.64+0xe00] ;  /* 0x000e001402057981 */ /* 0x002168000c1e1900 */
        /* <DEDUP_REMOVED lines=9> */
.L_x_144:
[----:B------:R-:W4:Y:S01]  /*0dc0*/  LDCU.64 UR18, c[0x0][0x388] ;  /* 0x00007100ff1277ac */ /* 0x000f220008000a00 */
[C---:B012---:R-:W-:Y:S01]  /*0dd0*/  VIADD R5, R4.reuse, 0x100 ;  /* 0x0000010004057836 */ /* 0x047fe20000000000 */
[C---:B---3--:R-:W-:Y:S01]  /*0de0*/  IADD3 R3, P0, PT, R4.reuse, UR15, RZ ;  /* 0x0000000f04037c10 */ /* 0x048fe2000ff1e0ff */
[C---:B----4-:R-:W-:Y:S01]  /*0df0*/  VIADD R2, R4.reuse, 0x80 ;  /* 0x0000008004027836 */ /* 0x050fe20000000000 */
[C---:B------:R-:W-:Y:S01]  /*0e00*/  ISETP.GE.AND P1, PT, R4.reuse, UR17, PT ;  /* 0x0000001104007c0c */ /* 0x040fe2000bf26270 */
[----:B------:R-:W-:Y:S01]  /*0e10*/  VIADD R7, R4, 0x180 ;  /* 0x0000018004077836 */ /* 0x000fe20000000000 */
[----:B------:R-:W-:Y:S01]  /*0e20*/  ISETP.GE.AND P3, PT, R5, UR17, PT ;  /* 0x0000001105007c0c */ /* 0x000fe2000bf66270 */
[----:B------:R-:W-:Y:S01]  /*0e30*/  IMAD.X R6, RZ, RZ, UR16, P0 ;  /* 0x00000010ff067e24 */ /* 0x000fe200080e06ff */
[----:B------:R-:W-:Y:S01]  /*0e40*/  ISETP.GE.AND P2, PT, R2, UR17, PT ;  /* 0x0000001102007c0c */ /* 0x000fe2000bf46270 */
[----:B------:R-:W-:Y:S01]  /*0e50*/  VIADD R5, R4, 0x200 ;  /* 0x0000020004057836 */ /* 0x000fe20000000000 */
[----:B------:R-:W-:Y:S01]  /*0e60*/  ISETP.GE.AND P4, PT, R7, UR17, PT ;  /* 0x0000001107007c0c */ /* 0x000fe2000bf86270 */
[----:B------:R-:W-:-:S03]  /*0e70*/  IMAD.MOV.U32 R12, RZ, RZ, 0x7fffffff ;  /* 0x7fffffffff0c7424 */ /* 0x000fc600078e00ff */
[----:B------:R-:W-:Y:S01]  /*0e80*/  ISETP.GE.AND P5, PT, R5, UR17, PT ;  /* 0x0000001105007c0c */ /* 0x000fe2000bfa6270 */
[----:B------:R-:W-:Y:S01]  /*0e90*/  VIADD R5, R4, 0x300 ;  /* 0x0000030004057836 */ /* 0x000fe20000000000 */
[----:B------:R-:W-:-:S04]  /*0ea0*/  LEA R2, P0, R3, UR18, 0x2 ;  /* 0x0000001203027c11 */ /* 0x000fc8000f8010ff */
[----:B------:R-:W-:Y:S01]  /*0eb0*/  LEA.HI.X R3, R3, UR19, R6, 0x2, P0 ;  /* 0x0000001303037c11 */ /* 0x000fe200080f1406 */
[----:B------:R-:W-:Y:S01]  /*0ec0*/  IMAD.MOV.U32 R11, RZ, RZ, 0x7fffffff ;  /* 0x7fffffffff0b7424 */ /* 0x000fe200078e00ff */
[----:B------:R-:W-:-:S03]  /*0ed0*/  IADD3 R6, PT, PT, R4, 0x280, RZ ;  /* 0x0000028004067810 */ /* 0x000fc60007ffe0ff */
[----:B------:R1:W5:Y:S01]  /*0ee0*/  @!P1 LDG.E R12, desc[UR20][R2.64] ;  /* 0x00000014020c9981 */ /* 0x000362000c1e1900 */
[----:B------:R-:W-:Y:S01]  /*0ef0*/  ISETP.GE.AND P1, PT, R5, UR17, PT ;  /* 0x0000001105007c0c */ /* 0x000fe2000bf26270 */
[----:B------:R-:W-:Y:S01]  /*0f00*/  VIADD R5, R4, 0x380 ;  /* 0x0000038004057836 */ /* 0x000fe20000000000 */
[----:B------:R-:W-:Y:S01]  /*0f10*/  ISETP.GE.AND P0, PT, R6, UR17, PT ;  /* 0x0000001106007c0c */ /* 0x000fe2000bf06270 */
[----:B------:R-:W-:Y:S01]  /*0f20*/  IMAD.MOV.U32 R9, RZ, RZ, 0x7fffffff ;  /* 0x7fffffffff097424 */ /* 0x000fe200078e00ff */
[----:B------:R1:W5:Y:S02]  /*0f30*/  @!P2 LDG.E R11, desc[UR20][R2.64+0x200] ;  /* 0x00020014020ba981 */ /* 0x000364000c1e1900 */
[----:B------:R-:W-:Y:S01]  /*0f40*/  ISETP.GE.AND P2, PT, R5, UR17, PT ;  /* 0x0000001105007c0c */ /* 0x000fe2000bf46270 */
[----:B------:R-:W-:Y:S02]  /*0f50*/  VIADD R5, R4, 0x480 ;  /* 0x0000048004057836 */ /* 0x000fe40000000000 */
[----:B------:R-:W-:Y:S01]  /*0f60*/  IMAD.MOV.U32 R10, RZ, RZ, 0x7fffffff ;  /* 0x7fffffffff0a7424 */ /* 0x000fe200078e00ff */
[----:B------:R1:W5:Y:S01]  /*0f70*/  @!P4 LDG.E R9, desc[UR20][R2.64+0x600] ;  /* 0x000600140209c981 */ /* 0x000362000c1e1900 */
[----:B------:R-:W-:-:S02]  /*0f80*/  MOV R8, 0x7fffffff ;  /* 0x7fffffff00087802 */ /* 0x000fc40000000f00 */
[C---:B------:R-:W-:Y:S02]  /*0f90*/  LOP3.LUT R6, R4.reuse, 0x400, RZ, 0xfc, !PT ;  /* 0x0000040004067812 */ /* 0x040fe400078efcff */
[----:B------:R-:W-:Y:S01]  /*0fa0*/  ISETP.GE.AND P4, PT, R5, UR17, PT ;  /* 0x0000001105007c0c */ /* 0x000fe2000bf86270 */
[----:B------:R-:W-:Y:S01]  /*0fb0*/  VIADD R5, R4, 0x500 ;  /* 0x0000050004057836 */ /* 0x000fe20000000000 */
[----:B------:R1:W5:Y:S01]  /*0fc0*/  @!P3 LDG.E R10, desc[UR20][R2.64+0x400] ;  /* 0x00040014020ab981 */ /* 0x000362000c1e1900 */
[----:B------:R-:W-:Y:S01]  /*0fd0*/  ISETP.GE.AND P3, PT, R6, UR17, PT ;  /* 0x0000001106007c0c */ /* 0x000fe2000bf66270 */
[----:B------:R-:W-:Y:S02]  /*0fe0*/  IMAD.MOV.U32 R6, RZ, RZ, 0x7fffffff ;  /* 0x7fffffffff067424 */ /* 0x000fe400078e00ff */
[----:B------:R1:W5:Y:S01]  /*0ff0*/  @!P5 LDG.E R8, desc[UR20][R2.64+0x800] ;  /* 0x000800140208d981 */ /* 0x000362000c1e1900 */
[----:B------:R-:W-:Y:S01]  /*1000*/  ISETP.GE.AND P5, PT, R5, UR17, PT ;  /* 0x0000001105007c0c */ /* 0x000fe2000bfa6270 */
[----:B------:R-:W-:-:S02]  /*1010*/  VIADD R5, R4, 0x600 ;  /* 0x0000060004057836 */ /* 0x000fc40000000000 */
[----:B------:R-:W-:Y:S01]  /*1020*/  IMAD.MOV.U32 R7, RZ, RZ, 0x7fffffff ;  /* 0x7fffffffff077424 */ /* 0x000fe200078e00ff */
[----:B------:R1:W5:Y:S01]  /*1030*/  @!P1 LDG.E R6, desc[UR20][R2.64+0xc00] ;  /* 0x000c001402069981 */ /* 0x000362000c1e1900 */
[C---:B------:R-:W-:Y:S01]  /*1040*/  VIADD R13, R4.reuse, 0x580 ;  /* 0x00000580040d7836 */ /* 0x040fe20000000000 */
[----:B------:R-:W-:Y:S01]  /*1050*/  ISETP.GE.AND P1, PT, R5, UR17, PT ;  /* 0x0000001105007c0c */ /* 0x000fe2000bf26270 */
[----:B------:R-:W-:Y:S02]  /*1060*/  IMAD.MOV.U32 R5, RZ, RZ, 0x7fffffff ;  /* 0x7fffffffff057424 */ /* 0x000fe400078e00ff */
[----:B------:R-:W-:Y:S01]  /*1070*/  IMAD.MOV.U32 R19, RZ, RZ, 0x7fffffff ;  /* 0x7fffffffff137424 */ /* 0x000fe200078e00ff */
[----:B------:R1:W5:Y:S01]  /*1080*/  @!P0 LDG.E R7, desc[UR20][R2.64+0xa00] ;  /* 0x000a001402078981 */ /* 0x000362000c1e1900 */
[----:B------:R-:W-:Y:S01]  /*1090*/  IMAD.MOV.U32 R18, RZ, RZ, 0x7fffffff ;  /* 0x7fffffffff127424 */ /* 0x000fe200078e00ff */
[----:B------:R-:W-:Y:S01]  /*10a0*/  ISETP.GE.AND P0, PT, R13, UR17, PT ;  /* 0x000000110d007c0c */ /* 0x000fe2000bf06270 */
[C---:B------:R-:W-:Y:S01]  /*10b0*/  VIADD R14, R4.reuse, 0x700 ;  /* 0x00000700040e7836 */ /* 0x040fe20000000000 */
[----:B------:R-:W-:Y:S01]  /*10c0*/  IADD3 R13, PT, PT, R4, 0x680, RZ ;  /* 0x00000680040d7810 */ /* 0x000fe20007ffe0ff */
[----:B------:R1:W5:Y:S03]  /*10d0*/  @!P2 LDG.E R5, desc[UR20][R2.64+0xe00] ;  /* 0x000e00140205a981 */ /* 0x000366000c1e1900 */
[----:B------:R-:W-:Y:S01]  /*10e0*/  ISETP.GE.AND P2, PT, R13, UR17, PT ;  /* 0x000000110d007c0c */ /* 0x000fe2000bf46270 */
[----:B------:R1:W5:Y:S01]  /*10f0*/  @!P3 LDG.E R19, desc[UR20][R2.64+0x1000] ;  /* 0x001000140213b981 */ /* 0x000362000c1e1900 */
[----:B------:R-:W-:-:S03]  /*1100*/  ISETP.GE.AND P3, PT, R14, UR17, PT ;  /* 0x000000110e007c0c */ /* 0x000fc6000bf66270 */
[----:B------:R1:W5:Y:S01]  /*1110*/  @!P4 LDG.E R18, desc[UR20][R2.64+0x1200] ;  /* 0x001200140212c981 */ /* 0x000362000c1e1900 */
[----:B------:R-:W-:Y:S01]  /*1120*/  ISETP.GE.AND P4, PT, R21, UR17, PT ;  /* 0x0000001115007c0c */ /* 0x000fe2000bf86270 */
[----:B------:R-:W-:Y:S01]  /*1130*/  IMAD.MOV.U32 R17, RZ, RZ, 0x7fffffff ;  /* 0x7fffffffff117424 */ /* 0x000fe200078e00ff */
[----:B------:R-:W-:Y:S01]  /*1140*/  MOV R14, 0x7fffffff ;  /* 0x7fffffff000e7802 */ /* 0x000fe20000000f00 */
[----:B------:R-:W-:Y:S02]  /*1150*/  IMAD.MOV.U32 R16, RZ, RZ, 0x7fffffff ;  /* 0x7fffffffff107424 */ /* 0x000fe400078e00ff */
        /* <DEDUP_REMOVED lines=9> */
.L_x_145:
[----:B01----:R-:W0:Y:S02]  /*11f0*/  LDC.64 R2, c[0x0][0x398] ;  /* 0x0000e600ff027b82 */ /* 0x003e240000000a00 */
[----:B0-----:R-:W-:-:S13]  /*1200*/  ISETP.GT.AND P0, PT, R3, R2, PT ;  /* 0x000000020300720c */ /* 0x001fda0003f04270 */
[----:B------:R-:W-:Y:S05]  /*1210*/  @!P0 BRA `(.L_x_146) ;  /* 0x0000000400788947 */ /* 0x000fea0003800000 */
[----:B------:R-:W0:Y:S01]  /*1220*/  S2UR UR15, SR_CgaCtaId ;  /* 0x00000000000f79c3 */ /* 0x000e220000008800 */
[----:B-----5:R-:W-:Y:S01]  /*1230*/  LOP3.LUT R15, R15, 0x80000000, RZ, 0x3c, !PT ;  /* 0x800000000f0f7812 */ /* 0x020fe200078e3cff */
[----:B------:R-:W-:Y:S01]  /*1240*/  UMOV UR4, 0x400 ;  /* 0x0000040000047882 */ /* 0x000fe20000000000 */
[----:B------:R-:W-:Y:S01]  /*1250*/  LOP3.LUT R14, R14, 0x80000000, RZ, 0x3c, !PT ;  /* 0x800000000e0e7812 */ /* 0x000fe200078e3cff */
[----:B------:R-:W1:Y:S01]  /*1260*/  LDCU UR16, c[0x0][0x398] ;  /* 0x00007300ff1077ac */ /* 0x000e620008000800 */
[----:B------:R-:W-:Y:S02]  /*1270*/  LOP3.LUT R13, R13, 0x80000000, RZ, 0x3c, !PT ;  /* 0x800000000d0d7812 */ /* 0x000fe400078e3cff */
[----:B------:R-:W-:Y:S02]  /*1280*/  LOP3.LUT R2, R22, 0x80000000, RZ, 0x3c, !PT ;  /* 0x8000000016027812 */ /* 0x000fe400078e3cff */
[----:B------:R-:W-:Y:S02]  /*1290*/  LOP3.LUT R16, R16, 0x80000000, RZ, 0x3c, !PT ;  /* 0x8000000010107812 */ /* 0x000fe400078e3cff */
[----:B------:R-:W-:-:S02]  /*12a0*/  LOP3.LUT R17, R17, 0x80000000, RZ, 0x3c, !PT ;  /* 0x8000000011117812 */ /* 0x000fc400078e3cff */
[----:B------:R-:W-:Y:S02]  /*12b0*/  LOP3.LUT R18, R18, 0x80000000, RZ, 0x3c, !PT ;  /* 0x8000000012127812 */ /* 0x000fe400078e3cff */
[----:B------:R-:W-:Y:S02]  /*12c0*/  LOP3.LUT R19, R19, 0x80000000, RZ, 0x3c, !PT ;  /* 0x8000000013137812 */ /* 0x000fe400078e3cff */
[----:B------:R-:W-:Y:S02]  /*12d0*/  LOP3.LUT R5, R5, 0x80000000, RZ, 0x3c, !PT ;  /* 0x8000000005057812 */ /* 0x000fe400078e3cff */
[----:B------:R-:W-:Y:S02]  /*12e0*/  LOP3.LUT R6, R6, 0x80000000, RZ, 0x3c, !PT ;  /* 0x8000000006067812 */ /* 0x000fe400078e3cff */
[----:B------:R-:W-:Y:S02]  /*12f0*/  LOP3.LUT R7, R7, 0x80000000, RZ, 0x3c, !PT ;  /* 0x8000000007077812 */ /* 0x000fe400078e3cff */
[----:B------:R-:W-:Y:S01]  /*1300*/  LOP3.LUT R8, R8, 0x80000000, RZ, 0x3c, !PT ;  /* 0x8000000008087812 */ /* 0x000fe200078e3cff */
[----:B0-----:R-:W-:Y:S01]  /*1310*/  ULEA UR15, UR15, UR4, 0x18 ;  /* 0x000000040f0f7291 */ /* 0x001fe2000f8ec0ff */
[----:B------:R-:W-:-:S02]  /*1320*/  LOP3.LUT R9, R9, 0x80000000, RZ, 0x3c, !PT ;  /* 0x8000000009097812 */ /* 0x000fc400078e3cff */
[----:B------:R-:W-:Y:S01]  /*1330*/  LOP3.LUT R10, R10, 0x80000000, RZ, 0x3c, !PT ;  /* 0x800000000a0a7812 */ /* 0x000fe200078e3cff */
[----:B------:R-:W-:Y:S01]  /*1340*/  UMOV UR4, URZ ;  /* 0x000000ff00047c82 */ /* 0x000fe20008000000 */
[----:B------:R-:W-:Y:S02]  /*1350*/  LOP3.LUT R11, R11, 0x80000000, RZ, 0x3c, !PT ;  /* 0x800000000b0b7812 */ /* 0x000fe400078e3cff */
[----:B-1----:R-:W-:-:S07]  /*1360*/  LOP3.LUT R12, R12, 0x80000000, RZ, 0x3c, !PT ;  /* 0x800000000c0c7812 */ /* 0x002fce00078e3cff */
.L_x_147:
[----:B------:R-:W-:Y:S01]  /*1370*/  IMAD R22, RZ, RZ, -UR16 ;  /* 0x80000010ff167e24 */ /* 0x000fe2000f8e02ff */
[----:B0-----:R-:W-:Y:S01]  /*1380*/  SHF.R.U32.HI R23, RZ, UR16, R12 ;  /* 0x00000010ff177c19 */ /* 0x001fe2000801160c */
[----:B------:R-:W-:Y:S01]  /*1390*/  IMAD.MOV.U32 R25, RZ, RZ, -0x1 ;  /* 0xffffffffff197424 */ /* 0x000fe200078e00ff */
[----:B------:R-:W-:Y:S01]  /*13a0*/  ULEA UR17, UR4, UR15, 0xa ;  /* 0x0000000f04117291 */ /* 0x000fe2000f8e50ff */
[----:B------:R-:W-:Y:S01]  /*13b0*/  SHF.R.U32.HI R27, RZ, UR16, R10 ;  /* 0x00000010ff1b7c19 */ /* 0x000fe2000801160a */
[----:B------:R-:W-:Y:S01]  /*13c0*/  UIADD3 UR4, UPT, UPT, UR4, 0x1, URZ ;  /* 0x0000000104047890 */ /* 0x000fe2000fffe0ff */
[----:B------:R-:W-:Y:S02]  /*13d0*/  VIADDMNMX R22, R22, R3, 0x8, PT ;  /* 0x0000000816167446 */ /* 0x000fe40003800103 */
[----:B------:R-:W-:Y:S02]  /*13e0*/  SHF.R.U32.HI R29, RZ, UR16, R9 ;  /* 0x00000010ff1d7c19 */ /* 0x000fe40008011609 */
[----:B------:R-:W-:-:S02]  /*13f0*/  SHF.L.U32 R22, R25, R22, RZ ;  /* 0x0000001619167219 */ /* 0x000fc400000006ff */
[----:B------:R-:W-:Y:S02]  /*1400*/  SHF.R.U32.HI R25, RZ, UR16, R11 ;  /* 0x00000010ff197c19 */ /* 0x000fe4000801160b */
[-C--:B------:R-:W-:Y:S02]  /*1410*/  LOP3.LUT R23, R23, R22.reuse, RZ, 0x30, !PT ;  /* 0x0000001617177212 */ /* 0x080fe400078e30ff */
[-C--:B------:R-:W-:Y:S02]  /*1420*/  LOP3.LUT R25, R25, R22.reuse, RZ, 0x30, !PT ;  /* 0x0000001619197212 */ /* 0x080fe400078e30ff */
[----:B------:R-:W-:Y:S02]  /*1430*/  LOP3.LUT R27, R27, R22, RZ, 0x30, !PT ;  /* 0x000000161b1b7212 */ /* 0x000fe400078e30ff */
[----:B------:R-:W-:Y:S02]  /*1440*/  LEA R23, R23, UR17, 0x2 ;  /* 0x0000001117177c11 */ /* 0x000fe4000f8e10ff */
[----:B------:R-:W-:-:S02]  /*1450*/  LEA R25, R25, UR17, 0x2 ;  /* 0x0000001119197c11 */ /* 0x000fc4000f8e10ff */
[----:B------:R-:W-:Y:S01]  /*1460*/  LEA R27, R27, UR17, 0x2 ;  /* 0x000000111b1b7c11 */ /* 0x000fe2000f8e10ff */
[----:B------:R0:W-:Y:S01]  /*1470*/  ATOMS.POPC.INC.32 RZ, [R23+URZ] ;  /* 0x0000000017ff7f8c */ /* 0x0001e2000d8000ff */
[----:B------:R-:W-:Y:S02]  /*1480*/  SHF.R.U32.HI R24, RZ, UR16, R8 ;  /* 0x00000010ff187c19 */ /* 0x000fe40008011608 */
[----:B------:R-:W-:Y:S01]  /*1490*/  SHF.R.U32.HI R26, RZ, UR16, R7 ;  /* 0x00000010ff1a7c19 */ /* 0x000fe20008011607 */
[----:B------:R1:W-:Y:S01]  /*14a0*/  ATOMS.POPC.INC.32 RZ, [R25+URZ] ;  /* 0x0000000019ff7f8c */ /* 0x0003e2000d8000ff */
[-C--:B------:R-:W-:Y:S02]  /*14b0*/  LOP3.LUT R29, R29, R22.reuse, RZ, 0x30, !PT ;  /* 0x000000161d1d7212 */ /* 0x080fe400078e30ff */
[----:B------:R-:W-:Y:S01]  /*14c0*/  LOP3.LUT R24, R24, R22, RZ, 0x30, !PT ;  /* 0x0000001618187212 */ /* 0x000fe200078e30ff */
[----:B------:R2:W-:Y:S01]  /*14d0*/  ATOMS.POPC.INC.32 RZ, [R27+URZ] ;  /* 0x000000001bff7f8c */ /* 0x0005e2000d8000ff */
[----:B0-----:R-:W-:-:S02]  /*14e0*/  SHF.R.U32.HI R23, RZ, UR16, R6 ;  /* 0x00000010ff177c19 */ /* 0x001fc40008011606 */
[-C--:B------:R-:W-:Y:S02]  /*14f0*/  LOP3.LUT R26, R26, R22.reuse, RZ, 0x30, !PT ;  /* 0x000000161a1a7212 */ /* 0x080fe400078e30ff */
[----:B-1----:R-:W-:Y:S02]  /*1500*/  SHF.R.U32.HI R25, RZ, UR16, R5 ;  /* 0x00000010ff197c19 */ /* 0x002fe40008011605 */
[-C--:B------:R-:W-:Y:S02]  /*1510*/  LOP3.LUT R23, R23, R22.reuse, RZ, 0x30, !PT ;  /* 0x0000001617177212 */ /* 0x080fe400078e30ff */
[----:B--2---:R-:W-:Y:S02]  /*1520*/  SHF.R.U32.HI R27, RZ, UR16, R19 ;  /* 0x00000010ff1b7c19 */ /* 0x004fe40008011613 */
[----:B------:R-:W-:Y:S02]  /*1530*/  LEA R29, R29, UR17, 0x2 ;  /* 0x000000111d1d7c11 */ /* 0x000fe4000f8e10ff */
[----:B------:R-:W-:-:S02]  /*1540*/  LOP3.LUT R25, R25, R22, RZ, 0x30, !PT ;  /* 0x0000001619197212 */ /* 0x000fc400078e30ff */
[----:B------:R-:W-:Y:S01]  /*1550*/  LEA R24, R24, UR17, 0x2 ;  /* 0x0000001118187c11 */ /* 0x000fe2000f8e10ff */
[----:B------:R0:W-:Y:S01]  /*1560*/  ATOMS.POPC.INC.32 RZ, [R29+URZ] ;  /* 0x000000001dff7f8c */ /* 0x0001e2000d8000ff */
[----:B------:R-:W-:Y:S02]  /*1570*/  LOP3.LUT R27, R27, R22, RZ, 0x30, !PT ;  /* 0x000000161b1b7212 */ /* 0x000fe400078e30ff */
[----:B------:R-:W-:Y:S01]  /*1580*/  LEA R26, R26, UR17, 0x2 ;  /* 0x000000111a1a7c11 */ /* 0x000fe2000f8e10ff */
[----:B------:R1:W-:Y:S01]  /*1590*/  ATOMS.POPC.INC.32 RZ, [R24+URZ] ;  /* 0x0000000018ff7f8c */ /* 0x0003e2000d8000ff */
[----:B------:R-:W-:Y:S02]  /*15a0*/  LEA R23, R23, UR17, 0x2 ;  /* 0x0000001117177c11 */ /* 0x000fe4000f8e10ff */
[----:B------:R-:W-:Y:S01]  /*15b0*/  LEA R25, R25, UR17, 0x2 ;  /* 0x0000001119197c11 */ /* 0x000fe2000f8e10ff */
[----:B------:R2:W-:Y:S01]  /*15c0*/  ATOMS.POPC.INC.32 RZ, [R26+URZ] ;  /* 0x000000001aff7f8c */ /* 0x0005e2000d8000ff */
[----:B------:R-:W-:-:S02]  /*15d0*/  LEA R27, R27, UR17, 0x2 ;  /* 0x000000111b1b7c11 */ /* 0x000fc4000f8e10ff */
[----:B0-----:R-:W-:Y:S01]  /*15e0*/  SHF.R.U32.HI R29, RZ, UR16, R18 ;  /* 0x00000010ff1d7c19 */ /* 0x001fe20008011612 */
[----:B------:R0:W-:Y:S01]  /*15f0*/  ATOMS.POPC.INC.32 RZ, [R23+URZ] ;  /* 0x0000000017ff7f8c */ /* 0x0001e2000d8000ff */
[----:B-1----:R-:W-:Y:S02]  /*1600*/  SHF.R.U32.HI R24, RZ, UR16, R17 ;  /* 0x00000010ff187c19 */ /* 0x002fe40008011611 */
[----:B------:R-:W-:Y:S01]  /*1610*/  SHF.R.U32.HI R28, RZ, UR16, R15 ;  /* 0x00000010ff1c7c19 */ /* 0x000fe2000801160f */
[----:B------:R1:W-:Y:S01]  /*1620*/  ATOMS.POPC.INC.32 RZ, [R25+URZ] ;  /* 0x0000000019ff7f8c */ /* 0x0003e2000d8000ff */
[----:B--2---:R-:W-:Y:S02]  /*1630*/  SHF.R.U32.HI R26, RZ, UR16, R16 ;  /* 0x00000010ff1a7c19 */ /* 0x004fe40008011610 */
[----:B------:R-:W-:Y:S01]  /*1640*/  LOP3.LUT R29, R29, R22, RZ, 0x30, !PT ;  /* 0x000000161d1d7212 */ /* 0x000fe200078e30ff */
[----:B------:R2:W-:Y:S01]  /*1650*/  ATOMS.POPC.INC.32 RZ, [R27+URZ] ;  /* 0x000000001bff7f8c */ /* 0x0005e2000d8000ff */
[----:B0-----:R-:W-:-:S02]  /*1660*/  SHF.R.U32.HI R23, RZ, UR16, R2 ;  /* 0x00000010ff177c19 */ /* 0x001fc40008011602 */
[-C--:B------:R-:W-:Y:S02]  /*1670*/  LOP3.LUT R24, R24, R22.reuse, RZ, 0x30, !PT ;  /* 0x0000001618187212 */ /* 0x080fe400078e30ff */
[----:B-1----:R-:W-:Y:S02]  /*1680*/  SHF.R.U32.HI R25, RZ, UR16, R13 ;  /* 0x00000010ff197c19 */ /* 0x002fe4000801160d */
[-C--:B------:R-:W-:Y:S02]  /*1690*/  LOP3.LUT R26, R26, R22.reuse, RZ, 0x30, !PT ;  /* 0x000000161a1a7212 */ /* 0x080fe400078e30ff */
[----:B--2---:R-:W-:Y:S01]  /*16a0*/  SHF.R.U32.HI R27, RZ, UR16, R14 ;  /* 0x00000010ff1b7c19 */ /* 0x004fe2000801160e */
[----:B------:R-:W-:Y:S01]  /*16b0*/  UIADD3 UR16, UPT, UPT, UR16, 0x8, URZ ;  /* 0x0000000810107890 */ /* 0x000fe2000fffe0ff */
[----:B------:R-:W-:Y:S02]  /*16c0*/  LOP3.LUT R23, R23, R22, RZ, 0x30, !PT ;  /* 0x0000001617177212 */ /* 0x000fe400078e30ff */
[----:B------:R-:W-:-:S02]  /*16d0*/  LEA R29, R29, UR17, 0x2 ;  /* 0x000000111d1d7c11 */ /* 0x000fc4000f8e10ff */
[-C--:B------:R-:W-:Y:S02]  /*16e0*/  LOP3.LUT R25, R25, R22.reuse, RZ, 0x30, !PT ;  /* 0x0000001619197212 */ /* 0x080fe400078e30ff */
[----:B------:R-:W-:Y:S01]  /*16f0*/  ISETP.LE.AND P0, PT, R3, UR16, PT ;  /* 0x0000001003007c0c */ /* 0x000fe2000bf03270 */
[----:B------:R0:W-:Y:S01]  /*1700*/  ATOMS.POPC.INC.32 RZ, [R29+URZ] ;  /* 0x000000001dff7f8c */ /* 0x0001e2000d8000ff */
[----:B------:R-:W-:Y:S02]  /*1710*/  LEA R24, R24, UR17, 0x2 ;  /* 0x0000001118187c11 */ /* 0x000fe4000f8e10ff */
[-C--:B------:R-:W-:Y:S02]  /*1720*/  LOP3.LUT R27, R27, R22.reuse, RZ, 0x30, !PT ;  /* 0x000000161b1b7212 */ /* 0x080fe400078e30ff */
[----:B------:R-:W-:Y:S01]  /*1730*/  LEA R26, R26, UR17, 0x2 ;  /* 0x000000111a1a7c11 */ /* 0x000fe2000f8e10ff */
[----:B------:R0:W-:Y:S01]  /*1740*/  ATOMS.POPC.INC.32 RZ, [R24+URZ] ;  /* 0x0000000018ff7f8c */ /* 0x0001e2000d8000ff */
[----:B------:R-:W-:-:S02]  /*1750*/  LOP3.LUT R28, R28, R22, RZ, 0x30, !PT ;  /* 0x000000161c1c7212 */ /* 0x000fc400078e30ff */
[----:B------:R-:W-:Y:S01]  /*1760*/  LEA R23, R23, UR17, 0x2 ;  /* 0x0000001117177c11 */ /* 0x000fe2000f8e10ff */
[----:B------:R0:W-:Y:S01]  /*1770*/  ATOMS.POPC.INC.32 RZ, [R26+URZ] ;  /* 0x000000001aff7f8c */ /* 0x0001e2000d8000ff */
[----:B------:R-:W-:Y:S02]  /*1780*/  LEA R25, R25, UR17, 0x2 ;  /* 0x0000001119197c11 */ /* 0x000fe4000f8e10ff */
[----:B------:R-:W-:Y:S01]  /*1790*/  LEA R27, R27, UR17, 0x2 ;  /* 0x000000111b1b7c11 */ /* 0x000fe2000f8e10ff */
[----:B------:R0:W-:Y:S01]  /*17a0*/  ATOMS.POPC.INC.32 RZ, [R23+URZ] ;  /* 0x0000000017ff7f8c */ /* 0x0001e2000d8000ff */
[----:B------:R-:W-:-:S03]  /*17b0*/  LEA R28, R28, UR17, 0x2 ;  /* 0x000000111c1c7c11 */ /* 0x000fc6000f8e10ff */
[----:B------:R0:W-:Y:S04]  /*17c0*/  ATOMS.POPC.INC.32 RZ, [R25+URZ] ;  /* 0x0000000019ff7f8c */ /* 0x0001e8000d8000ff */
[----:B------:R0:W-:Y:S04]  /*17d0*/  ATOMS.POPC.INC.32 RZ, [R27+URZ] ;  /* 0x000000001bff7f8c */ /* 0x0001e8000d8000ff */
[----:B------:R0:W-:Y:S01]  /*17e0*/  ATOMS.POPC.INC.32 RZ, [R28+URZ] ;  /* 0x000000001cff7f8c */ /* 0x0001e2000d8000ff */
[----:B------:R-:W-:Y:S05]  /*17f0*/  @!P0 BRA `(.L_x_147) ;  /* 0xfffffff800dc8947 */ /* 0x000fea000383ffff */
.L_x_146:
[----:B------:R-:W-:Y:S05]  /*1800*/  BRA.U !UP0, `(.L_x_148) ;  /* 0xfffffff108dc7547 */ /* 0x000fea000b83ffff */
.L_x_143:
[----:B------:R-:W-:Y:S01]  /*1810*/  BAR.SYNC.DEFER_BLOCKING 0x0 ;  /* 0x0000000000007b1d */ /* 0x000fe20000010000 */
[----:B------:R-:W-:-:S05]  /*1820*/  ISETP.NE.AND P0, PT, R20, RZ, PT ;  /* 0x000000ff1400720c */ /* 0x000fca0003f05270 */
[----:B------:R-:W-:Y:S08]  /*1830*/  BSSY.RECONVERGENT B0, `(.L_x_149) ;  /* 0x0000164000007945 */ /* 0x000ff00003800200 */
[----:B------:R-:W-:Y:S05]  /*1840*/  @P0 BRA `(.L_x_150) ;  /* 0x0000001400880947 */ /* 0x000fea0003800000 */
[----:B------:R-:W-:Y:S01]  /*1850*/  UISETP.GE.U32.AND UP0, UPT, UR22, 0x7, UPT ;  /* 0x000000071600788c */ /* 0x000fe2000bf06070 */
[----:B0-23--:R-:W-:-:S08]  /*1860*/  IMAD.MOV.U32 R3, RZ, RZ, RZ ;  /* 0x000000ffff037224 */ /* 0x00dfd000078e00ff */
[----:B------:R-:W-:Y:S05]  /*1870*/  BRA.U !UP0, `(.L_x_151) ;  /* 0x00000005085c7547 */ /* 0x000fea000b800000 */
[----:B----4-:R-:W0:Y:S01]  /*1880*/  LDC.64 R2, c[0x0][0x380] ;  /* 0x0000e000ff027b82 */ /* 0x010e220000000a00 */
[----:B-1---5:R-:W-:-:S07]  /*1890*/  IMAD.MOV.U32 R5, RZ, RZ, RZ ;  /* 0x000000ffff057224 */ /* 0x022fce00078e00ff */
.L_x_168:
[----:B----4-:R-:W-:Y:S01]  /*18a0*/  IMAD R7, R5, 0x400, R0 ;  /* 0x0000040005077824 */ /* 0x010fe200078e0200 */
[----:B------:R-:W-:Y:S04]  /*18b0*/  BSSY.RECONVERGENT B1, `(.L_x_152) ;  /* 0x000000f000017945 */ /* 0x000fe80003800200 */
[----:B01----:R-:W1:Y:S04]  /*18c0*/  LDS R18, [R7] ;  /* 0x0000000007127984 */ /* 0x003e680000000800 */
[----:B--23--:R2:W3:Y:S04]  /*18d0*/  LDS R9, [R7+0x400] ;  /* 0x0004000007097984 */ /* 0x00c4e80000000800 */
[----:B------:R2:W4:Y:S04]  /*18e0*/  LDS R22, [R7+0x800] ;  /* 0x0008000007167984 */ /* 0x0005280000000800 */
[----:B------:R2:W0:Y:S04]  /*18f0*/  LDS R14, [R7+0xc00] ;  /* 0x000c0000070e7984 */ /* 0x0004280000000800 */
[----:B------:R2:W0:Y:S04]  /*1900*/  LDS R12, [R7+0x1000] ;  /* 0x00100000070c7984 */ /* 0x0004280000000800 */
[----:B------:R2:W0:Y:S04]  /*1910*/  LDS R6, [R7+0x1400] ;  /* 0x0014000007067984 */ /* 0x0004280000000800 */
[----:B------:R2:W0:Y:S04]  /*1920*/  LDS R8, [R7+0x1800] ;  /* 0x0018000007087984 */ /* 0x0004280000000800 */
[----:B------:R2:W0:Y:S01]  /*1930*/  LDS R10, [R7+0x1c00] ;  /* 0x001c0000070a7984 */ /* 0x0004220000000800 */
[----:B-1----:R-:W-:-:S13]  /*1940*/  ISETP.NE.AND P0, PT, R18, RZ, PT ;  /* 0x000000ff1200720c */ /* 0x002fda0003f05270 */
[----:B--234-:R-:W-:Y:S05]  /*1950*/  @!P0 BRA `(.L_x_153) ;  /* 0x0000000000108947 */ /* 0x01cfea0003800000 */
[----:B------:R-:W-:Y:S01]  /*1960*/  LEA R17, R5, R4, 0x8 ;  /* 0x0000000405117211 */ /* 0x000fe200078e40ff */
[----:B------:R-:W-:-:S04]  /*1970*/  IMAD.MOV.U32 R19, RZ, RZ, RZ ;  /* 0x000000ffff137224 */ /* 0x000fc800078e00ff */
[----:B0-----:R-:W-:-:S05]  /*1980*/  IMAD.WIDE.U32 R16, R17, 0x8, R2 ;  /* 0x0000000811107825 */ /* 0x001fca00078e0002 */
[----:B------:R1:W-:Y:S02]  /*1990*/  REDG.E.ADD.64.STRONG.GPU desc[UR20][R16.64], R18 ;  /* 0x000000121000798e */ /* 0x0003e4000c12e514 */
.L_x_153:
[----:B------:R-:W-:Y:S05]  /*19a0*/  BSYNC.RECONVERGENT B1 ;  /* 0x0000000000017941 */ /* 0x000fea0003800200 */
.L_x_152:
[----:B------:R-:W-:Y:S01]  /*19b0*/  ISETP.NE.AND P6, PT, R9, RZ, PT ;  /* 0x000000ff0900720c */ /* 0x000fe20003fc5270 */
[----:B------:R-:W-:Y:S01]  /*19c0*/  BSSY.RECONVERGENT B1, `(.L_x_154) ;  /* 0x000000e000017945 */ /* 0x000fe20003800200 */
[----:B------:R-:W-:Y:S02]  /*19d0*/  ISETP.NE.AND P0, PT, R22, RZ, PT ;  /* 0x000000ff1600720c */ /* 0x000fe40003f05270 */
[----:B0-----:R-:W-:Y:S02]  /*19e0*/  ISETP.NE.AND P1, PT, R14, RZ, PT ;  /* 0x000000ff0e00720c */ /* 0x001fe40003f25270 */
[----:B------:R-:W-:Y:S02]  /*19f0*/  ISETP.NE.AND P2, PT, R12, RZ, PT ;  /* 0x000000ff0c00720c */ /* 0x000fe40003f45270 */
[----:B------:R-:W-:Y:S02]  /*1a00*/  ISETP.NE.AND P3, PT, R6, RZ, PT ;  /* 0x000000ff0600720c */ /* 0x000fe40003f65270 */
[----:B------:R-:W-:-:S02]  /*1a10*/  ISETP.NE.AND P4, PT, R8, RZ, PT ;  /* 0x000000ff0800720c */ /* 0x000fc40003f85270 */
[----:B------:R-:W-:Y:S01]  /*1a20*/  ISETP.NE.AND P5, PT, R10, RZ, PT ;  /* 0x000000ff0a00720c */ /* 0x000fe20003fa5270 */
[----:B------:R-:W-:-:S12]  /*1a30*/  @!P6 BRA `(.L_x_155) ;  /* 0x000000000018e947 */ /* 0x000fd80003800000 */
[----:B-1----:R-:W-:Y:S02]  /*1a40*/  IMAD R17, R5, 0x100, R4 ;  /* 0x0000010005117824 */ /* 0x002fe400078e0204 */
[----:B------:R-:W-:Y:S02]  /*1a50*/  IMAD.MOV.U32 R18, RZ, RZ, R9 ;  /* 0x000000ffff127224 */ /* 0x000fe400078e0009 */
[----:B------:R-:W-:Y:S02]  /*1a60*/  VIADD R17, R17, 0x100 ;  /* 0x0000010011117836 */ /* 0x000fe40000000000 */
[----:B------:R-:W-:Y:S02]  /*1a70*/  IMAD.MOV.U32 R19, RZ, RZ, RZ ;  /* 0x000000ffff137224 */ /* 0x000fe400078e00ff */
[----:B------:R-:W-:-:S05]  /*1a80*/  IMAD.WIDE.U32 R16, R17, 0x8, R2 ;  /* 0x0000000811107825 */ /* 0x000fca00078e0002 */
[----:B------:R0:W-:Y:S02]  /*1a90*/  REDG.E.ADD.64.STRONG.GPU desc[UR20][R16.64], R18 ;  /* 0x000000121000798e */ /* 0x0001e4000c12e514 */
.L_x_155:
[----:B------:R-:W-:Y:S05]  /*1aa0*/  BSYNC.RECONVERGENT B1 ;  /* 0x0000000000017941 */ /* 0x000fea0003800200 */
.L_x_154:
[----:B------:R-:W-:Y:S04]  /*1ab0*/  BSSY.RECONVERGENT B1, `(.L_x_156) ;  /* 0x0000007000017945 */ /* 0x000fe80003800200 */
[----:B------:R-:W-:Y:S05]  /*1ac0*/  @!P0 BRA `(.L_x_157) ;  /* 0x0000000000148947 */ /* 0x000fea0003800000 */
[----:B01----:R-:W-:Y:S02]  /*1ad0*/  IMAD R17, R5, 0x100, R4 ;  /* 0x0000010005117824 */ /* 0x003fe400078e0204 */
[----:B------:R-:W-:-:S03]  /*1ae0*/  IMAD.MOV.U32 R23, RZ, RZ, RZ ;  /* 0x000000ffff177224 */ /* 0x000fc600078e00ff */
[----:B------:R-:W-:-:S05]  /*1af0*/  IADD3 R17, PT, PT, R17, 0x200, RZ ;  /* 0x0000020011117810 */ /* 0x000fca0007ffe0ff */
[----:B------:R-:W-:-:S05]  /*1b00*/  IMAD.WIDE.U32 R16, R17, 0x8, R2 ;  /* 0x0000000811107825 */ /* 0x000fca00078e0002 */
[----:B------:R2:W-:Y:S02]  /*1b10*/  REDG.E.ADD.64.STRONG.GPU desc[UR20][R16.64], R22 ;  /* 0x000000161000798e */ /* 0x0005e4000c12e514 */
.L_x_157:
[----:B------:R-:W-:Y:S05]  /*1b20*/  BSYNC.RECONVERGENT B1 ;  /* 0x0000000000017941 */ /* 0x000fea0003800200 */
.L_x_156:
[----:B------:R-:W-:Y:S04]  /*1b30*/  BSSY.RECONVERGENT B1, `(.L_x_158) ;  /* 0x0000007000017945 */ /* 0x000fe80003800200 */
[----:B------:R-:W-:Y:S05]  /*1b40*/  @!P1 BRA `(.L_x_159) ;  /* 0x0000000000149947 */ /* 0x000fea0003800000 */
[----:B012---:R-:W-:Y:S02]  /*1b50*/  IMAD R17, R5, 0x100, R4 ;  /* 0x0000010005117824 */ /* 0x007fe400078e0204 */
[----:B------:R-:W-:Y:S02]  /*1b60*/  IMAD.MOV.U32 R15, RZ, RZ, RZ ;  /* 0x000000ffff0f7224 */ /* 0x000fe400078e00ff */
[----:B------:R-:W-:-:S04]  /*1b70*/  VIADD R17, R17, 0x300 ;  /* 0x0000030011117836 */ /* 0x000fc80000000000 */
[----:B------:R-:W-:-:S05]  /*1b80*/  IMAD.WIDE.U32 R16, R17, 0x8, R2 ;  /* 0x0000000811107825 */ /* 0x000fca00078e0002 */
[----:B------:R3:W-:Y:S02]  /*1b90*/  REDG.E.ADD.64.STRONG.GPU desc[UR20][R16.64], R14 ;  /* 0x0000000e1000798e */ /* 0x0007e4000c12e514 */
.L_x_159:
[----:B------:R-:W-:Y:S05]  /*1ba0*/  BSYNC.RECONVERGENT B1 ;  /* 0x0000000000017941 */ /* 0x000fea0003800200 */
.L_x_158:
[----:B------:R-:W-:Y:S04]  /*1bb0*/  BSSY.RECONVERGENT B1, `(.L_x_160) ;  /* 0x0000007000017945 */ /* 0x000fe80003800200 */
[----:B------:R-:W-:Y:S05]  /*1bc0*/  @!P2 BRA `(.L_x_161) ;  /* 0x000000000014a947 */ /* 0x000fea0003800000 */
[----:B---3--:R-:W-:Y:S02]  /*1bd0*/  IMAD R15, R5, 0x100, R4 ;  /* 0x00000100050f7824 */ /* 0x008fe400078e0204 */
[----:B------:R-:W-:Y:S02]  /*1be0*/  HFMA2 R13, -RZ, RZ, 0, 0 ;  /* 0x00000000ff0d7431 */ /* 0x000fe400000001ff */
[----:B------:R-:W-:-:S04]  /*1bf0*/  VIADD R15, R15, 0x400 ;  /* 0x000004000f0f7836 */ /* 0x000fc80000000000 */
[----:B------:R-:W-:-:S05]  /*1c00*/  IMAD.WIDE.U32 R14, R15, 0x8, R2 ;  /* 0x000000080f0e7825 */ /* 0x000fca00078e0002 */
[----:B------:R4:W-:Y:S02]  /*1c10*/  REDG.E.ADD.64.STRONG.GPU desc[UR20][R14.64], R12 ;  /* 0x0000000c0e00798e */ /* 0x0009e4000c12e514 */
.L_x_161:
[----:B------:R-:W-:Y:S05]  /*1c20*/  BSYNC.RECONVERGENT B1 ;  /* 0x0000000000017941 */ /* 0x000fea0003800200 */
.L_x_160:
[----:B------:R-:W-:Y:S04]  /*1c30*/  BSSY.RECONVERGENT B1, `(.L_x_162) ;  /* 0x0000007000017945 */ /* 0x000fe80003800200 */
[----:B------:R-:W-:Y:S05]  /*1c40*/  @!P3 BRA `(.L_x_163) ;  /* 0x000000000014b947 */ /* 0x000fea0003800000 */
[----:B----4-:R-:W-:Y:S02]  /*1c50*/  IMAD R13, R5, 0x100, R4 ;  /* 0x00000100050d7824 */ /* 0x010fe400078e0204 */
[----:B------:R-:W-:Y:S02]  /*1c60*/  IMAD.MOV.U32 R7, RZ, RZ, RZ ;  /* 0x000000ffff077224 */ /* 0x000fe400078e00ff */
[----:B------:R-:W-:-:S04]  /*1c70*/  VIADD R13, R13, 0x500 ;  /* 0x000005000d0d7836 */ /* 0x000fc80000000000 */
[----:B------:R-:W-:-:S05]  /*1c80*/  IMAD.WIDE.U32 R12, R13, 0x8, R2 ;  /* 0x000000080d0c7825 */ /* 0x000fca00078e0002 */
[----:B------:R4:W-:Y:S02]  /*1c90*/  REDG.E.ADD.64.STRONG.GPU desc[UR20][R12.64], R6 ;  /* 0x000000060c00798e */ /* 0x0009e4000c12e514 */
.L_x_163:
[----:B------:R-:W-:Y:S05]  /*1ca0*/  BSYNC.RECONVERGENT B1 ;  /* 0x0000000000017941 */ /* 0x000fea0003800200 */
.L_x_162:
[----:B------:R-:W-:Y:S04]  /*1cb0*/  BSSY.RECONVERGENT B1, `(.L_x_164) ;  /* 0x0000007000017945 */ /* 0x000fe80003800200 */
[----:B------:R-:W-:Y:S05]  /*1cc0*/  @!P4 BRA `(.L_x_165) ;  /* 0x000000000014c947 */ /* 0x000fea0003800000 */
[----:B----4-:R-:W-:Y:S02]  /*1cd0*/  IMAD R7, R5, 0x100, R4 ;  /* 0x0000010005077824 */ /* 0x010fe400078e0204 */
[----:B------:R-:W-:Y:S02]  /*1ce0*/  IMAD.MOV.U32 R9, RZ, RZ, RZ ;  /* 0x000000ffff097224 */ /* 0x000fe400078e00ff */
[----:B------:R-:W-:-:S04]  /*1cf0*/  VIADD R7, R7, 0x600 ;  /* 0x0000060007077836 */ /* 0x000fc80000000000 */
[----:B------:R-:W-:-:S05]  /*1d00*/  IMAD.WIDE.U32 R6, R7, 0x8, R2 ;  /* 0x0000000807067825 */ /* 0x000fca00078e0002 */
[----:B------:R4:W-:Y:S02]  /*1d10*/  REDG.E.ADD.64.STRONG.GPU desc[UR20][R6.64], R8 ;  /* 0x000000080600798e */ /* 0x0009e4000c12e514 */
.L_x_165:
[----:B------:R-:W-:Y:S05]  /*1d20*/  BSYNC.RECONVERGENT B1 ;  /* 0x0000000000017941 */ /* 0x000fea0003800200 */
.L_x_164:
[----:B------:R-:W-:Y:S04]  /*1d30*/  BSSY.RECONVERGENT B1, `(.L_x_166) ;  /* 0x0000007000017945 */ /* 0x000fe80003800200 */
[----:B------:R-:W-:Y:S05]  /*1d40*/  @!P5 BRA `(.L_x_167) ;  /* 0x000000000014d947 */ /* 0x000fea0003800000 */
[----:B----4-:R-:W-:Y:S01]  /*1d50*/  LEA R7, R5, R4, 0x8 ;  /* 0x0000000405077211 */ /* 0x010fe200078e40ff */
[----:B------:R-:W-:-:S04]  /*1d60*/  IMAD.MOV.U32 R11, RZ, RZ, RZ ;  /* 0x000000ffff0b7224 */ /* 0x000fc800078e00ff */
[----:B------:R-:W-:-:S04]  /*1d70*/  VIADD R7, R7, 0x700 ;  /* 0x0000070007077836 */ /* 0x000fc80000000000 */
[----:B------:R-:W-:-:S05]  /*1d80*/  IMAD.WIDE.U32 R6, R7, 0x8, R2 ;  /* 0x0000000807067825 */ /* 0x000fca00078e0002 */
[----:B------:R4:W-:Y:S02]  /*1d90*/  REDG.E.ADD.64.STRONG.GPU desc[UR20][R6.64], R10 ;  /* 0x0000000a0600798e */ /* 0x0009e4000c12e514 */
.L_x_167:
[----:B------:R-:W-:Y:S05]  /*1da0*/  BSYNC.RECONVERGENT B1 ;  /* 0x0000000000017941 */ /* 0x000fea0003800200 */
.L_x_166:
[----:B------:R-:W-:-:S05]  /*1db0*/  VIADD R5, R5, 0x8 ;  /* 0x0000000805057836 */ /* 0x000fca0000000000 */
[----:B------:R-:W-:-:S13]  /*1dc0*/  ISETP.NE.AND P0, PT, R5, UR27, PT ;  /* 0x0000001b05007c0c */ /* 0x000fda000bf05270 */
[----:B------:R-:W-:Y:S05]  /*1dd0*/  @P0 BRA `(.L_x_168) ;  /* 0xfffffff800b00947 */ /* 0x000fea000383ffff */
[----:B------:R-:W-:-:S07]  /*1de0*/  IMAD.U32 R3, RZ, RZ, UR27 ;  /* 0x0000001bff037e24 */ /* 0x000fce000f8e00ff */
.L_x_151:
[----:B------:R-:W-:Y:S02]  /*1df0*/  UISETP.NE.AND UP0, UPT, UR24, URZ, UPT ;  /* 0x000000ff1800728c */ /* 0x000fe4000bf05270 */
[----:B----45:R-:W-:Y:S02]  /*1e00*/  IMAD.U32 R8, RZ, RZ, UR24 ;  /* 0x00000018ff087e24 */ /* 0x030fe4000f8e00ff */
[----:B-1----:R-:W-:-:S03]  /*1e10*/  IMAD.U32 R5, RZ, RZ, UR25 ;  /* 0x00000019ff057e24 */ /* 0x002fc6000f8e00ff */
[----:B------:R-:W-:Y:S01]  /*1e20*/  IADD3 R8, PT, PT, R8, -0x1, RZ ;  /* 0xffffffff08087810 */ /* 0x000fe20007ffe0ff */
[----:B------:R-:W-:Y:S01]  /*1e30*/  VIADD R5, R5, 0xffffffff ;  /* 0xffffffff05057836 */ /* 0x000fe20000000000 */
[----:B------:R-:W-:Y:S06]  /*1e40*/  BRA.U !UP0, `(.L_x_169) ;  /* 0x0000000508707547 */ /* 0x000fec000b800000 */
[----:B------:R-:W-:-:S13]  /*1e50*/  ISETP.GE.U32.AND P0, PT, R8, 0x3, PT ;  /* 0x000000030800780c */ /* 0x000fda0003f06070 */
[----:B------:R-:W-:Y:S05]  /*1e60*/  @!P0 BRA `(.L_x_170) ;  /* 0x0000000000bc8947 */ /* 0x000fea0003800000 */
[----:B------:R-:W-:Y:S01]  /*1e70*/  IMAD R7, R3, 0x400, R0 ;  /* 0x0000040003077824 */ /* 0x000fe200078e0200 */
[----:B------:R-:W-:Y:S04]  /*1e80*/  BSSY.RECONVERGENT B1, `(.L_x_171) ;  /* 0x000000f000017945 */ /* 0x000fe80003800200 */
[----:B------:R-:W1:Y:S04]  /*1e90*/  LDS R12, [R7] ;  /* 0x00000000070c7984 */ /* 0x000e680000000800 */
[----:B------:R-:W4:Y:S04]  /*1ea0*/  LDS R9, [R7+0x400] ;  /* 0x0004000007097984 */ /* 0x000f280000000800 */
[----:B------:R-:W5:Y:S04]  /*1eb0*/  LDS R6, [R7+0x800] ;  /* 0x0008000007067984 */ /* 0x000f680000000800 */
[----:B------:R-:W0:Y:S01]  /*1ec0*/  LDS R2, [R7+0xc00] ;  /* 0x000c000007027984 */ /* 0x000e220000000800 */
[----:B-1----:R-:W-:-:S02]  /*1ed0*/  ISETP.NE.AND P0, PT, R12, RZ, PT ;  /* 0x000000ff0c00720c */ /* 0x002fc40003f05270 */
[----:B----4-:R-:W-:Y:S02]  /*1ee0*/  ISETP.NE.AND P1, PT, R9, RZ, PT ;  /* 0x000000ff0900720c */ /* 0x010fe40003f25270 */
[----:B-----5:R-:W-:Y:S02]  /*1ef0*/  ISETP.NE.AND P2, PT, R6, RZ, PT ;  /* 0x000000ff0600720c */ /* 0x020fe40003f45270 */
[----:B0-----:R-:W-:-:S07]  /*1f00*/  ISETP.NE.AND P3, PT, R2, RZ, PT ;  /* 0x000000ff0200720c */ /* 0x001fce0003f65270 */
[----:B------:R-:W-:Y:S06]  /*1f10*/  @!P0 BRA `(.L_x_172) ;  /* 0x0000000000148947 */ /* 0x000fec0003800000 */
[----:B------:R-:W0:Y:S01]  /*1f20*/  LDC.64 R10, c[0x0][0x380] ;  /* 0x0000e000ff0a7b82 */ /* 0x000e220000000a00 */
[----:B------:R-:W-:Y:S02]  /*1f30*/  IMAD R7, R3, 0x100, R4 ;  /* 0x0000010003077824 */ /* 0x000fe400078e0204 */
[----:B------:R-:W-:Y:S02]  /*1f40*/  IMAD.MOV.U32 R13, RZ, RZ, RZ ;  /* 0x000000ffff0d7224 */ /* 0x000fe400078e00ff */
[----:B0-----:R-:W-:-:S05]  /*1f50*/  IMAD.WIDE.U32 R10, R7, 0x8, R10 ;  /* 0x00000008070a7825 */ /* 0x001fca00078e000a */
[----:B------:R0:W-:Y:S02]  /*1f60*/  REDG.E.ADD.64.STRONG.GPU desc[UR20][R10.64], R12 ;  /* 0x0000000c0a00798e */ /* 0x0001e4000c12e514 */
.L_x_172:
[----:B------:R-:W-:Y:S05]  /*1f70*/  BSYNC.RECONVERGENT B1 ;  /* 0x0000000000017941 */ /* 0x000fea0003800200 */
.L_x_171:
[----:B------:R-:W-:Y:S04]  /*1f80*/  BSSY.RECONVERGENT B1, `(.L_x_173) ;  /* 0x0000009000017945 */ /* 0x000fe80003800200 */
[----:B------:R-:W-:Y:S05]  /*1f90*/  @!P1 BRA `(.L_x_174) ;  /* 0x00000000001c9947 */ /* 0x000fea0003800000 */
[----:B0-----:R-:W0:Y:S01]  /*1fa0*/  LDC.64 R10, c[0x0][0x380] ;  /* 0x0000e000ff0a7b82 */ /* 0x001e220000000a00 */
[----:B------:R-:W-:Y:S01]  /*1fb0*/  IMAD R7, R3, 0x100, R4 ;  /* 0x0000010003077824 */ /* 0x000fe200078e0204 */
[----:B------:R-:W-:Y:S01]  /*1fc0*/  MOV R12, R9 ;  /* 0x00000009000c7202 */ /* 0x000fe20000000f00 */
[----:B------:R-:W-:Y:S02]  /*1fd0*/  IMAD.MOV.U32 R13, RZ, RZ, RZ ;  /* 0x000000ffff0d7224 */ /* 0x000fe400078e00ff */
[----:B------:R-:W-:-:S04]  /*1fe0*/  VIADD R7, R7, 0x100 ;  /* 0x0000010007077836 */ /* 0x000fc80000000000 */
[----:B0-----:R-:W-:-:S05]  /*1ff0*/  IMAD.WIDE.U32 R10, R7, 0x8, R10 ;  /* 0x00000008070a7825 */ /* 0x001fca00078e000a */
[----:B------:R1:W-:Y:S02]  /*2000*/  REDG.E.ADD.64.STRONG.GPU desc[UR20][R10.64], R12 ;  /* 0x0000000c0a00798e */ /* 0x0003e4000c12e514 */
.L_x_174:
[----:B------:R-:W-:Y:S05]  /*2010*/  BSYNC.RECONVERGENT B1 ;  /* 0x0000000000017941 */ /* 0x000fea0003800200 */
.L_x_173:
[----:B------:R-:W-:Y:S04]  /*2020*/  BSSY.RECONVERGENT B1, `(.L_x_175) ;  /* 0x0000008000017945 */ /* 0x000fe80003800200 */
[----:B------:R-:W-:Y:S05]  /*2030*/  @!P2 BRA `(.L_x_176) ;  /* 0x000000000018a947 */ /* 0x000fea0003800000 */
[----:B01----:R-:W0:Y:S01]  /*2040*/  LDC.64 R10, c[0x0][0x380] ;  /* 0x0000e000ff0a7b82 */ /* 0x003e220000000a00 */
[----:B------:R-:W-:-:S04]  /*2050*/  IMAD R7, R3, 0x100, R4 ;  /* 0x0000010003077824 */ /* 0x000fc800078e0204 */
[----:B------:R-:W-:-:S04]  /*2060*/  VIADD R7, R7, 0x200 ;  /* 0x0000020007077836 */ /* 0x000fc80000000000 */
[----:B0-----:R-:W-:-:S04]  /*2070*/  IMAD.WIDE.U32 R10, R7, 0x8, R10 ;  /* 0x00000008070a7825 */ /* 0x001fc800078e000a */
[----:B------:R-:W-:-:S05]  /*2080*/  IMAD.MOV.U32 R7, RZ, RZ, RZ ;  /* 0x000000ffff077224 */ /* 0x000fca00078e00ff */
[----:B------:R4:W-:Y:S02]  /*2090*/  REDG.E.ADD.64.STRONG.GPU desc[UR20][R10.64], R6 ;  /* 0x000000060a00798e */ /* 0x0009e4000c12e514 */
.L_x_176:
[----:B------:R-:W-:Y:S05]  /*20a0*/  BSYNC.RECONVERGENT B1 ;  /* 0x0000000000017941 */ /* 0x000fea0003800200 */
.L_x_175:
[----:B------:R-:W-:Y:S04]  /*20b0*/  BSSY.RECONVERGENT B1, `(.L_x_177) ;  /* 0x0000009000017945 */ /* 0x000fe80003800200 */
[----:B------:R-:W-:Y:S05]  /*20c0*/  @!P3 BRA `(.L_x_178) ;  /* 0x00000000001cb947 */ /* 0x000fea0003800000 */
[----:B----4-:R-:W4:Y:S01]  /*20d0*/  LDC.64 R6, c[0x0][0x380] ;  /* 0x0000e000ff067b82 */ /* 0x010f220000000a00 */
[----:B------:R-:W-:Y:S01]  /*20e0*/  IMAD R9, R3, 0x100, R4 ;  /* 0x0000010003097824 */ /* 0x000fe200078e0204 */
[----:B01----:R-:W-:Y:S01]  /*20f0*/  MOV R10, R2 ;  /* 0x00000002000a7202 */ /* 0x003fe20000000f00 */
[----:B------:R-:W-:Y:S02]  /*2100*/  IMAD.MOV.U32 R11, RZ, RZ, RZ ;  /* 0x000000ffff0b7224 */ /* 0x000fe400078e00ff */
[----:B------:R-:W-:-:S04]  /*2110*/  VIADD R9, R9, 0x300 ;  /* 0x0000030009097836 */ /* 0x000fc80000000000 */
[----:B----4-:R-:W-:-:S05]  /*2120*/  IMAD.WIDE.U32 R6, R9, 0x8, R6 ;  /* 0x0000000809067825 */ /* 0x010fca00078e0006 */
[----:B------:R0:W-:Y:S02]  /*2130*/  REDG.E.ADD.64.STRONG.GPU desc[UR20][R6.64], R10 ;  /* 0x0000000a0600798e */ /* 0x0001e4000c12e514 */
.L_x_178:
[----:B------:R-:W-:Y:S05]  /*2140*/  BSYNC.RECONVERGENT B1 ;  /* 0x0000000000017941 */ /* 0x000fea0003800200 */
.L_x_177:
[----:B------:R-:W-:-:S07]  /*2150*/  VIADD R3, R3, 0x4 ;  /* 0x0000000403037836 */ /* 0x000fce0000000000 */
.L_x_170:
[----:B------:R-:W-:Y:S01]  /*2160*/  UISETP.NE.AND UP0, UPT, UR25, URZ, UPT ;  /* 0x000000ff1900728c */ /* 0x000fe2000bf05270 */
[----:B------:R-:W-:Y:S08]  /*2170*/  BSSY.RECONVERGENT B1, `(.L_x_169) ;  /* 0x0000029000017945 */ /* 0x000ff00003800200 */
[----:B------:R-:W-:Y:S05]  /*2180*/  BRA.U !UP0, `(.L_x_179) ;  /* 0x00000001089c7547 */ /* 0x000fea000b800000 */
[----:B------:R-:W-:-:S13]  /*2190*/  ISETP.NE.AND P0, PT, R5, RZ, PT ;  /* 0x000000ff0500720c */ /* 0x000fda0003f05270 */
[----:B------:R-:W-:Y:S05]  /*21a0*/  @!P0 BRA `(.L_x_180) ;  /* 0x0000000000648947 */ /* 0x000fea0003800000 */
[----:B0---4-:R-:W-:Y:S01]  /*21b0*/  IMAD R6, R3, 0x400, R0 ;  /* 0x0000040003067824 */ /* 0x011fe200078e0200 */
[----:B------:R-:W-:Y:S04]  /*21c0*/  BSSY.RECONVERGENT B2, `(.L_x_181) ;  /* 0x000000c000027945 */ /* 0x000fe80003800200 */
[----:B------:R-:W0:Y:S04]  /*21d0*/  LDS R2, [R6] ;  /* 0x0000000006027984 */ /* 0x000e280000000800 */
[----:B------:R-:W4:Y:S01]  /*21e0*/  LDS R9, [R6+0x400] ;  /* 0x0004000006097984 */ /* 0x000f220000000800 */
[----:B0-----:R-:W-:-:S02]  /*21f0*/  ISETP.NE.AND P0, PT, R2, RZ, PT ;  /* 0x000000ff0200720c */ /* 0x001fc40003f05270 */
[----:B----4-:R-:W-:-:S11]  /*2200*/  ISETP.NE.AND P1, PT, R9, RZ, PT ;  /* 0x000000ff0900720c */ /* 0x010fd60003f25270 */
[----:B------:R-:W-:Y:S05]  /*2210*/  @!P0 BRA `(.L_x_182) ;  /* 0x0000000000188947 */ /* 0x000fea0003800000 */
[----:B------:R-:W0:Y:S01]  /*2220*/  LDC.64 R6, c[0x0][0x380] ;  /* 0x0000e000ff067b82 */ /* 0x000e220000000a00 */
[----:B-1----:R-:W-:-:S04]  /*2230*/  IMAD R11, R3, 0x100, R4 ;  /* 0x00000100030b7824 */ /* 0x002fc800078e0204 */
[----:B0-----:R-:W-:-:S04]  /*2240*/  IMAD.WIDE.U32 R10, R11, 0x8, R6 ;  /* 0x000000080b0a7825 */ /* 0x001fc800078e0006 */
[----:B------:R-:W-:Y:S02]  /*2250*/  IMAD.MOV.U32 R6, RZ, RZ, R2 ;  /* 0x000000ffff067224 */ /* 0x000fe400078e0002 */
[----:B------:R-:W-:-:S05]  /*2260*/  IMAD.MOV.U32 R7, RZ, RZ, RZ ;  /* 0x000000ffff077224 */ /* 0x000fca00078e00ff */
[----:B------:R0:W-:Y:S02]  /*2270*/  REDG.E.ADD.64.STRONG.GPU desc[UR20][R10.64], R6 ;  /* 0x000000060a00798e */ /* 0x0001e4000c12e514 */
.L_x_182:
[----:B------:R-:W-:Y:S05]  /*2280*/  BSYNC.RECONVERGENT B2 ;  /* 0x0000000000027941 */ /* 0x000fea0003800200 */
.L_x_181:
[----:B------:R-:W-:Y:S04]  /*2290*/  BSSY.RECONVERGENT B2, `(.L_x_183) ;  /* 0x0000009000027945 */ /* 0x000fe80003800200 */
[----:B------:R-:W-:Y:S05]  /*22a0*/  @!P1 BRA `(.L_x_184) ;  /* 0x00000000001c9947 */ /* 0x000fea0003800000 */
[----:B0-----:R-:W0:Y:S01]  /*22b0*/  LDC.64 R6, c[0x0][0x380] ;  /* 0x0000e000ff067b82 */ /* 0x001e220000000a00 */
[----:B------:R-:W-:-:S05]  /*22c0*/  LEA R2, R3, R4, 0x8 ;  /* 0x0000000403027211 */ /* 0x000fca00078e40ff */
[----:B-1----:R-:W-:-:S04]  /*22d0*/  VIADD R11, R2, 0x100 ;  /* 0x00000100020b7836 */ /* 0x002fc80000000000 */
[----:B0-----:R-:W-:-:S04]  /*22e0*/  IMAD.WIDE.U32 R10, R11, 0x8, R6 ;  /* 0x000000080b0a7825 */ /* 0x001fc800078e0006 */
[----:B------:R-:W-:Y:S02]  /*22f0*/  IMAD.MOV.U32 R6, RZ, RZ, R9 ;  /* 0x000000ffff067224 */ /* 0x000fe400078e0009 */
[----:B------:R-:W-:-:S05]  /*2300*/  IMAD.MOV.U32 R7, RZ, RZ, RZ ;  /* 0x000000ffff077224 */ /* 0x000fca00078e00ff */
[----:B------:R4:W-:Y:S02]  /*2310*/  REDG.E.ADD.64.STRONG.GPU desc[UR20][R10.64], R6 ;  /* 0x000000060a00798e */ /* 0x0009e4000c12e514 */
.L_x_184:
[----:B------:R-:W-:Y:S05]  /*2320*/  BSYNC.RECONVERGENT B2 ;  /* 0x0000000000027941 */ /* 0x000fea0003800200 */
.L_x_183:
[----:B------:R-:W-:-:S07]  /*2330*/  VIADD R3, R3, 0x2 ;  /* 0x0000000203037836 */ /* 0x000fce0000000000 */
.L_x_180:
[----:B------:R-:W-:-:S09]  /*2340*/  UISETP.NE.AND UP0, UPT, UR9, URZ, UPT ;  /* 0x000000ff0900728c */ /* 0x000fd2000bf05270 */
[----:B------:R-:W-:Y:S05]  /*2350*/  BRA.U !UP0, `(.L_x_179) ;  /* 0x0000000108287547 */ /* 0x000fea000b800000 */
[----:B------:R-:W-:-:S05]  /*2360*/  IMAD R2, R3, 0x400, R0 ;  /* 0x0000040003027824 */ /* 0x000fca00078e0200 */
[----:B------:R-:W5:Y:S02]  /*2370*/  LDS R9, [R2] ;  /* 0x0000000002097984 */ /* 0x000f640000000800 */
[----:B-----5:R-:W-:-:S13]  /*2380*/  ISETP.NE.AND P0, PT, R9, RZ, PT ;  /* 0x000000ff0900720c */ /* 0x020fda0003f05270 */
[----:B------:R-:W-:Y:S05]  /*2390*/  @!P0 BRA `(.L_x_179) ;  /* 0x0000000000188947 */ /* 0x000fea0003800000 */
[----:B0---4-:R-:W0:Y:S01]  /*23a0*/  LDC.64 R6, c[0x0][0x380] ;  /* 0x0000e000ff067b82 */ /* 0x011e220000000a00 */
[----:B------:R-:W-:-:S04]  /*23b0*/  IMAD R3, R3, 0x100, R4 ;  /* 0x0000010003037824 */ /* 0x000fc800078e0204 */
[----:B0-----:R-:W-:Y:S01]  /*23c0*/  IMAD.WIDE.U32 R2, R3, 0x8, R6 ;  /* 0x0000000803027825 */ /* 0x001fe200078e0006 */
[----:B------:R-:W-:-:S03]  /*23d0*/  MOV R6, R9 ;  /* 0x0000000900067202 */ /* 0x000fc60000000f00 */
[----:B------:R-:W-:-:S05]  /*23e0*/  IMAD.MOV.U32 R7, RZ, RZ, RZ ;  /* 0x000000ffff077224 */ /* 0x000fca00078e00ff */
[----:B------:R0:W-:Y:S02]  /*23f0*/  REDG.E.ADD.64.STRONG.GPU desc[UR20][R2.64], R6 ;  /* 0x000000060200798e */ /* 0x0001e4000c12e514 */
.L_x_179:
[----:B------:R-:W-:Y:S05]  /*2400*/  BSYNC.RECONVERGENT B1 ;  /* 0x0000000000017941 */ /* 0x000fea0003800200 */
.L_x_169:
[----:B------:R-:W-:-:S13]  /*2410*/  ISETP.GT.U32.AND P0, PT, R4, 0x7f, PT ;  /* 0x0000007f0400780c */ /* 0x000fda0003f04070 */
[----:B------:R-:W-:Y:S05]  /*2420*/  @P0 BRA `(.L_x_150) ;  /* 0x0000000800900947 */ /* 0x000fea0003800000 */
[----:B------:R-:W-:Y:S01]  /*2430*/  UISETP.GE.U32.AND UP0, UPT, UR22, 0x7, UPT ;  /* 0x000000071600788c */ /* 0x000fe2000bf06070 */
[----:B0-----:R-:W-:-:S08]  /*2440*/  IMAD.MOV.U32 R3, RZ, RZ, RZ ;  /* 0x000000ffff037224 */ /* 0x001fd000078e00ff */
[----:B------:R-:W-:Y:S05]  /*2450*/  BRA.U !UP0, `(.L_x_185) ;  /* 0x0000000508147547 */ /* 0x000fea000b800000 */
[----:B------:R-:W0:Y:S01]  /*2460*/  LDC.64 R2, c[0x0][0x380] ;  /* 0x0000e000ff027b82 */ /* 0x000e220000000a00 */
[----:B------:R-:W-:-:S07]  /*2470*/  IMAD.MOV.U32 R9, RZ, RZ, RZ ;  /* 0x000000ffff097224 */ /* 0x000fce00078e00ff */
.L_x_202:
[C---:B01--4-:R-:W-:Y:S01]  /*2480*/  IMAD R11, R9.reuse, 0x400, R0 ;  /* 0x00000400090b7824 */ /* 0x053fe200078e0200 */
[----:B------:R-:W-:Y:S01]  /*2490*/  BSSY.RECONVERGENT B1, `(.L_x_186) ;  /* 0x0000011000017945 */ /* 0x000fe20003800200 */
[C---:B--23--:R-:W-:Y:S02]  /*24a0*/  IMAD R7, R9.reuse, 0x100, R4 ;  /* 0x0000010009077824 */ /* 0x04cfe400078e0204 */
[----:B------:R-:W-:Y:S01]  /*24b0*/  VIADD R9, R9, 0x8 ;  /* 0x0000000809097836 */ /* 0x000fe20000000000 */
[----:B---3--:R-:W1:Y:S01]  /*24c0*/  LDS R14, [R11+0x200] ;  /* 0x000200000b0e7984 */ /* 0x008e620000000800 */
[----:B0-----:R-:W-:-:S03]  /*24d0*/  IMAD.WIDE.U32 R6, R7, 0x8, R2 ;  /* 0x0000000807067825 */ /* 0x001fc600078e0002 */
[----:B------:R-:W0:Y:S04]  /*24e0*/  LDS R13, [R11+0x600] ;  /* 0x000600000b0d7984 */ /* 0x000e280000000800 */
[----:B--2---:R2:W3:Y:S04]  /*24f0*/  LDS R17, [R11+0xa00] ;  /* 0x000a00000b117984 */ /* 0x0044e80000000800 */
[----:B------:R2:W4:Y:S04]  /*2500*/  LDS R18, [R11+0xe00] ;  /* 0x000e00000b127984 */ /* 0x0005280000000800 */
[----:B------:R2:W2:Y:S04]  /*2510*/  LDS R19, [R11+0x1200] ;  /* 0x001200000b137984 */ /* 0x0004a80000000800 */
[----:B------:R0:W2:Y:S04]  /*2520*/  LDS R16, [R11+0x1600] ;  /* 0x001600000b107984 */ /* 0x0000a80000000800 */
[----:B------:R0:W2:Y:S04]  /*2530*/  LDS R12, [R11+0x1a00] ;  /* 0x001a00000b0c7984 */ /* 0x0000a80000000800 */
[----:B------:R0:W2:Y:S01]  /*2540*/  LDS R10, [R11+0x1e00] ;  /* 0x001e00000b0a7984 */ /* 0x0000a20000000800 */
[----:B-1----:R-:W-:-:S02]  /*2550*/  ISETP.NE.AND P0, PT, R14, RZ, PT ;  /* 0x000000ff0e00720c */ /* 0x002fc40003f05270 */
[----:B0-----:R-:W-:-:S11]  /*2560*/  ISETP.NE.AND P1, PT, R13, RZ, PT ;  /* 0x000000ff0d00720c */ /* 0x001fd60003f25270 */
[----:B---34-:R-:W-:Y:S05]  /*2570*/  @!P0 BRA `(.L_x_187) ;  /* 0x0000000000088947 */ /* 0x018fea0003800000 */
[----:B------:R-:W-:-:S05]  /*2580*/  HFMA2 R15, -RZ, RZ, 0, 0 ;  /* 0x00000000ff0f7431 */ /* 0x000fca00000001ff */
[----:B------:R0:W-:Y:S02]  /*2590*/  REDG.E.ADD.64.STRONG.GPU desc[UR20][R6.64+0x400], R14 ;  /* 0x0004000e0600798e */ /* 0x0001e4000c12e514 */
.L_x_187:
[----:B------:R-:W-:Y:S05]  /*25a0*/  BSYNC.RECONVERGENT B1 ;  /* 0x0000000000017941 */ /* 0x000fea0003800200 */
.L_x_186:
[----:B------:R-:W-:Y:S04]  /*25b0*/  BSSY.RECONVERGENT B1, `(.L_x_188) ;  /* 0x0000005000017945 */ /* 0x000fe80003800200 */
[----:B------:R-:W-:Y:S05]  /*25c0*/  @!P1 BRA `(.L_x_189) ;  /* 0x00000000000c9947 */ /* 0x000fea0003800000 */
[----:B0-----:R-:W-:Y:S02]  /*25d0*/  IMAD.MOV.U32 R14, RZ, RZ, R13 ;  /* 0x000000ffff0e7224 */ /* 0x001fe400078e000d */
[----:B------:R-:W-:-:S05]  /*25e0*/  IMAD.MOV.U32 R15, RZ, RZ, RZ ;  /* 0x000000ffff0f7224 */ /* 0x000fca00078e00ff */
[----:B------:R1:W-:Y:S02]  /*25f0*/  REDG.E.ADD.64.STRONG.GPU desc[UR20][R6.64+0xc00], R14 ;  /* 0x000c000e0600798e */ /* 0x0003e4000c12e514 */
.L_x_189:
[----:B------:R-:W-:Y:S05]  /*2600*/  BSYNC.RECONVERGENT B1 ;  /* 0x0000000000017941 */ /* 0x000fea0003800200 */
.L_x_188:
[----:B------:R-:W-:Y:S01]  /*2610*/  ISETP.NE.AND P6, PT, R17, RZ, PT ;  /* 0x000000ff1100720c */ /* 0x000fe20003fc5270 */
[----:B------:R-:W-:Y:S01]  /*2620*/  BSSY.RECONVERGENT B1, `(.L_x_190) ;  /* 0x000000b000017945 */ /* 0x000fe20003800200 */
[----:B------:R-:W-:Y:S02]  /*2630*/  ISETP.NE.AND P0, PT, R9, UR27, PT ;  /* 0x0000001b09007c0c */ /* 0x000fe4000bf05270 */
[----:B------:R-:W-:Y:S02]  /*2640*/  ISETP.NE.AND P1, PT, R18, RZ, PT ;  /* 0x000000ff1200720c */ /* 0x000fe40003f25270 */
[----:B--2---:R-:W-:Y:S02]  /*2650*/  ISETP.NE.AND P2, PT, R19, RZ, PT ;  /* 0x000000ff1300720c */ /* 0x004fe40003f45270 */
[----:B------:R-:W-:Y:S02]  /*2660*/  ISETP.NE.AND P3, PT, R16, RZ, PT ;  /* 0x000000ff1000720c */ /* 0x000fe40003f65270 */
[----:B------:R-:W-:-:S02]  /*2670*/  ISETP.NE.AND P4, PT, R12, RZ, PT ;  /* 0x000000ff0c00720c */ /* 0x000fc40003f85270 */
[----:B------:R-:W-:Y:S01]  /*2680*/  ISETP.NE.AND P5, PT, R10, RZ, PT ;  /* 0x000000ff0a00720c */ /* 0x000fe20003fa5270 */
[----:B------:R-:W-:-:S12]  /*2690*/  @!P6 BRA `(.L_x_191) ;  /* 0x00000000000ce947 */ /* 0x000fd80003800000 */
[----:B01----:R-:W-:Y:S02]  /*26a0*/  IMAD.MOV.U32 R14, RZ, RZ, R17 ;  /* 0x000000ffff0e7224 */ /* 0x003fe400078e0011 */
[----:B------:R-:W-:-:S05]  /*26b0*/  IMAD.MOV.U32 R15, RZ, RZ, RZ ;  /* 0x000000ffff0f7224 */ /* 0x000fca00078e00ff */
[----:B------:R2:W-:Y:S02]  /*26c0*/  REDG.E.ADD.64.STRONG.GPU desc[UR20][R6.64+0x1400], R14 ;  /* 0x0014000e0600798e */ /* 0x0005e4000c12e514 */
.L_x_191:
[----:B------:R-:W-:Y:S05]  /*26d0*/  BSYNC.RECONVERGENT B1 ;  /* 0x0000000000017941 */ /* 0x000fea0003800200 */
.L_x_190:
[----:B------:R-:W-:Y:S04]  /*26e0*/  BSSY.RECONVERGENT B1, `(.L_x_192) ;  /* 0x0000005000017945 */ /* 0x000fe80003800200 */
[----:B------:R-:W-:Y:S05]  /*26f0*/  @!P1 BRA `(.L_x_193) ;  /* 0x00000000000c9947 */ /* 0x000fea0003800000 */
[----:B012---:R-:W-:Y:S02]  /*2700*/  IMAD.MOV.U32 R14, RZ, RZ, R18 ;  /* 0x000000ffff0e7224 */ /* 0x007fe400078e0012 */
[----:B------:R-:W-:-:S05]  /*2710*/  IMAD.MOV.U32 R15, RZ, RZ, RZ ;  /* 0x000000ffff0f7224 */ /* 0x000fca00078e00ff */
[----:B------:R3:W-:Y:S02]  /*2720*/  REDG.E.ADD.64.STRONG.GPU desc[UR20][R6.64+0x1c00], R14 ;  /* 0x001c000e0600798e */ /* 0x0007e4000c12e514 */
.L_x_193:
[----:B------:R-:W-:Y:S05]  /*2730*/  BSYNC.RECONVERGENT B1 ;  /* 0x0000000000017941 */ /* 0x000fea0003800200 */
.L_x_192:
[----:B------:R-:W-:Y:S04]  /*2740*/  BSSY.RECONVERGENT B1, `(.L_x_194) ;  /* 0x0000005000017945 */ /* 0x000fe80003800200 */
[----:B------:R-:W-:Y:S05]  /*2750*/  @!P2 BRA `(.L_x_195) ;  /* 0x00000000000ca947 */ /* 0x000fea0003800000 */
[----:B0123--:R-:W-:Y:S01]  /*2760*/  MOV R14, R19 ;  /* 0x00000013000e7202 */ /* 0x00ffe20000000f00 */
[----:B------:R-:W-:-:S05]  /*2770*/  IMAD.MOV.U32 R15, RZ, RZ, RZ ;  /* 0x000000ffff0f7224 */ /* 0x000fca00078e00ff */
[----:B------:R4:W-:Y:S02]  /*2780*/  REDG.E.ADD.64.STRONG.GPU desc[UR20][R6.64+0x2400], R14 ;  /* 0x0024000e0600798e */ /* 0x0009e4000c12e514 */
.L_x_195:
[----:B------:R-:W-:Y:S05]  /*2790*/  BSYNC.RECONVERGENT B1 ;  /* 0x0000000000017941 */ /* 0x000fea0003800200 */
.L_x_194:
[----:B------:R-:W-:Y:S04]  /*27a0*/  BSSY.RECONVERGENT B1, `(.L_x_196) ;  /* 0x0000004000017945 */ /* 0x000fe80003800200 */
[----:B------:R-:W-:Y:S05]  /*27b0*/  @!P3 BRA `(.L_x_197) ;  /* 0x000000000008b947 */ /* 0x000fea0003800000 */
[----:B------:R-:W-:-:S05]  /*27c0*/  IMAD.MOV.U32 R17, RZ, RZ, RZ ;  /* 0x000000ffff117224 */ /* 0x000fca00078e00ff */
[----:B------:R0:W-:Y:S02]  /*27d0*/  REDG.E.ADD.64.STRONG.GPU desc[UR20][R6.64+0x2c00], R16 ;  /* 0x002c00100600798e */ /* 0x0001e4000c12e514 */
.L_x_197:
[----:B------:R-:W-:Y:S05]  /*27e0*/  BSYNC.RECONVERGENT B1 ;  /* 0x0000000000017941 */ /* 0x000fea0003800200 */
.L_x_196:
[----:B------:R-:W-:Y:S04]  /*27f0*/  BSSY.RECONVERGENT B1, `(.L_x_198) ;  /* 0x0000004000017945 */ /* 0x000fe80003800200 */
[----:B------:R-:W-:Y:S05]  /*2800*/  @!P4 BRA `(.L_x_199) ;  /* 0x000000000008c947 */ /* 0x000fea0003800000 */
[----:B------:R-:W-:-:S05]  /*2810*/  IMAD.MOV.U32 R13, RZ, RZ, RZ ;  /* 0x000000ffff0d7224 */ /* 0x000fca00078e00ff */
[----:B------:R0:W-:Y:S02]  /*2820*/  REDG.E.ADD.64.STRONG.GPU desc[UR20][R6.64+0x3400], R12 ;  /* 0x0034000c0600798e */ /* 0x0001e4000c12e514 */
.L_x_199:
[----:B------:R-:W-:Y:S05]  /*2830*/  BSYNC.RECONVERGENT B1 ;  /* 0x0000000000017941 */ /* 0x000fea0003800200 */
.L_x_198:
[----:B------:R-:W-:Y:S04]  /*2840*/  BSSY.RECONVERGENT B1, `(.L_x_200) ;  /* 0x0000004000017945 */ /* 0x000fe80003800200 */
[----:B------:R-:W-:Y:S05]  /*2850*/  @!P5 BRA `(.L_x_201) ;  /* 0x000000000008d947 */ /* 0x000fea0003800000 */
[----:B------:R-:W-:-:S05]  /*2860*/  IMAD.MOV.U32 R11, RZ, RZ, RZ ;  /* 0x000000ffff0b7224 */ /* 0x000fca00078e00ff */
[----:B------:R0:W-:Y:S02]  /*2870*/  REDG.E.ADD.64.STRONG.GPU desc[UR20][R6.64+0x3c00], R10 ;  /* 0x003c000a0600798e */ /* 0x0001e4000c12e514 */
.L_x_201:
[----:B------:R-:W-:Y:S05]  /*2880*/  BSYNC.RECONVERGENT B1 ;  /* 0x0000000000017941 */ /* 0x000fea0003800200 */
.L_x_200:
[----:B------:R-:W-:Y:S05]  /*2890*/  @P0 BRA `(.L_x_202) ;  /* 0xfffffff800f80947 */ /* 0x000fea000383ffff */
[----:B------:R-:W-:-:S07]  /*28a0*/  IMAD.U32 R3, RZ, RZ, UR27 ;  /* 0x0000001bff037e24 */ /* 0x000fce000f8e00ff */
.L_x_185:
[----:B------:R-:W-:-:S09]  /*28b0*/  UISETP.NE.AND UP0, UPT, UR24, URZ, UPT ;  /* 0x000000ff1800728c */ /* 0x000fd2000bf05270 */
[----:B------:R-:W-:Y:S05]  /*28c0*/  BRA.U !UP0, `(.L_x_150) ;  /* 0x0000000508687547 */ /* 0x000fea000b800000 */
[----:B------:R-:W-:-:S13]  /*28d0*/  ISETP.GE.U32.AND P0, PT, R8, 0x3, PT ;  /* 0x000000030800780c */ /* 0x000fda0003f06070 */
[----:B------:R-:W-:Y:S05]  /*28e0*/  @!P0 BRA `(.L_x_203) ;  /* 0x0000000000bc8947 */ /* 0x000fea0003800000 */
[----:B01234-:R-:W-:Y:S01]  /*28f0*/  IMAD R7, R3, 0x400, R0 ;  /* 0x0000040003077824 */ /* 0x01ffe200078e0200 */
[----:B------:R-:W-:Y:S04]  /*2900*/  BSSY.RECONVERGENT B1, `(.L_x_204) ;  /* 0x000000f000017945 */ /* 0x000fe80003800200 */
[----:B------:R-:W0:Y:S04]  /*2910*/  LDS R10, [R7+0x200] ;  /* 0x00020000070a7984 */ /* 0x000e280000000800 */
[----:B------:R-:W1:Y:S04]  /*2920*/  LDS R12, [R7+0x600] ;  /* 0x00060000070c7984 */ /* 0x000e680000000800 */
[----:B------:R-:W2:Y:S04]  /*2930*/  LDS R6, [R7+0xa00] ;  /* 0x000a000007067984 */ /* 0x000ea80000000800 */
[----:B------:R-:W3:Y:S01]  /*2940*/  LDS R2, [R7+0xe00] ;  /* 0x000e000007027984 */ /* 0x000ee20000000800 */
[----:B0-----:R-:W-:-:S02]  /*2950*/  ISETP.NE.AND P0, PT, R10, RZ, PT ;  /* 0x000000ff0a00720c */ /* 0x001fc40003f05270 */
[----:B-1----:R-:W-:Y:S02]  /*2960*/  ISETP.NE.AND P1, PT, R12, RZ, PT ;  /* 0x000000ff0c00720c */ /* 0x002fe40003f25270 */
[----:B--2---:R-:W-:Y:S02]  /*2970*/  ISETP.NE.AND P2, PT, R6, RZ, PT ;  /* 0x000000ff0600720c */ /* 0x004fe40003f45270 */
[----:B---3--:R-:W-:-:S07]  /*2980*/  ISETP.NE.AND P3, PT, R2, RZ, PT ;  /* 0x000000ff0200720c */ /* 0x008fce0003f65270 */
[----:B------:R-:W-:Y:S06]  /*2990*/  @!P0 BRA `(.L_x_205) ;  /* 0x0000000000148947 */ /* 0x000fec0003800000 */
[----:B------:R-:W0:Y:S01]  /*29a0*/  LDC.64 R8, c[0x0][0x380] ;  /* 0x0000e000ff087b82 */ /* 0x000e220000000a00 */
[----:B------:R-:W-:Y:S01]  /*29b0*/  LEA R7, R3, R4, 0x8 ;  /* 0x0000000403077211 */ /* 0x000fe200078e40ff */
[----:B------:R-:W-:-:S04]  /*29c0*/  IMAD.MOV.U32 R11, RZ, RZ, RZ ;  /* 0x000000ffff0b7224 */ /* 0x000fc800078e00ff */
[----:B0-----:R-:W-:-:S05]  /*29d0*/  IMAD.WIDE.U32 R8, R7, 0x8, R8 ;  /* 0x0000000807087825 */ /* 0x001fca00078e0008 */
[----:B------:R0:W-:Y:S02]  /*29e0*/  REDG.E.ADD.64.STRONG.GPU desc[UR20][R8.64+0x400], R10 ;  /* 0x0004000a0800798e */ /* 0x0001e4000c12e514 */
.L_x_205:
[----:B------:R-:W-:Y:S05]  /*29f0*/  BSYNC.RECONVERGENT B1 ;  /* 0x0000000000017941 */ /* 0x000fea0003800200 */
.L_x_204:
[----:B------:R-:W-:Y:S04]  /*2a00*/  BSSY.RECONVERGENT B1, `(.L_x_206) ;  /* 0x0000009000017945 */ /* 0x000fe80003800200 */
[----:B------:R-:W-:Y:S05]  /*2a10*/  @!P1 BRA `(.L_x_207) ;  /* 0x00000000001c9947 */ /* 0x000fea0003800000 */
[----:B0-----:R-:W0:Y:S01]  /*2a20*/  LDC.64 R8, c[0x0][0x380] ;  /* 0x0000e000ff087b82 */ /* 0x001e220000000a00 */
[----:B------:R-:W-:Y:S02]  /*2a30*/  IMAD R7, R3, 0x100, R4 ;  /* 0x0000010003077824 */ /* 0x000fe400078e0204 */
[----:B------:R-:W-:Y:S02]  /*2a40*/  IMAD.MOV.U32 R10, RZ, RZ, R12 ;  /* 0x000000ffff0a7224 */ /* 0x000fe400078e000c */
[----:B------:R-:W-:Y:S02]  /*2a50*/  VIADD R7, R7, 0x100 ;  /* 0x0000010007077836 */ /* 0x000fe40000000000 */
[----:B------:R-:W-:Y:S02]  /*2a60*/  IMAD.MOV.U32 R11, RZ, RZ, RZ ;  /* 0x000000ffff0b7224 */ /* 0x000fe400078e00ff */
[----:B0-----:R-:W-:-:S05]  /*2a70*/  IMAD.WIDE.U32 R8, R7, 0x8, R8 ;  /* 0x0000000807087825 */ /* 0x001fca00078e0008 */
[----:B------:R1:W-:Y:S02]  /*2a80*/  REDG.E.ADD.64.STRONG.GPU desc[UR20][R8.64+0x400], R10 ;  /* 0x0004000a0800798e */ /* 0x0003e4000c12e514 */
.L_x_207:
[----:B------:R-:W-:Y:S05]  /*2a90*/  BSYNC.RECONVERGENT B1 ;  /* 0x0000000000017941 */ /* 0x000fea0003800200 */
.L_x_206:
[----:B------:R-:W-:Y:S04]  /*2aa0*/  BSSY.RECONVERGENT B1, `(.L_x_208) ;  /* 0x0000008000017945 */ /* 0x000fe80003800200 */
[----:B------:R-:W-:Y:S05]  /*2ab0*/  @!P2 BRA `(.L_x_209) ;  /* 0x000000000018a947 */ /* 0x000fea0003800000 */
[----:B01----:R-:W0:Y:S01]  /*2ac0*/  LDC.64 R8, c[0x0][0x380] ;  /* 0x0000e000ff087b82 */ /* 0x003e220000000a00 */
[----:B------:R-:W-:-:S05]  /*2ad0*/  IMAD R7, R3, 0x100, R4 ;  /* 0x0000010003077824 */ /* 0x000fca00078e0204 */
[----:B------:R-:W-:-:S05]  /*2ae0*/  IADD3 R7, PT, PT, R7, 0x200, RZ ;  /* 0x0000020007077810 */ /* 0x000fca0007ffe0ff */
[----:B0-----:R-:W-:-:S04]  /*2af0*/  IMAD.WIDE.U32 R8, R7, 0x8, R8 ;  /* 0x0000000807087825 */ /* 0x001fc800078e0008 */
[----:B------:R-:W-:-:S05]  /*2b00*/  IMAD.MOV.U32 R7, RZ, RZ, RZ ;  /* 0x000000ffff077224 */ /* 0x000fca00078e00ff */
[----:B------:R2:W-:Y:S02]  /*2b10*/  REDG.E.ADD.64.STRONG.GPU desc[UR20][R8.64+0x400], R6 ;  /* 0x000400060800798e */ /* 0x0005e4000c12e514 */
.L_x_209:
[----:B------:R-:W-:Y:S05]  /*2b20*/  BSYNC.RECONVERGENT B1 ;  /* 0x0000000000017941 */ /* 0x000fea0003800200 */
.L_x_208:
[----:B------:R-:W-:Y:S04]  /*2b30*/  BSSY.RECONVERGENT B1, `(.L_x_210) ;  /* 0x0000009000017945 */ /* 0x000fe80003800200 */
[----:B------:R-:W-:Y:S05]  /*2b40*/  @!P3 BRA `(.L_x_211) ;  /* 0x00000000001cb947 */ /* 0x000fea0003800000 */
[----:B--2---:R-:W2:Y:S01]  /*2b50*/  LDC.64 R6, c[0x0][0x380] ;  /* 0x0000e000ff067b82 */ /* 0x004ea20000000a00 */
[----:B01----:R-:W-:Y:S02]  /*2b60*/  IMAD R9, R3, 0x100, R4 ;  /* 0x0000010003097824 */ /* 0x003fe400078e0204 */
[----:B------:R-:W-:Y:S02]  /*2b70*/  IMAD.MOV.U32 R8, RZ, RZ, R2 ;  /* 0x000000ffff087224 */ /* 0x000fe400078e0002 */
[----:B------:R-:W-:-:S04]  /*2b80*/  VIADD R9, R9, 0x300 ;  /* 0x0000030009097836 */ /* 0x000fc80000000000 */
[----:B--2---:R-:W-:-:S04]  /*2b90*/  IMAD.WIDE.U32 R6, R9, 0x8, R6 ;  /* 0x0000000809067825 */ /* 0x004fc800078e0006 */
[----:B------:R-:W-:-:S05]  /*2ba0*/  IMAD.MOV.U32 R9, RZ, RZ, RZ ;  /* 0x000000ffff097224 */ /* 0x000fca00078e00ff */
[----:B------:R3:W-:Y:S02]  /*2bb0*/  REDG.E.ADD.64.STRONG.GPU desc[UR20][R6.64+0x400], R8 ;  /* 0x000400080600798e */ /* 0x0007e4000c12e514 */
.L_x_211:
[----:B------:R-:W-:Y:S05]  /*2bc0*/  BSYNC.RECONVERGENT B1 ;  /* 0x0000000000017941 */ /* 0x000fea0003800200 */
.L_x_210:
[----:B------:R-:W-:-:S07]  /*2bd0*/  VIADD R3, R3, 0x4 ;  /* 0x0000000403037836 */ /* 0x000fce0000000000 */
.L_x_203:
[----:B------:R-:W-:-:S09]  /*2be0*/  UISETP.NE.AND UP0, UPT, UR25, URZ, UPT ;  /* 0x000000ff1900728c */ /* 0x000fd2000bf05270 */
[----:B------:R-:W-:Y:S05]  /*2bf0*/  BRA.U !UP0, `(.L_x_150) ;  /* 0x00000001089c7547 */ /* 0x000fea000b800000 */
[----:B------:R-:W-:-:S13]  /*2c00*/  ISETP.NE.AND P0, PT, R5, RZ, PT ;  /* 0x000000ff0500720c */ /* 0x000fda0003f05270 */
[----:B------:R-:W-:Y:S05]  /*2c10*/  @!P0 BRA `(.L_x_212) ;  /* 0x0000000000648947 */ /* 0x000fea0003800000 */
[----:B01234-:R-:W-:Y:S01]  /*2c20*/  LEA R6, R3, R0, 0xa ;  /* 0x0000000003067211 */ /* 0x01ffe200078e50ff */
[----:B------:R-:W-:Y:S04]  /*2c30*/  BSSY.RECONVERGENT B1, `(.L_x_213) ;  /* 0x000000c000017945 */ /* 0x000fe80003800200 */
[----:B------:R-:W0:Y:S04]  /*2c40*/  LDS R2, [R6+0x200] ;  /* 0x0002000006027984 */ /* 0x000e280000000800 */
[----:B------:R-:W1:Y:S01]  /*2c50*/  LDS R5, [R6+0x600] ;  /* 0x0006000006057984 */ /* 0x000e620000000800 */
[----:B0-----:R-:W-:-:S02]  /*2c60*/  ISETP.NE.AND P0, PT, R2, RZ, PT ;  /* 0x000000ff0200720c */ /* 0x001fc40003f05270 */
[----:B-1----:R-:W-:-:S11]  /*2c70*/  ISETP.NE.AND P1, PT, R5, RZ, PT ;  /* 0x000000ff0500720c */ /* 0x002fd60003f25270 */
[----:B------:R-:W-:Y:S05]  /*2c80*/  @!P0 BRA `(.L_x_214) ;  /* 0x0000000000188947 */ /* 0x000fea0003800000 */
[----:B------:R-:W0:Y:S01]  /*2c90*/  LDC.64 R6, c[0x0][0x380] ;  /* 0x0000e000ff067b82 */ /* 0x000e220000000a00 */
[----:B------:R-:W-:-:S04]  /*2ca0*/  IMAD R9, R3, 0x100, R4 ;  /* 0x0000010003097824 */ /* 0x000fc800078e0204 */
[----:B0-----:R-:W-:-:S04]  /*2cb0*/  IMAD.WIDE.U32 R8, R9, 0x8, R6 ;  /* 0x0000000809087825 */ /* 0x001fc800078e0006 */
[----:B------:R-:W-:Y:S02]  /*2cc0*/  IMAD.MOV.U32 R6, RZ, RZ, R2 ;  /* 0x000000ffff067224 */ /* 0x000fe400078e0002 */
[----:B------:R-:W-:-:S05]  /*2cd0*/  IMAD.MOV.U32 R7, RZ, RZ, RZ ;  /* 0x000000ffff077224 */ /* 0x000fca00078e00ff */
[----:B------:R0:W-:Y:S02]  /*2ce0*/  REDG.E.ADD.64.STRONG.GPU desc[UR20][R8.64+0x400], R6 ;  /* 0x000400060800798e */ /* 0x0001e4000c12e514 */
.L_x_214:
[----:B------:R-:W-:Y:S05]  /*2cf0*/  BSYNC.RECONVERGENT B1 ;  /* 0x0000000000017941 */ /* 0x000fea0003800200 */
.L_x_213:
[----:B------:R-:W-:Y:S04]  /*2d00*/  BSSY.RECONVERGENT B1, `(.L_x_215) ;  /* 0x0000009000017945 */ /* 0x000fe80003800200 */
[----:B------:R-:W-:Y:S05]  /*2d10*/  @!P1 BRA `(.L_x_216) ;  /* 0x00000000001c9947 */ /* 0x000fea0003800000 */
[----:B0-----:R-:W0:Y:S01]  /*2d20*/  LDC.64 R6, c[0x0][0x380] ;  /* 0x0000e000ff067b82 */ /* 0x001e220000000a00 */
[----:B------:R-:W-:-:S04]  /*2d30*/  IMAD R2, R3, 0x100, R4 ;  /* 0x0000010003027824 */ /* 0x000fc800078e0204 */
[----:B------:R-:W-:-:S04]  /*2d40*/  VIADD R9, R2, 0x100 ;  /* 0x0000010002097836 */ /* 0x000fc80000000000 */
[----:B0-----:R-:W-:-:S04]  /*2d50*/  IMAD.WIDE.U32 R8, R9, 0x8, R6 ;  /* 0x0000000809087825 */ /* 0x001fc800078e0006 */
[----:B------:R-:W-:Y:S02]  /*2d60*/  HFMA2 R7, -RZ, RZ, 0, 0 ;  /* 0x00000000ff077431 */ /* 0x000fe400000001ff */
[----:B------:R-:W-:-:S05]  /*2d70*/  IMAD.MOV.U32 R6, RZ, RZ, R5 ;  /* 0x000000ffff067224 */ /* 0x000fca00078e0005 */
[----:B------:R1:W-:Y:S02]  /*2d80*/  REDG.E.ADD.64.STRONG.GPU desc[UR20][R8.64+0x400], R6 ;  /* 0x000400060800798e */ /* 0x0003e4000c12e514 */
.L_x_216:
[----:B------:R-:W-:Y:S05]  /*2d90*/  BSYNC.RECONVERGENT B1 ;  /* 0x0000000000017941 */ /* 0x000fea0003800200 */
.L_x_215:
[----:B------:R-:W-:-:S07]  /*2da0*/  VIADD R3, R3, 0x2 ;  /* 0x0000000203037836 */ /* 0x000fce0000000000 */
.L_x_212:
[----:B------:R-:W-:-:S09]  /*2db0*/  UISETP.NE.AND UP0, UPT, UR9, URZ, UPT ;  /* 0x000000ff0900728c */ /* 0x000fd2000bf05270 */
[----:B------:R-:W-:Y:S05]  /*2dc0*/  BRA.U !UP0, `(.L_x_150) ;  /* 0x0000000108287547 */ /* 0x000fea000b800000 */
[----:B------:R-:W-:-:S05]  /*2dd0*/  IMAD R2, R3, 0x400, R0 ;  /* 0x0000040003027824 */ /* 0x000fca00078e0200 */
[----:B------:R-:W5:Y:S02]  /*2de0*/  LDS R5, [R2+0x200] ;  /* 0x0002000002057984 */ /* 0x000f640000000800 */
[----:B-----5:R-:W-:-:S13]  /*2df0*/  ISETP.NE.AND P0, PT, R5, RZ, PT ;  /* 0x000000ff0500720c */ /* 0x020fda0003f05270 */
[----:B------:R-:W-:Y:S05]  /*2e00*/  @!P0 BRA `(.L_x_150) ;  /* 0x0000000000188947 */ /* 0x000fea0003800000 */
[----:B01234-:R-:W0:Y:S01]  /*2e10*/  LDC.64 R6, c[0x0][0x380] ;  /* 0x0000e000ff067b82 */ /* 0x01fe220000000a00 */
[----:B------:R-:W-:-:S04]  /*2e20*/  IMAD R3, R3, 0x100, R4 ;  /* 0x0000010003037824 */ /* 0x000fc800078e0204 */
[----:B0-----:R-:W-:-:S04]  /*2e30*/  IMAD.WIDE.U32 R2, R3, 0x8, R6 ;  /* 0x0000000803027825 */ /* 0x001fc800078e0006 */
[----:B------:R-:W-:Y:S02]  /*2e40*/  IMAD.MOV.U32 R6, RZ, RZ, R5 ;  /* 0x000000ffff067224 */ /* 0x000fe400078e0005 */
[----:B------:R-:W-:-:S05]  /*2e50*/  IMAD.MOV.U32 R7, RZ, RZ, RZ ;  /* 0x000000ffff077224 */ /* 0x000fca00078e00ff */
[----:B------:R0:W-:Y:S02]  /*2e60*/  REDG.E.ADD.64.STRONG.GPU desc[UR20][R2.64+0x400], R6 ;  /* 0x000400060200798e */ /* 0x0001e4000c12e514 */
.L_x_150:
[----:B------:R-:W-:Y:S05]  /*2e70*/  BSYNC.RECONVERGENT B0 ;  /* 0x0000000000007941 */ /* 0x000fea0003800200 */
.L_x_149:
[----:B------:R-:W-:Y:S01]  /*2e80*/  BAR.SYNC.DEFER_BLOCKING 0x0 ;  /* 0x0000000000007b1d */ /* 0x000fe20000010000 */
[----:B------:R-:W-:-:S04]  /*2e90*/  UIADD3 UR6, UP0, UPT, UR6, 0x1, URZ ;  /* 0x0000000106067890 */ /* 0x000fc8000ff1e0ff */
[----:B------:R-:W-:Y:S02]  /*2ea0*/  UIADD3.X UR7, UPT, UPT, URZ, UR7, URZ, UP0, !UPT ;  /* 0x00000007ff077290 */ /* 0x000fe400087fe4ff */
[----:B------:R-:W-:-:S04]  /*2eb0*/  UISETP.NE.U32.AND UP0, UPT, UR6, UR11, UPT ;  /* 0x0000000b0600728c */ /* 0x000fc8000bf05070 */
[----:B------:R-:W-:-:S09]  /*2ec0*/  UISETP.NE.AND.EX UP0, UPT, UR7, UR12, UPT, UP0 ;  /* 0x0000000c0700728c */ /* 0x000fd2000bf05300 */
[----:B------:R-:W-:Y:S05]  /*2ed0*/  BRA.U UP0, `(.L_x_217) ;  /* 0xffffffd100f07547 */ /* 0x000fea000b83ffff */
[----:B------:R-:W-:Y:S05]  /*2ee0*/  EXIT ;  /* 0x000000000000794d */ /* 0x000fea0003800000 */
.L_x_218:
        /* <DEDUP_REMOVED lines=9> */
.L_x_1186:


//--------------------- .text._ZN3cub18CUB_300001_SM_10006detail10radix_sort31DeviceRadixSortSingleTileKernelINS1_5radix10policy_hubIiNS0_8NullTypeEyE10Policy1000ELNS0_9SortOrderE0EiS6_yNS1_21identity_decomposer_tEEEvPKT1_PSB_PKT2_PSF_T3_iiT4_ --------------------------
	.section	.text._ZN3cub18CUB_300001_SM_10006detail10radix_sort31DeviceRadixSortSingleTileKernelINS1_5radix10policy_hubIiNS0_8NullTypeEyE10Policy1000ELNS0_9SortOrderE0EiS6_yNS1_21identity_decomposer_tEEEvPKT1_PSB_PKT2_PSF_T3_iiT4_,"ax",@progbits
	.align	128
        .global         _ZN3cub18CUB_300001_SM_10006detail10radix_sort31DeviceRadixSortSingleTileKernelINS1_5radix10policy_hubIiNS0_8NullTypeEyE10Policy1000ELNS0_9SortOrderE0EiS6_yNS1_21identity_decomposer_tEEEvPKT1_PSB_PKT2_PSF_T3_iiT4_
        .type           _ZN3cub18CUB_300001_SM_10006detail10radix_sort31DeviceRadixSortSingleTileKernelINS1_5radix10policy_hubIiNS0_8NullTypeEyE10Policy1000ELNS0_9SortOrderE0EiS6_yNS1_21identity_decomposer_tEEEvPKT1_PSB_PKT2_PSF_T3_iiT4_,@function
        .size           _ZN3cub18CUB_300001_SM_10006detail10radix_sort31DeviceRadixSortSingleTileKernelINS1_5radix10policy_hubIiNS0_8NullTypeEyE10Policy1000ELNS0_9SortOrderE0EiS6_yNS1_21identity_decomposer_tEEEvPKT1_PSB_PKT2_PSF_T3_iiT4_,(.L_x_1187 - _ZN3cub18CUB_300001_SM_10006detail10radix_sort31DeviceRadixSortSingleTileKernelINS1_5radix10policy_hubIiNS0_8NullTypeEyE10Policy1000ELNS0_9SortOrderE0EiS6_yNS1_21identity_decomposer_tEEEvPKT1_PSB_PKT2_PSF_T3_iiT4_)
        .other          _ZN3cub18CUB_300001_SM_10006detail10radix_sort31DeviceRadixSortSingleTileKernelINS1_5radix10policy_hubIiNS0_8NullTypeEyE10Policy1000ELNS0_9SortOrderE0EiS6_yNS1_21identity_decomposer_tEEEvPKT1_PSB_PKT2_PSF_T3_iiT4_,@"STO_CUDA_ENTRY STV_DEFAULT"
_ZN3cub18CUB_300001_SM_10006detail10radix_sort31DeviceRadixSortSingleTileKernelINS1_5radix10policy_hubIiNS0_8NullTypeEyE10Policy1000ELNS0_9SortOrderE0EiS6_yNS1_21identity_decomposer_tEEEvPKT1_PSB_PKT2_PSF_T3_iiT4_:
.text._ZN3cub18CUB_300001_SM_10006detail10radix_sort31DeviceRadixSortSingleTileKernelINS1_5radix10policy_hubIiNS0_8NullTypeEyE10Policy1000ELNS0_9SortOrderE0EiS6_yNS1_21identity_decomposer_tEEEvPKT1_PSB_PKT2_PSF_T3_iiT4_:
[----:B------:R-:W-:Y:S01]  /*0000*/  LDC R1, c[0x0][0x37c] ;  /* 0x0000df00ff017b82 */ /* 0x000fe20000000800 */
[----:B------:R-:W0:Y:S01]  /*0010*/  S2R R0, SR_TID.X ;  /* 0x0000000000007919 */ /* 0x000e220000002100 */
[----:B------:R-:W1:Y:S06]  /*0020*/  LDCU UR4, c[0x0][0x3a0] ;  /* 0x00007400ff0477ac */ /* 0x000e6c0008000800 */
[----:B------:R-:W2:Y:S01]  /*0030*/  LDC.64 R4, c[0x0][0x380] ;  /* 0x0000e000ff047b82 */ /* 0x000ea20000000a00 */
[----:B------:R-:W3:Y:S01]  /*0040*/  LDCU.64 UR8, c[0x0][0x358] ;  /* 0x00006b00ff0877ac */ /* 0x000ee20008000a00 */
[----:B------:R-:W-:-:S02]  /*0050*/  IMAD.MOV.U32 R13, RZ, RZ, -0x1 ;  /* 0xffffffffff0d7424 */ /* 0x000fc400078e00ff */
[----:B------:R-:W-:Y:S02]  /*0060*/  IMAD.MOV.U32 R14, RZ, RZ, -0x1 ;  /* 0xffffffffff0e7424 */ /* 0x000fe400078e00ff */
[----:B------:R-:W-:Y:S02]  /*0070*/  IMAD.MOV.U32 R20, RZ, RZ, -0x1 ;  /* 0xffffffffff147424 */ /* 0x000fe400078e00ff */
[----:B------:R-:W-:Y:S01]  /*0080*/  IMAD.MOV.U32 R21, RZ, RZ, -0x1 ;  /* 0xffffffffff157424 */ /* 0x000fe200078e00ff */
[----:B------:R-:W4:Y:S01]  /*0090*/  S2UR UR6, SR_CgaCtaId ;  /* 0x00000000000679c3 */ /* 0x000f220000008800 */
[----:B------:R-:W2:Y:S01]  /*00a0*/  S2R R23, SR_LANEID ;  /* 0x0000000000177919 */ /* 0x000ea20000000000 */
[----:B------:R-:W-:Y:S01]  /*00b0*/  IMAD.MOV.U32 R25, RZ, RZ, -0x1 ;  /* 0xffffffffff197424 */ /* 0x000fe200078e00ff */
[----:B------:R-:W1:Y:S01]  /*00c0*/  LDCU UR10, c[0x0][0x3ac] ;  /* 0x00007580ff0a77ac */ /* 0x000e620008000800 */
[----:B0-----:R-:W-:-:S04]  /*00d0*/  IMAD R7, R0, 0x13, RZ ;  /* 0x0000001300077824 */ /* 0x001fc800078e02ff */
[C---:B------:R-:W-:Y:S01]  /*00e0*/  VIADD R2, R7.reuse, 0x1 ;  /* 0x0000000107027836 */ /* 0x040fe20000000000 */
[C---:B-1----:R-:W-:Y:S01]  /*00f0*/  ISETP.GE.AND P1, PT, R7.reuse, UR4, PT ;  /* 0x0000000407007c0c */ /* 0x042fe2000bf26270 */
[----:B--2---:R-:W-:-:S03]  /*0100*/  IMAD.WIDE.U32 R4, R7, 0x4, R4 ;  /* 0x0000000407047825 */ /* 0x004fc600078e0004 */
[----:B------:R-:W-:Y:S01]  /*0110*/  ISETP.GE.AND P2, PT, R2, UR4, PT ;  /* 0x0000000402007c0c */ /* 0x000fe2000bf46270 */
[C---:B------:R-:W-:Y:S02]  /*0120*/  VIADD R2, R7.reuse, 0x2 ;  /* 0x0000000207027836 */ /* 0x040fe40000000000 */
[----:B------:R-:W-:-:S03]  /*0130*/  VIADD R3, R7, 0x3 ;  /* 0x0000000307037836 */ /* 0x000fc60000000000 */
[----:B------:R-:W-:Y:S01]  /*0140*/  ISETP.GE.AND P3, PT, R2, UR4, PT ;  /* 0x0000000402007c0c */ /* 0x000fe2000bf66270 */
[----:B------:R-:W-:Y:S01]  /*0150*/  VIADD R2, R7, 0x4 ;  /* 0x0000000407027836 */ /* 0x000fe20000000000 */
[----:B------:R-:W-:Y:S01]  /*0160*/  ISETP.GE.AND P4, PT, R3, UR4, PT ;  /* 0x0000000403007c0c */ /* 0x000fe2000bf86270 */
[----:B---3--:R-:W2:Y:S03]  /*0170*/  @!P1 LDG.E R12, desc[UR8][R4.64] ;  /* 0x00000008040c9981 */ /* 0x008ea6000c1e1900 */
[----:B------:R-:W-:Y:S01]  /*0180*/  ISETP.GE.AND P5, PT, R2, UR4, PT ;  /* 0x0000000402007c0c */ /* 0x000fe2000bfa6270 */
[----:B------:R-:W3:Y:S06]  /*0190*/  @!P2 LDG.E R6, desc[UR8][R4.64+0x4] ;  /* 0x000004080406a981 */ /* 0x000eec000c1e1900 */
[----:B------:R-:W5:Y:S04]  /*01a0*/  @!P3 LDG.E R8, desc[UR8][R4.64+0x8] ;  /* 0x000008080408b981 */ /* 0x000f68000c1e1900 */
[----:B------:R-:W4:Y:S04]  /*01b0*/  @!P4 LDG.E R9, desc[UR8][R4.64+0xc] ;  /* 0x00000c080409c981 */ /* 0x000f28000c1e1900 */
[----:B------:R-:W4:Y:S01]  /*01c0*/  @!P5 LDG.E R10, desc[UR8][R4.64+0x10] ;  /* 0x00001008040ad981 */ /* 0x000f22000c1e1900 */
[----:B------:R-:W-:-:S02]  /*01d0*/  VIADD R2, R7, 0x5 ;  /* 0x0000000507027836 */ /* 0x000fc40000000000 */
[C---:B------:R-:W-:Y:S02]  /*01e0*/  VIADD R11, R7.reuse, 0x7 ;  /* 0x00000007070b7836 */ /* 0x040fe40000000000 */
[----:B------:R-:W-:Y:S01]  /*01f0*/  VIADD R3, R7, 0x6 ;  /* 0x0000000607037836 */ /* 0x000fe20000000000 */
[----:B------:R-:W-:Y:S01]  /*0200*/  ISETP.GE.AND P6, PT, R2, UR4, PT ;  /* 0x0000000402007c0c */ /* 0x000fe2000bfc6270 */
[----:B------:R-:W-:-:S03]  /*0210*/  IMAD.MOV.U32 R2, RZ, RZ, -0x1 ;  /* 0xffffffffff027424 */ /* 0x000fc600078e00ff */
[----:B------:R-:W-:Y:S01]  /*0220*/  ISETP.GE.AND P0, PT, R3, UR4, PT ;  /* 0x0000000403007c0c */ /* 0x000fe2000bf06270 */
[----:B------:R-:W-:Y:S02]  /*0230*/  IMAD.MOV.U32 R3, RZ, RZ, -0x1 ;  /* 0xffffffffff037424 */ /* 0x000fe400078e00ff */
[----:B------:R-:W-:-:S06]  /*0240*/  VIADD R15, R7, 0xb ;  /* 0x0000000b070f7836 */ /* 0x000fcc0000000000 */
[----:B------:R-:W4:Y:S01]  /*0250*/  @!P6 LDG.E R17, desc[UR8][R4.64+0x14] ;  /* 0x000014080411e981 */ /* 0x000f22000c1e1900 */
[----:B--2---:R-:W-:Y:S01]  /*0260*/  @!P1 LOP3.LUT R2, R12, 0x80000000, RZ, 0x3c, !PT ;  /* 0x800000000c029812 */ /* 0x004fe200078e3cff */
[----:B------:R-:W-:Y:S01]  /*0270*/  IMAD.MOV.U32 R12, RZ, RZ, -0x1 ;  /* 0xffffffffff0c7424 */ /* 0x000fe200078e00ff */
[----:B------:R-:W-:Y:S01]  /*0280*/  ISETP.GE.AND P1, PT, R11, UR4, PT ;  /* 0x000000040b007c0c */ /* 0x000fe2000bf26270 */
[C---:B------:R-:W-:Y:S01]  /*0290*/  VIADD R11, R7.reuse, 0x8 ;  /* 0x00000008070b7836 */ /* 0x040fe20000000000 */
[----:B---3--:R-:W-:Y:S01]  /*02a0*/  @!P2 LOP3.LUT R3, R6, 0x80000000, RZ, 0x3c, !PT ;  /* 0x800000000603a812 */ /* 0x008fe200078e3cff */
[----:B------:R-:W-:-:S03]  /*02b0*/  VIADD R6, R7, 0x9 ;  /* 0x0000000907067836 */ /* 0x000fc60000000000 */
[----:B------:R-:W-:Y:S01]  /*02c0*/  ISETP.GE.AND P2, PT, R11, UR4, PT ;  /* 0x000000040b007c0c */ /* 0x000fe2000bf46270 */
[----:B------:R-:W-:Y:S01]  /*02d0*/  VIADD R11, R7, 0xa ;  /* 0x0000000a070b7836 */ /* 0x000fe20000000000 */
[----:B-----5:R-:W-:Y:S02]  /*02e0*/  @!P3 LOP3.LUT R12, R8, 0x80000000, RZ, 0x3c, !PT ;  /* 0x80000000080cb812 */ /* 0x020fe400078e3cff */
[----:B------:R-:W-:Y:S02]  /*02f0*/  ISETP.GE.AND P3, PT, R6, UR4, PT ;  /* 0x0000000406007c0c */ /* 0x000fe4000bf66270 */
[----:B----4-:R-:W-:Y:S01]  /*0300*/  @!P4 LOP3.LUT R13, R9, 0x80000000, RZ, 0x3c, !PT ;  /* 0x80000000090dc812 */ /* 0x010fe200078e3cff */
[----:B------:R-:W2:Y:S01]  /*0310*/  @!P0 LDG.E R6, desc[UR8][R4.64+0x18] ;  /* 0x0000180804068981 */ /* 0x000ea2000c1e1900 */
[----:B------:R-:W-:Y:S02]  /*0320*/  ISETP.GE.AND P4, PT, R11, UR4, PT ;  /* 0x000000040b007c0c */ /* 0x000fe4000bf86270 */
[----:B------:R-:W-:Y:S01]  /*0330*/  @!P5 LOP3.LUT R14, R10, 0x80000000, RZ, 0x3c, !PT ;  /* 0x800000000a0ed812 */ /* 0x000fe200078e3cff */
[----:B------:R-:W3:Y:S01]  /*0340*/  @!P1 LDG.E R8, desc[UR8][R4.64+0x1c] ;  /* 0x00001c0804089981 */ /* 0x000ee2000c1e1900 */
[----:B------:R-:W-:-:S03]  /*0350*/  ISETP.GE.AND P5, PT, R15, UR4, PT ;  /* 0x000000040f007c0c */ /* 0x000fc6000bfa6270 */
[----:B------:R-:W4:Y:S04]  /*0360*/  @!P2 LDG.E R9, desc[UR8][R4.64+0x20] ;  /* 0x000020080409a981 */ /* 0x000f28000c1e1900 */
[----:B------:R-:W5:Y:S04]  /*0370*/  @!P3 LDG.E R10, desc[UR8][R4.64+0x24] ;  /* 0x00002408040ab981 */ /* 0x000f68000c1e1900 */
[----:B------:R-:W5:Y:S04]  /*0380*/  @!P4 LDG.E R11, desc[UR8][R4.64+0x28] ;  /* 0x00002808040bc981 */ /* 0x000f68000c1e1900 */
[----:B------:R-:W5:Y:S01]  /*0390*/  @!P5 LDG.E R22, desc[UR8][R4.64+0x2c] ;  /* 0x00002c080416d981 */ /* 0x000f62000c1e1900 */
[----:B------:R-:W-:-:S02]  /*03a0*/  VIADD R16, R7, 0xc ;  /* 0x0000000c07107836 */ /* 0x000fc40000000000 */
[----:B------:R-:W-:Y:S01]  /*03b0*/  IMAD.MOV.U32 R15, RZ, RZ, -0x1 ;  /* 0xffffffffff0f7424 */ /* 0x000fe200078e00ff */
[----:B------:R-:W-:Y:S01]  /*03c0*/  @!P6 LOP3.LUT R15, R17, 0x80000000, RZ, 0x3c, !PT ;  /* 0x80000000110fe812 */ /* 0x000fe200078e3cff */
[C---:B------:R-:W-:Y:S01]  /*03d0*/  VIADD R18, R7.reuse, 0xd ;  /* 0x0000000d07127836 */ /* 0x040fe20000000000 */
[----:B------:R-:W-:Y:S01]  /*03e0*/  ISETP.GE.AND P6, PT, R16, UR4, PT ;  /* 0x0000000410007c0c */ /* 0x000fe2000bfc6270 */
[----:B------:R-:W-:Y:S02]  /*03f0*/  IMAD.MOV.U32 R16, RZ, RZ, -0x1 ;  /* 0xffffffffff107424 */ /* 0x000fe400078e00ff */
[----:B------:R-:W-:Y:S02]  /*0400*/  IMAD.MOV.U32 R17, RZ, RZ, -0x1 ;  /* 0xffffffffff117424 */ /* 0x000fe400078e00ff */
[----:B------:R-:W-:-:S08]  /*0410*/  VIADD R19, R7, 0xe ;  /* 0x0000000e07137836 */ /* 0x000fd00000000000 */
[----:B------:R-:W5:Y:S01]  /*0420*/  @!P6 LDG.E R24, desc[UR8][R4.64+0x30] ;  /* 0x000030080418e981 */ /* 0x000f62000c1e1900 */
[----:B--2---:R-:W-:Y:S01]  /*0430*/  @!P0 LOP3.LUT R16, R6, 0x80000000, RZ, 0x3c, !PT ;  /* 0x8000000006108812 */ /* 0x004fe200078e3cff */
[C---:B------:R-:W-:Y:S01]  /*0440*/  VIADD R6, R7.reuse, 0xf ;  /* 0x0000000f07067836 */ /* 0x040fe20000000000 */
[----:B------:R-:W-:Y:S01]  /*0450*/  ISETP.GE.AND P0, PT, R18, UR4, PT ;  /* 0x0000000412007c0c */ /* 0x000fe2000bf06270 */
[----:B------:R-:W-:Y:S01]  /*0460*/  IMAD.MOV.U32 R18, RZ, RZ, -0x1 ;  /* 0xffffffffff127424 */ /* 0x000fe200078e00ff */
[----:B---3--:R-:W-:Y:S01]  /*0470*/  @!P1 LOP3.LUT R17, R8, 0x80000000, RZ, 0x3c, !PT ;  /* 0x8000000008119812 */ /* 0x008fe200078e3cff */
[----:B------:R-:W-:Y:S01]  /*0480*/  VIADD R8, R7, 0x10 ;  /* 0x0000001007087836 */ /* 0x000fe20000000000 */
[----:B----4-:R-:W-:Y:S02]  /*0490*/  @!P2 LOP3.LUT R18, R9, 0x80000000, RZ, 0x3c, !PT ;  /* 0x800000000912a812 */ /* 0x010fe400078e3cff */
[----:B------:R-:W-:Y:S01]  /*04a0*/  ISETP.GE.AND P2, PT, R6, UR4, PT ;  /* 0x0000000406007c0c */ /* 0x000fe2000bf46270 */
[----:B------:R-:W-:-:S02]  /*04b0*/  VIADD R6, R7, 0x11 ;  /* 0x0000001107067836 */ /* 0x000fc40000000000 */
[----:B------:R-:W-:Y:S01]  /*04c0*/  VIADD R7, R7, 0x12 ;  /* 0x0000001207077836 */ /* 0x000fe20000000000 */
[----:B------:R-:W-:Y:S01]  /*04d0*/  ISETP.GE.AND P1, PT, R19, UR4, PT ;  /* 0x0000000413007c0c */ /* 0x000fe2000bf26270 */
[----:B------:R-:W-:Y:S01]  /*04e0*/  IMAD.MOV.U32 R19, RZ, RZ, -0x1 ;  /* 0xffffffffff137424 */ /* 0x000fe200078e00ff */
[----:B-----5:R-:W-:Y:S02]  /*04f0*/  @!P3 LOP3.LUT R19, R10, 0x80000000, RZ, 0x3c, !PT ;  /* 0x800000000a13b812 */ /* 0x020fe400078e3cff */
[----:B------:R-:W-:Y:S02]  /*0500*/  @!P4 LOP3.LUT R20, R11, 0x80000000, RZ, 0x3c, !PT ;  /* 0x800000000b14c812 */ /* 0x000fe400078e3cff */
[----:B------:R-:W-:Y:S02]  /*0510*/  @!P5 LOP3.LUT R21, R22, 0x80000000, RZ, 0x3c, !PT ;  /* 0x800000001615d812 */ /* 0x000fe400078e3cff */
[----:B------:R-:W-:Y:S02]  /*0520*/  ISETP.GE.AND P3, PT, R8, UR4, PT ;  /* 0x0000000408007c0c */ /* 0x000fe4000bf66270 */
[----:B------:R-:W-:Y:S01]  /*0530*/  ISETP.GE.AND P4, PT, R6, UR4, PT ;  /* 0x0000000406007c0c */ /* 0x000fe2000bf86270 */
[----:B------:R-:W2:Y:S01]  /*0540*/  @!P2 LDG.E R8, desc[UR8][R4.64+0x3c] ;  /* 0x00003c080408a981 */ /* 0x000ea2000c1e1900 */
[----:B------:R-:W-:Y:S01]  /*0550*/  ISETP.GE.AND P5, PT, R7, UR4, PT ;  /* 0x0000000407007c0c */ /* 0x000fe2000bfa6270 */
[----:B------:R-:W0:Y:S02]  /*0560*/  LDCU.64 UR4, c[0x0][0x3a8] ;  /* 0x00007500ff0477ac */ /* 0x000e240008000a00 */
[----:B------:R-:W3:Y:S04]  /*0570*/  @!P0 LDG.E R6, desc[UR8][R4.64+0x34] ;  /* 0x0000340804068981 */ /* 0x000ee8000c1e1900 */
[----:B------:R-:W4:Y:S04]  /*0580*/  @!P1 LDG.E R7, desc[UR8][R4.64+0x38] ;  /* 0x0000380804079981 */ /* 0x000f28000c1e1900 */
[----:B------:R-:W5:Y:S04]  /*0590*/  @!P3 LDG.E R9, desc[UR8][R4.64+0x40] ;  /* 0x000040080409b981 */ /* 0x000f68000c1e1900 */
[----:B------:R-:W5:Y:S04]  /*05a0*/  @!P4 LDG.E R10, desc[UR8][R4.64+0x44] ;  /* 0x00004408040ac981 */ /* 0x000f68000c1e1900 */
[----:B------:R-:W5:Y:S01]  /*05b0*/  @!P5 LDG.E R11, desc[UR8][R4.64+0x48] ;  /* 0x00004808040bd981 */ /* 0x000f62000c1e1900 */
[----:B0-----:R-:W-:-:S02]  /*05c0*/  UIADD3 UR7, UPT, UPT, UR4, 0x6, URZ ;  /* 0x0000000604077890 */ /* 0x001fc4000fffe0ff */
[----:B------:R-:W-:-:S03]  /*05d0*/  UIADD3 UR5, UPT, UPT, -UR4, UR5, URZ ;  /* 0x0000000504057290 */ /* 0x000fc6000fffe1ff */
[----:B------:R-:W-:Y:S02]  /*05e0*/  UMOV UR4, 0x400 ;  /* 0x0000040000047882 */ /* 0x000fe40000000000 */
[----:B------:R-:W-:Y:S01]  /*05f0*/  ULEA UR4, UR6, UR4, 0x18 ;  /* 0x0000000406047291 */ /* 0x000fe2000f8ec0ff */
[----:B------:R-:W-:-:S05]  /*0600*/  SHF.R.U32.HI R105, RZ, 0x5, R0 ;  /* 0x00000005ff697819 */ /* 0x000fca0000011600 */
[----:B------:R-:W-:Y:S01]  /*0610*/  LEA R29, R0, UR4, 0x2 ;  /* 0x00000004001d7c11 */ /* 0x000fe2000f8e10ff */
[----:B------:R-:W-:Y:S01]  /*0620*/  IMAD.MOV.U32 R22, RZ, RZ, -0x1 ;  /* 0xffffffffff167424 */ /* 0x000fe200078e00ff */
[----:B------:R-:W-:-:S03]  /*0630*/  @!P6 LOP3.LUT R22, R24, 0x80000000, RZ, 0x3c, !PT ;  /* 0x800000001816e812 */ /* 0x000fc600078e3cff */
[----:B------:R-:W-:Y:S01]  /*0640*/  IMAD R31, R0, 0x80, R29 ;  /* 0x00000080001f7824 */ /* 0x000fe200078e021d */
[----:B------:R-:W-:Y:S01]  /*0650*/  LEA R32, R105, UR4, 0x2 ;  /* 0x0000000469207c11 */ /* 0x000fe2000f8e10ff */
[----:B------:R-:W-:Y:S02]  /*0660*/  IMAD.MOV.U32 R24, RZ, RZ, -0x1 ;  /* 0xffffffffff187424 */ /* 0x000fe400078e00ff */
[----:B------:R-:W-:Y:S02]  /*0670*/  IMAD.MOV.U32 R26, RZ, RZ, -0x1 ;  /* 0xffffffffff1a7424 */ /* 0x000fe400078e00ff */
[----:B------:R-:W-:Y:S02]  /*0680*/  IMAD.MOV.U32 R27, RZ, RZ, -0x1 ;  /* 0xffffffffff1b7424 */ /* 0x000fe400078e00ff */
[----:B------:R-:W-:Y:S02]  /*0690*/  IMAD.MOV.U32 R28, RZ, RZ, -0x1 ;  /* 0xffffffffff1c7424 */ /* 0x000fe400078e00ff */
[----:B------:R-:W-:-:S02]  /*06a0*/  IMAD.MOV.U32 R30, RZ, RZ, -0x1 ;  /* 0xffffffffff1e7424 */ /* 0x000fc400078e00ff */
[----:B------:R-:W-:Y:S01]  /*06b0*/  IMAD R33, R0, -0x38, R31 ;  /* 0xffffffc800217824 */ /* 0x000fe200078e021f */
[----:B------:R-:W-:Y:S01]  /*06c0*/  BAR.SYNC.DEFER_BLOCKING 0x0 ;  /* 0x0000000000007b1d */ /* 0x000fe20000010000 */
[----:B--2---:R-:W-:Y:S02]  /*06d0*/  @!P2 LOP3.LUT R26, R8, 0x80000000, RZ, 0x3c, !PT ;  /* 0x80000000081aa812 */ /* 0x004fe400078e3cff */
[----:B---3--:R-:W-:Y:S02]  /*06e0*/  @!P0 LOP3.LUT R24, R6, 0x80000000, RZ, 0x3c, !PT ;  /* 0x8000000006188812 */ /* 0x008fe400078e3cff */
[----:B----4-:R-:W-:Y:S02]  /*06f0*/  @!P1 LOP3.LUT R25, R7, 0x80000000, RZ, 0x3c, !PT ;  /* 0x8000000007199812 */ /* 0x010fe400078e3cff */
[----:B-----5:R-:W-:Y:S02]  /*0700*/  @!P3 LOP3.LUT R27, R9, 0x80000000, RZ, 0x3c, !PT ;  /* 0x80000000091bb812 */ /* 0x020fe400078e3cff */
[----:B------:R-:W-:-:S02]  /*0710*/  @!P4 LOP3.LUT R28, R10, 0x80000000, RZ, 0x3c, !PT ;  /* 0x800000000a1cc812 */ /* 0x000fc400078e3cff */
[----:B------:R-:W-:-:S07]  /*0720*/  @!P5 LOP3.LUT R30, R11, 0x80000000, RZ, 0x3c, !PT ;  /* 0x800000000b1ed812 */ /* 0x000fce00078e3cff */
.L_x_220:
[----:B------:R-:W-:Y:S01]  /*0730*/  UISETP.LT.AND UP0, UPT, UR5, 0x6, UPT ;  /* 0x000000060500788c */ /* 0x000fe2000bf01270 */
[----:B------:R-:W-:Y:S01]  /*0740*/  STS [R29], RZ ;  /* 0x000000ff1d007388 */ /* 0x000fe20000000800 */
[----:B------:R-:W-:Y:S01]  /*0750*/  UIADD3 UR6, UPT, UPT, UR7, -0x6, URZ ;  /* 0xfffffffa07067890 */ /* 0x000fe2000fffe0ff */
[----:B------:R-:W-:Y:S01]  /*0760*/  ISETP.NE.AND P1, PT, R23, 0x1f, PT ;  /* 0x0000001f1700780c */ /* 0x000fe20003f25270 */
[----:B------:R-:W-:Y:S01]  /*0770*/  USEL UR4, UR5, 0x6, UP0 ;  /* 0x0000000605047887 */ /* 0x000fe20008000000 */
[----:B------:R-:W-:Y:S01]  /*0780*/  STS [R29+0x400], RZ ;  /* 0x000400ff1d007388 */ /* 0x000fe20000000800 */
[C---:B------:R-:W-:Y:S01]  /*0790*/  ISETP.NE.AND P2, PT, R105.reuse, 0x6, PT ;  /* 0x000000066900780c */ /* 0x040fe20003f45270 */
[----:B------:R-:W-:Y:S01]  /*07a0*/  UISETP.GE.AND UP0, UPT, UR7, UR10, UPT ;  /* 0x0000000a0700728c */ /* 0x000fe2000bf06270 */
[----:B0-2---:R-:W-:Y:S01]  /*07b0*/  SHF.R.U32.HI R4, RZ, UR6, R2 ;  /* 0x00000006ff047c19 */ /* 0x005fe20008011602 */
[----:B------:R-:W-:Y:S01]  /*07c0*/  UBMSK UR4, URZ, UR4 ;  /* 0x00000004ff04729b */ /* 0x000fe20008000000 */
[----:B------:R-:W-:Y:S01]  /*07d0*/  STS [R29+0x800], RZ ;  /* 0x000800ff1d007388 */ /* 0x000fe20000000800 */
[----:B------:R-:W-:-:S03]  /*07e0*/  ISETP.NE.AND P3, PT, R105, 0x7, PT ;  /* 0x000000076900780c */ /* 0x000fc60003f65270 */
[----:B------:R-:W-:Y:S01]  /*07f0*/  STS [R29+0xc00], RZ ;  /* 0x000c00ff1d007388 */ /* 0x000fe20000000800 */
[----:B------:R-:W-:-:S03]  /*0800*/  LOP3.LUT R4, R4, UR4, RZ, 0xc0, !PT ;  /* 0x0000000404047c12 */ /* 0x000fc6000f8ec0ff */
[----:B------:R-:W-:Y:S02]  /*0810*/  STS [R29+0x1000], RZ ;  /* 0x001000ff1d007388 */ /* 0x000fe40000000800 */
[----:B------:R-:W-:Y:S01]  /*0820*/  IMAD.SHL.U32 R5, R4, 0x400, RZ ;  /* 0x0000040004057824 */ /* 0x000fe200078e00ff */
[----:B------:R-:W-:Y:S01]  /*0830*/  SHF.R.U32.HI R4, RZ, 0x4, R4 ;  /* 0x00000004ff047819 */ /* 0x000fe20000011604 */
[----:B------:R-:W-:Y:S03]  /*0840*/  STS [R29+0x1400], RZ ;  /* 0x001400ff1d007388 */ /* 0x000fe60000000800 */
[----:B------:R-:W-:Y:S01]  /*0850*/  LOP3.LUT R36, R5, 0x7c00, RZ, 0xc0, !PT ;  /* 0x00007c0005247812 */ /* 0x000fe200078ec0ff */
[----:B------:R-:W-:Y:S01]  /*0860*/  STS [R29+0x1800], RZ ;  /* 0x001800ff1d007388 */ /* 0x000fe20000000800 */
[----:B------:R-:W-:-:S03]  /*0870*/  LOP3.LUT R4, R4, 0xffffffe, RZ, 0xc0, !PT ;  /* 0x0ffffffe04047812 */ /* 0x000fc600078ec0ff */
[----:B------:R-:W-:Y:S01]  /*0880*/  STS [R29+0x1c00], RZ ;  /* 0x001c00ff1d007388 */ /* 0x000fe20000000800 */
[----:B------:R-:W-:Y:S02]  /*0890*/  IADD3 R36, PT, PT, R4, R29, R36 ;  /* 0x0000001d04247210 */ /* 0x000fe40007ffe024 */
[----:B------:R-:W-:Y:S01]  /*08a0*/  SHF.R.U32.HI R4, RZ, UR6, R3 ;  /* 0x00000006ff047c19 */ /* 0x000fe20008011603 */
[----:B------:R-:W-:Y:S03]  /*08b0*/  STS [R29+0x2000], RZ ;  /* 0x002000ff1d007388 */ /* 0x000fe60000000800 */
[----:B------:R-:W-:Y:S01]  /*08c0*/  LOP3.LUT R4, R4, UR4, RZ, 0xc0, !PT ;  /* 0x0000000404047c12 */ /* 0x000fe2000f8ec0ff */
[----:B------:R-:W-:Y:S03]  /*08d0*/  STS [R29+0x2400], RZ ;  /* 0x002400ff1d007388 */ /* 0x000fe60000000800 */
[----:B------:R-:W-:Y:S01]  /*08e0*/  SHF.R.U32.HI R6, RZ, 0x4, R4 ;  /* 0x00000004ff067819 */ /* 0x000fe20000011604 */
[----:B------:R-:W-:Y:S01]  /*08f0*/  STS [R29+0x2800], RZ ;  /* 0x002800ff1d007388 */ /* 0x000fe20000000800 */
[----:B------:R-:W-:-:S02]  /*0900*/  IMAD.SHL.U32 R5, R4, 0x400, RZ ;  /* 0x0000040004057824 */ /* 0x000fc400078e00ff */
[----:B------:R-:W-:Y:S01]  /*0910*/  LOP3.LUT R6, R6, 0xffffffe, RZ, 0xc0, !PT ;  /* 0x0ffffffe06067812 */ /* 0x000fe200078ec0ff */
[----:B------:R-:W-:Y:S02]  /*0920*/  STS [R29+0x2c00], RZ ;  /* 0x002c00ff1d007388 */ /* 0x000fe40000000800 */
[----:B------:R-:W-:Y:S02]  /*0930*/  LOP3.LUT R4, R5, 0x7c00, RZ, 0xc0, !PT ;  /* 0x00007c0005047812 */ /* 0x000fe400078ec0ff */
[----:B------:R-:W-:Y:S02]  /*0940*/  STS [R29+0x3000], RZ ;  /* 0x003000ff1d007388 */ /* 0x000fe40000000800 */
[----:B------:R-:W-:Y:S02]  /*0950*/  IADD3 R37, PT, PT, R6, R29, R4 ;  /* 0x0000001d06257210 */ /* 0x000fe40007ffe004 */
[----:B------:R-:W-:Y:S01]  /*0960*/  STS [R29+0x3400], RZ ;  /* 0x003400ff1d007388 */ /* 0x000fe20000000800 */
[----:B------:R-:W-:-:S03]  /*0970*/  SHF.R.U32.HI R4, RZ, UR6, R12 ;  /* 0x00000006ff047c19 */ /* 0x000fc6000801160c */
        /* <DEDUP_REMOVED lines=10> */
[----:B------:R-:W-:-:S03]  /*0a20*/  IADD3 R39, PT, PT, R39, R29, R6 ;  /* 0x0000001d27277210 */ /* 0x000fc60007ffe006 */
[----:B------:R-:W-:Y:S04]  /*0a30*/  STS [R29+0x4c00], RZ ;  /* 0x004c00ff1d007388 */ /* 0x000fe80000000800 */
        /* <DEDUP_REMOVED lines=13> */
[----:B------:R-:W0:Y:S02]  /*0b10*/  LDS.U16 R34, [R36] ;  /* 0x0000000024227984 */ /* 0x000e240000000400 */
[----:B0-----:R-:W-:-:S05]  /*0b20*/  VIADD R5, R34, 0x1 ;  /* 0x0000000122057836 */ /* 0x001fca0000000000 */
[----:B------:R0:W-:Y:S04]  /*0b30*/  STS.U16 [R36], R5 ;  /* 0x0000000524007388 */ /* 0x0001e80000000400 */
[----:B------:R-:W1:Y:S01]  /*0b40*/  LDS.U16 R38, [R37] ;  /* 0x0000000025267984 */ /* 0x000e620000000400 */
[----:B0-----:R-:W-:-:S04]  /*0b50*/  SHF.R.U32.HI R5, RZ, UR6, R13 ;  /* 0x00000006ff057c19 */ /* 0x001fc8000801160d */
[----:B------:R-:W-:-:S05]  /*0b60*/  LOP3.LUT R5, R5, UR4, RZ, 0xc0, !PT ;  /* 0x0000000405057c12 */ /* 0x000fca000f8ec0ff */
[----:B------:R-:W-:Y:S01]  /*0b70*/  IMAD.SHL.U32 R6, R5, 0x400, RZ ;  /* 0x0000040005067824 */ /* 0x000fe200078e00ff */
[----:B------:R-:W-:-:S04]  /*0b80*/  SHF.R.U32.HI R5, RZ, 0x4, R5 ;  /* 0x00000004ff057819 */ /* 0x000fc80000011605 */
[----:B------:R-:W-:Y:S02]  /*0b90*/  LOP3.LUT R8, R6, 0x7c00, RZ, 0xc0, !PT ;  /* 0x00007c0006087812 */ /* 0x000fe400078ec0ff */
[----:B------:R-:W-:-:S04]  /*0ba0*/  LOP3.LUT R5, R5, 0xffffffe, RZ, 0xc0, !PT ;  /* 0x0ffffffe05057812 */ /* 0x000fc800078ec0ff */
[----:B------:R-:W-:Y:S01]  /*0bb0*/  IADD3 R41, PT, PT, R5, R29, R8 ;  /* 0x0000001d05297210 */ /* 0x000fe20007ffe008 */
[----:B-1----:R-:W-:-:S05]  /*0bc0*/  VIADD R4, R38, 0x1 ;  /* 0x0000000126047836 */ /* 0x002fca0000000000 */
[----:B------:R0:W-:Y:S04]  /*0bd0*/  STS.U16 [R37], R4 ;  /* 0x0000000425007388 */ /* 0x0001e80000000400 */
[----:B------:R-:W1:Y:S01]  /*0be0*/  LDS.U16 R40, [R39] ;  /* 0x0000000027287984 */ /* 0x000e620000000400 */
[----:B0-----:R-:W-:-:S04]  /*0bf0*/  SHF.R.U32.HI R4, RZ, UR6, R14 ;  /* 0x00000006ff047c19 */ /* 0x001fc8000801160e */
[----:B------:R-:W-:-:S05]  /*0c00*/  LOP3.LUT R4, R4, UR4, RZ, 0xc0, !PT ;  /* 0x0000000404047c12 */ /* 0x000fca000f8ec0ff */
[----:B------:R-:W-:Y:S01]  /*0c10*/  IMAD.SHL.U32 R5, R4, 0x400, RZ ;  /* 0x0000040004057824 */ /* 0x000fe200078e00ff */
[----:B------:R-:W-:-:S04]  /*0c20*/  SHF.R.U32.HI R4, RZ, 0x4, R4 ;  /* 0x00000004ff047819 */ /* 0x000fc80000011604 */
[----:B------:R-:W-:Y:S02]  /*0c30*/  LOP3.LUT R8, R5, 0x7c00, RZ, 0xc0, !PT ;  /* 0x00007c0005087812 */ /* 0x000fe400078ec0ff */
[----:B------:R-:W-:Y:S02]  /*0c40*/  LOP3.LUT R43, R4, 0xffffffe, RZ, 0xc0, !PT ;  /* 0x0ffffffe042b7812 */ /* 0x000fe400078ec0ff */
[----:B------:R-:W-:Y:S02]  /*0c50*/  SHF.R.U32.HI R5, RZ, UR6, R15 ;  /* 0x00000006ff057c19 */ /* 0x000fe4000801160f */
[----:B------:R-:W-:Y:S02]  /*0c60*/  IADD3 R43, PT, PT, R43, R29, R8 ;  /* 0x0000001d2b2b7210 */ /* 0x000fe40007ffe008 */
[----:B------:R-:W-:Y:S01]  /*0c70*/  LOP3.LUT R5, R5, UR4, RZ, 0xc0, !PT ;  /* 0x0000000405057c12 */ /* 0x000fe2000f8ec0ff */
[----:B-1----:R-:W-:-:S05]  /*0c80*/  VIADD R6, R40, 0x1 ;  /* 0x0000000128067836 */ /* 0x002fca0000000000 */
[----:B------:R0:W-:Y:S04]  /*0c90*/  STS.U16 [R39], R6 ;  /* 0x0000000627007388 */ /* 0x0001e80000000400 */
[----:B------:R-:W1:Y:S01]  /*0ca0*/  LDS.U16 R42, [R41] ;  /* 0x00000000292a7984 */ /* 0x000e620000000400 */
[----:B0-----:R-:W-:Y:S01]  /*0cb0*/  IMAD.SHL.U32 R6, R5, 0x400, RZ ;  /* 0x0000040005067824 */ /* 0x001fe200078e00ff */
        /* <DEDUP_REMOVED lines=127> */
[----:B0-----:R-:W-:Y:S01]  /*14b0*/  SHF.R.U32.HI R4, RZ, UR6, R30 ;  /* 0x00000006ff047c19 */ /* 0x001fe2000801161e */
[----:B------:R-:W0:Y:S03]  /*14c0*/  S2UR UR6, SR_CgaCtaId ;  /* 0x00000000000679c3 */ /* 0x000e260000008800 */
[----:B------:R-:W-:Y:S01]  /*14d0*/  LOP3.LUT R4, R4, UR4, RZ, 0xc0, !PT ;  /* 0x0000000404047c12 */ /* 0x000fe2000f8ec0ff */
[----:B------:R-:W-:-:S04]  /*14e0*/  UMOV UR4, 0x400 ;  /* 0x0000040000047882 */ /* 0x000fc80000000000 */
[----:B------:R-:W-:Y:S01]  /*14f0*/  IMAD.SHL.U32 R5, R4, 0x400, RZ ;  /* 0x0000040004057824 */ /* 0x000fe200078e00ff */
[----:B------:R-:W-:-:S04]  /*1500*/  SHF.R.U32.HI R4, RZ, 0x4, R4 ;  /* 0x00000004ff047819 */ /* 0x000fc80000011604 */
[----:B------:R-:W-:Y:S02]  /*1510*/  LOP3.LUT R8, R5, 0x7c00, RZ, 0xc0, !PT ;  /* 0x00007c0005087812 */ /* 0x000fe400078ec0ff */
[----:B------:R-:W-:-:S04]  /*1520*/  LOP3.LUT R71, R4, 0xffffffe, RZ, 0xc0, !PT ;  /* 0x0ffffffe04477812 */ /* 0x000fc800078ec0ff */
[----:B------:R-:W-:Y:S01]  /*1530*/  IADD3 R71, PT, PT, R71, R29, R8 ;  /* 0x0000001d47477210 */ /* 0x000fe20007ffe008 */
[----:B0-----:R-:W-:Y:S01]  /*1540*/  ULEA UR4, UR6, UR4, 0x18 ;  /* 0x0000000406047291 */ /* 0x001fe2000f8ec0ff */
[----:B-1----:R-:W-:-:S05]  /*1550*/  VIADD R6, R68, 0x1 ;  /* 0x0000000144067836 */ /* 0x002fca0000000000 */
[----:B------:R-:W-:Y:S04]  /*1560*/  STS.U16 [R67], R6 ;  /* 0x0000000643007388 */ /* 0x000fe80000000400 */
[----:B------:R-:W0:Y:S02]  /*1570*/  LDS.U16 R70, [R69] ;  /* 0x0000000045467984 */ /* 0x000e240000000400 */
[----:B0-----:R-:W-:-:S05]  /*1580*/  VIADD R4, R70, 0x1 ;  /* 0x0000000146047836 */ /* 0x001fca0000000000 */
[----:B------:R-:W-:Y:S04]  /*1590*/  STS.U16 [R69], R4 ;  /* 0x0000000445007388 */ /* 0x000fe80000000400 */
[----:B------:R-:W0:Y:S02]  /*15a0*/  LDS.U16 R72, [R71] ;  /* 0x0000000047487984 */ /* 0x000e240000000400 */
[----:B0-----:R-:W-:-:S05]  /*15b0*/  VIADD R6, R72, 0x1 ;  /* 0x0000000148067836 */ /* 0x001fca0000000000 */
[----:B------:R-:W-:Y:S01]  /*15c0*/  STS.U16 [R71], R6 ;  /* 0x0000000647007388 */ /* 0x000fe20000000400 */
[----:B------:R-:W-:Y:S06]  /*15d0*/  BAR.SYNC.DEFER_BLOCKING 0x0 ;  /* 0x0000000000007b1d */ /* 0x000fec0000010000 */
[----:B------:R-:W-:Y:S04]  /*15e0*/  LDS R73, [R31] ;  /* 0x000000001f497984 */ /* 0x000fe80000000800 */
[----:B------:R-:W0:Y:S04]  /*15f0*/  LDS R74, [R31+0x4] ;  /* 0x000004001f4a7984 */ /* 0x000e280000000800 */
        /* <DEDUP_REMOVED lines=13> */
[----:B------:R-:W1:Y:S01]  /*16d0*/  LDS R86, [R31+0x34] ;  /* 0x000034001f567984 */ /* 0x000e620000000800 */
[----:B--2---:R-:W-:-:S03]  /*16e0*/  IMAD.IADD R76, R76, 0x1, R75 ;  /* 0x000000014c4c7824 */ /* 0x004fc600078e024b */
[----:B------:R-:W2:Y:S01]  /*16f0*/  LDS R87, [R31+0x38] ;  /* 0x000038001f577984 */ /* 0x000ea20000000800 */
[----:B---3--:R-:W-:-:S03]  /*1700*/  IMAD.IADD R77, R77, 0x1, R76 ;  /* 0x000000014d4d7824 */ /* 0x008fc600078e024c */
[----:B------:R-:W3:Y:S01]  /*1710*/  LDS R88, [R31+0x3c] ;  /* 0x00003c001f587984 */ /* 0x000ee20000000800 */
[----:B----4-:R-:W-:-:S03]  /*1720*/  IMAD.IADD R78, R78, 0x1, R77 ;  /* 0x000000014e4e7824 */ /* 0x010fc600078e024d */
[----:B------:R-:W4:Y:S01]  /*1730*/  LDS R89, [R31+0x40] ;  /* 0x000040001f597984 */ /* 0x000f220000000800 */
[----:B-----5:R-:W-:-:S03]  /*1740*/  IMAD.IADD R79, R79, 0x1, R78 ;  /* 0x000000014f4f7824 */ /* 0x020fc600078e024e */
[----:B------:R-:W5:Y:S01]  /*1750*/  LDS R90, [R31+0x44] ;  /* 0x000044001f5a7984 */ /* 0x000f620000000800 */
[----:B------:R-:W-:-:S03]  /*1760*/  IMAD.IADD R80, R80, 0x1, R79 ;  /* 0x0000000150507824 */ /* 0x000fc600078e024f */
        /* <DEDUP_REMOVED lines=29> */
[----:B------:R-:W-:-:S04]  /*1940*/  IMAD.IADD R95, R95, 0x1, R94 ;  /* 0x000000015f5f7824 */ /* 0x000fc800078e025e */
[----:B0-----:R-:W-:-:S04]  /*1950*/  IMAD.IADD R96, R96, 0x1, R95 ;  /* 0x0000000160607824 */ /* 0x001fc800078e025f */
[----:B-1----:R-:W-:-:S04]  /*1960*/  IMAD.IADD R97, R97, 0x1, R96 ;  /* 0x0000000161617824 */ /* 0x002fc800078e0260 */
[----:B--2---:R-:W-:-:S04]  /*1970*/  IMAD.IADD R98, R98, 0x1, R97 ;  /* 0x0000000162627824 */ /* 0x004fc800078e0261 */
[----:B---3--:R-:W-:-:S04]  /*1980*/  IMAD.IADD R99, R99, 0x1, R98 ;  /* 0x0000000163637824 */ /* 0x008fc800078e0262 */
[----:B----4-:R-:W-:-:S04]  /*1990*/  IMAD.IADD R100, R100, 0x1, R99 ;  /* 0x0000000164647824 */ /* 0x010fc800078e0263 */
[----:B-----5:R-:W-:-:S04]  /*19a0*/  IMAD.IADD R101, R101, 0x1, R100 ;  /* 0x0000000165657824 */ /* 0x020fc800078e0264 */
[----:B------:R-:W-:-:S04]  /*19b0*/  IMAD.IADD R102, R102, 0x1, R101 ;  /* 0x0000000166667824 */ /* 0x000fc800078e0265 */
[----:B------:R-:W-:-:S04]  /*19c0*/  IMAD.IADD R103, R103, 0x1, R102 ;  /* 0x0000000167677824 */ /* 0x000fc800078e0266 */
[----:B------:R-:W-:-:S04]  /*19d0*/  IMAD.IADD R104, R104, 0x1, R103 ;  /* 0x0000000168687824 */ /* 0x000fc800078e0267 */
[----:B------:R-:W-:-:S05]  /*19e0*/  IMAD.IADD R106, R5, 0x1, R104 ;  /* 0x00000001056a7824 */ /* 0x000fca00078e0268 */
        /* <DEDUP_REMOVED lines=8> */
[----:B------:R-:W0:Y:S02]  /*1a70*/  SHFL.UP P0, R107, R108, 0x10, RZ ;  /* 0x060000006c6b7989 */ /* 0x000e2400000000ff */
[----:B0-----:R-:W-:Y:S01]  /*1a80*/  @P0 IMAD.IADD R107, R108, 0x1, R107 ;  /* 0x000000016c6b0824 */ /* 0x001fe200078e026b */
[----:B------:R-:W-:-:S03]  /*1a90*/  ISETP.NE.AND P0, PT, R105, 0x1, PT ;  /* 0x000000016900780c */ /* 0x000fc60003f05270 */
[----:B------:R-:W-:Y:S01]  /*1aa0*/  IMAD.IADD R106, R107, 0x1, -R106 ;  /* 0x000000016b6a7824 */ /* 0x000fe200078e0a6a */
[----:B------:R-:W-:Y:S01]  /*1ab0*/  @!P1 STS [R32+0x8400], R107 ;  /* 0x0084006b20009388 */ /* 0x000fe20000000800 */
[----:B------:R-:W-:Y:S01]  /*1ac0*/  BAR.SYNC.DEFER_BLOCKING 0x0 ;  /* 0x0000000000007b1d */ /* 0x000fe20000010000 */
[----:B------:R-:W-:-:S05]  /*1ad0*/  ISETP.NE.AND P1, PT, R105, 0x4, PT ;  /* 0x000000046900780c */ /* 0x000fca0003f25270 */
[----:B------:R-:W0:Y:S04]  /*1ae0*/  LDS.128 R4, [UR4+0x8400] ;  /* 0x00840004ff047984 */ /* 0x000e280008000c00 */
[----:B------:R-:W1:Y:S01]  /*1af0*/  LDS.128 R8, [UR4+0x8410] ;  /* 0x00841004ff087984 */ /* 0x000e620008000c00 */
[C---:B0-----:R-:W-:Y:S01]  /*1b00*/  SEL R35, R4.reuse, R35, !P0 ;  /* 0x0000002304237207 */ /* 0x041fe20004000000 */
[----:B------:R-:W-:Y:S01]  /*1b10*/  IMAD.IADD R5, R4, 0x1, R5 ;  /* 0x0000000104057824 */ /* 0x000fe200078e0205 */
[----:B------:R-:W-:-:S03]  /*1b20*/  ISETP.NE.AND P0, PT, R105, 0x2, PT ;  /* 0x000000026900780c */ /* 0x000fc60003f05270 */
[----:B------:R-:W-:Y:S01]  /*1b30*/  IMAD.IADD R6, R6, 0x1, R5 ;  /* 0x0000000106067824 */ /* 0x000fe200078e0205 */
[----:B------:R-:W-:Y:S02]  /*1b40*/  SEL R35, R5, R35, !P0 ;  /* 0x0000002305237207 */ /* 0x000fe40004000000 */
[----:B------:R-:W-:Y:S01]  /*1b50*/  ISETP.NE.AND P0, PT, R105, 0x3, PT ;  /* 0x000000036900780c */ /* 0x000fe20003f05270 */
[----:B------:R-:W-:-:S03]  /*1b60*/  IMAD.IADD R7, R7, 0x1, R6 ;  /* 0x0000000107077824 */ /* 0x000fc600078e0206 */
[----:B------:R-:W-:Y:S01]  /*1b70*/  SEL R35, R6, R35, !P0 ;  /* 0x0000002306237207 */ /* 0x000fe20004000000 */
[----:B-1----:R-:W-:Y:S01]  /*1b80*/  IMAD.IADD R8, R7, 0x1, R8 ;  /* 0x0000000107087824 */ /* 0x002fe200078e0208 */
[----:B------:R-:W-:Y:S02]  /*1b90*/  ISETP.NE.AND P0, PT, R105, 0x5, PT ;  /* 0x000000056900780c */ /* 0x000fe40003f05270 */
[----:B------:R-:W-:Y:S01]  /*1ba0*/  SEL R35, R7, R35, !P1 ;  /* 0x0000002307237207 */ /* 0x000fe20004800000 */
[----:B------:R-:W-:Y:S01]  /*1bb0*/  IMAD.IADD R9, R9, 0x1, R8 ;  /* 0x0000000109097824 */ /* 0x000fe200078e0208 */
[----:B------:R-:W-:Y:S02]  /*1bc0*/  ISETP.NE.AND P1, PT, R23, RZ, PT ;  /* 0x000000ff1700720c */ /* 0x000fe40003f25270 */
[----:B------:R-:W-:Y:S01]  /*1bd0*/  SEL R35, R8, R35, !P0 ;  /* 0x0000002308237207 */ /* 0x000fe20004000000 */
[----:B------:R-:W-:Y:S01]  /*1be0*/  IMAD.IADD R10, R10, 0x1, R9 ;  /* 0x000000010a0a7824 */ /* 0x000fe200078e0209 */
[----:B------:R-:W-:-:S02]  /*1bf0*/  ISETP.GT.U32.AND P0, PT, R0, 0x1f, PT ;  /* 0x0000001f0000780c */ /* 0x000fc40003f04070 */
[----:B------:R-:W-:Y:S01]  /*1c00*/  SEL R35, R9, R35, !P2 ;  /* 0x0000002309237207 */ /* 0x000fe20005000000 */
[----:B------:R-:W-:Y:S01]  /*1c10*/  IMAD.IADD R11, R11, 0x1, R10 ;  /* 0x000000010b0b7824 */ /* 0x000fe200078e020a */
[----:B------:R-:W-:Y:S02]  /*1c20*/  ISETP.GT.U32.OR P2, PT, R0, 0x1f, P1 ;  /* 0x0000001f0000780c */ /* 0x000fe40000f44470 */
[----:B------:R-:W-:Y:S02]  /*1c30*/  SEL R4, R106, RZ, P1 ;  /* 0x000000ff6a047207 */ /* 0x000fe40000800000 */
[----:B------:R-:W-:-:S05]  /*1c40*/  SEL R35, R10, R35, !P3 ;  /* 0x000000230a237207 */ /* 0x000fca0005800000 */
[----:B------:R-:W-:Y:S01]  /*1c50*/  @P0 IMAD.IADD R106, R35, 0x1, R4 ;  /* 0x00000001236a0824 */ /* 0x000fe200078e0204 */
[----:B------:R-:W-:-:S03]  /*1c60*/  ISETP.NE.AND P0, PT, R0, RZ, PT ;  /* 0x000000ff0000720c */ /* 0x000fc60003f05270 */
[----:B------:R-:W-:-:S05]  /*1c70*/  @!P2 IMAD.U32 R106, R11, 0x10000, RZ ;  /* 0x000100000b6aa824 */ /* 0x000fca00078e00ff */
[----:B------:R-:W-:Y:S01]  /*1c80*/  @!P2 STS [UR4+0x8428], R106 ;  /* 0x0084286aff00a988 */ /* 0x000fe20008000804 */
[----:B------:R-:W-:Y:S06]  /*1c90*/  BAR.SYNC.DEFER_BLOCKING 0x0 ;  /* 0x0000000000007b1d */ /* 0x000fec0000010000 */
[----:B------:R-:W0:Y:S02]  /*1ca0*/  LDS R4, [UR4+0x8428] ;  /* 0x00842804ff047984 */ /* 0x000e240008000800 */
[----:B0-----:R-:W-:-:S05]  /*1cb0*/  SEL R5, R4, RZ, P0 ;  /* 0x000000ff04057207 */ /* 0x001fca0000000000 */
[----:B------:R-:W-:-:S04]  /*1cc0*/  IMAD.IADD R4, R5, 0x1, R106 ;  /* 0x0000000105047824 */ /* 0x000fc800078e026a */
[--C-:B------:R-:W-:Y:S01]  /*1cd0*/  IMAD.IADD R6, R73, 0x1, R4.reuse ;  /* 0x0000000149067824 */ /* 0x100fe200078e0204 */
[----:B------:R-:W-:Y:S01]  /*1ce0*/  STS [R31], R4 ;  /* 0x000000041f007388 */ /* 0x000fe20000000800 */
[--C-:B------:R-:W-:Y:S02]  /*1cf0*/  IMAD.IADD R74, R74, 0x1, R4.reuse ;  /* 0x000000014a4a7824 */ /* 0x100fe400078e0204 */
[--C-:B------:R-:W-:Y:S01]  /*1d00*/  IMAD.IADD R8, R75, 0x1, R4.reuse ;  /* 0x000000014b087824 */ /* 0x100fe200078e0204 */
[----:B------:R-:W-:Y:S01]  /*1d10*/  STS [R31+0x4], R6 ;  /* 0x000004061f007388 */ /* 0x000fe20000000800 */
[--C-:B------:R-:W-:Y:S02]  /*1d20*/  IMAD.IADD R76, R76, 0x1, R4.reuse ;  /* 0x000000014c4c7824 */ /* 0x100fe400078e0204 */
[--C-:B------:R-:W-:Y:S01]  /*1d30*/  IMAD.IADD R10, R77, 0x1, R4.reuse ;  /* 0x000000014d0a7824 */ /* 0x100fe200078e0204 */
[----:B------:R-:W-:Y:S01]  /*1d40*/  STS [R31+0x8], R74 ;  /* 0x0000084a1f007388 */ /* 0x000fe20000000800 */
[----:B------:R-:W-:-:S02]  /*1d50*/  IMAD.IADD R78, R78, 0x1, R4 ;  /* 0x000000014e4e7824 */ /* 0x000fc400078e0204 */
[--C-:B------:R-:W-:Y:S01]  /*1d60*/  IMAD.IADD R106, R79, 0x1, R4.reuse ;  /* 0x000000014f6a7824 */ /* 0x100fe200078e0204 */
[----:B------:R-:W-:Y:S01]  /*1d70*/  STS [R31+0xc], R8 ;  /* 0x00000c081f007388 */ /* 0x000fe20000000800 */
        /* <DEDUP_REMOVED lines=36> */
[----:B------:R-:W-:-:S03]  /*1fc0*/  IMAD.IADD R104, R104, 0x1, R4 ;  /* 0x0000000168687824 */ /* 0x000fc600078e0204 */
[----:B------:R-:W-:Y:S04]  /*1fd0*/  STS [R31+0x40], R88 ;  /* 0x000040581f007388 */ /* 0x000fe80000000800 */
        /* <DEDUP_REMOVED lines=15> */
[----:B------:R-:W-:Y:S01]  /*20d0*/  STS [R31+0x80], R104 ;  /* 0x000080681f007388 */ /* 0x000fe20000000800 */
[----:B------:R-:W-:Y:S06]  /*20e0*/  BAR.SYNC.DEFER_BLOCKING 0x0 ;  /* 0x0000000000007b1d */ /* 0x000fec0000010000 */
[----:B------:R-:W0:Y:S04]  /*20f0*/  LDS.U16 R5, [R36] ;  /* 0x0000000024057984 */ /* 0x000e280000000400 */
[----:B------:R-:W1:Y:S04]  /*2100*/  LDS.U16 R37, [R37] ;  /* 0x0000000025257984 */ /* 0x000e680000000400 */
[----:B------:R-:W2:Y:S04]  /*2110*/  LDS.U16 R39, [R39] ;  /* 0x0000000027277984 */ /* 0x000ea80000000400 */
[----:B------:R-:W3:Y:S04]  /*2120*/  LDS.U16 R41, [R41] ;  /* 0x0000000029297984 */ /* 0x000ee80000000400 */
[----:B------:R-:W4:Y:S04]  /*2130*/  LDS.U16 R43, [R43] ;  /* 0x000000002b2b7984 */ /* 0x000f280000000400 */
[----:B------:R-:W5:Y:S04]  /*2140*/  LDS.U16 R45, [R45] ;  /* 0x000000002d2d7984 */ /* 0x000f680000000400 */
[----:B------:R-:W5:Y:S04]  /*2150*/  LDS.U16 R47, [R47] ;  /* 0x000000002f2f7984 */ /* 0x000f680000000400 */
[----:B------:R-:W5:Y:S04]  /*2160*/  LDS.U16 R49, [R49] ;  /* 0x0000000031317984 */ /* 0x000f680000000400 */
[----:B------:R-:W5:Y:S04]  /*2170*/  LDS.U16 R51, [R51] ;  /* 0x0000000033337984 */ /* 0x000f680000000400 */
[----:B------:R-:W5:Y:S04]  /*2180*/  LDS.U16 R53, [R53] ;  /* 0x0000000035357984 */ /* 0x000f680000000400 */
[----:B------:R-:W5:Y:S01]  /*2190*/  LDS.U16 R55, [R55] ;  /* 0x0000000037377984 */ /* 0x000f620000000400 */
[----:B0-----:R-:W-:-:S03]  /*21a0*/  IMAD.IADD R5, R34, 0x1, R5 ;  /* 0x0000000122057824 */ /* 0x001fc600078e0205 */
[----:B------:R-:W0:Y:S01]  /*21b0*/  LDS.U16 R57, [R57] ;  /* 0x0000000039397984 */ /* 0x000e220000000400 */
[----:B-1----:R-:W-:-:S03]  /*21c0*/  IMAD.IADD R37, R38, 0x1, R37 ;  /* 0x0000000126257824 */ /* 0x002fc600078e0225 */
[----:B------:R-:W1:Y:S01]  /*21d0*/  LDS.U16 R59, [R59] ;  /* 0x000000003b3b7984 */ /* 0x000e620000000400 */
[----:B--2---:R-:W-:-:S03]  /*21e0*/  IMAD.IADD R39, R40, 0x1, R39 ;  /* 0x0000000128277824 */ /* 0x004fc600078e0227 */
[----:B------:R-:W2:Y:S01]  /*21f0*/  LDS.U16 R61, [R61] ;  /* 0x000000003d3d7984 */ /* 0x000ea20000000400 */
[----:B---3--:R-:W-:-:S03]  /*2200*/  IMAD.IADD R41, R42, 0x1, R41 ;  /* 0x000000012a297824 */ /* 0x008fc600078e0229 */
[----:B------:R-:W3:Y:S01]  /*2210*/  LDS.U16 R63, [R63] ;  /* 0x000000003f3f7984 */ /* 0x000ee20000000400 */
[----:B----4-:R-:W-:-:S03]  /*2220*/  IMAD.IADD R43, R44, 0x1, R43 ;  /* 0x000000012c2b7824 */ /* 0x010fc600078e022b */
[----:B------:R-:W4:Y:S01]  /*2230*/  LDS.U16 R65, [R65] ;  /* 0x0000000041417984 */ /* 0x000f220000000400 */
[----:B-----5:R-:W-:-:S03]  /*2240*/  IMAD.IADD R45, R46, 0x1, R45 ;  /* 0x000000012e2d7824 */ /* 0x020fc600078e022d */
[----:B------:R-:W5:Y:S01]  /*2250*/  LDS.U16 R67, [R67] ;  /* 0x0000000043437984 */ /* 0x000f620000000400 */
[----:B------:R-:W-:-:S03]  /*2260*/  IMAD.IADD R47, R48, 0x1, R47 ;  /* 0x00000001302f7824 */ /* 0x000fc600078e022f */
[----:B------:R-:W5:Y:S01]  /*2270*/  LDS.U16 R69, [R69] ;  /* 0x0000000045457984 */ /* 0x000f620000000400 */
[----:B------:R-:W-:-:S03]  /*2280*/  IMAD.IADD R49, R50, 0x1, R49 ;  /* 0x0000000132317824 */ /* 0x000fc600078e0231 */
[----:B------:R-:W5:Y:S01]  /*2290*/  LDS.U16 R71, [R71] ;  /* 0x0000000047477984 */ /* 0x000f620000000400 */
[----:B------:R-:W-:Y:S02]  /*22a0*/  IMAD.IADD R51, R52, 0x1, R51 ;  /* 0x0000000134337824 */ /* 0x000fe400078e0233 */
[----:B------:R-:W-:Y:S02]  /*22b0*/  IMAD.IADD R53, R54, 0x1, R53 ;  /* 0x0000000136357824 */ /* 0x000fe400078e0235 */
[----:B------:R-:W-:Y:S02]  /*22c0*/  IMAD.IADD R55, R56, 0x1, R55 ;  /* 0x0000000138377824 */ /* 0x000fe400078e0237 */
[----:B0-----:R-:W-:Y:S02]  /*22d0*/  IMAD.IADD R57, R58, 0x1, R57 ;  /* 0x000000013a397824 */ /* 0x001fe400078e0239 */
[----:B-1----:R-:W-:Y:S02]  /*22e0*/  IMAD.IADD R59, R60, 0x1, R59 ;  /* 0x000000013c3b7824 */ /* 0x002fe400078e023b */
[----:B--2---:R-:W-:-:S02]  /*22f0*/  IMAD.IADD R61, R62, 0x1, R61 ;  /* 0x000000013e3d7824 */ /* 0x004fc400078e023d */
[----:B---3--:R-:W-:Y:S02]  /*2300*/  IMAD.IADD R63, R64, 0x1, R63 ;  /* 0x00000001403f7824 */ /* 0x008fe400078e023f */
[----:B----4-:R-:W-:Y:S02]  /*2310*/  IMAD.IADD R65, R66, 0x1, R65 ;  /* 0x0000000142417824 */ /* 0x010fe400078e0241 */
[----:B-----5:R-:W-:Y:S02]  /*2320*/  IMAD.IADD R67, R68, 0x1, R67 ;  /* 0x0000000144437824 */ /* 0x020fe400078e0243 */
[----:B------:R-:W-:Y:S02]  /*2330*/  IMAD.IADD R69, R70, 0x1, R69 ;  /* 0x0000000146457824 */ /* 0x000fe400078e0245 */
[----:B------:R-:W-:Y:S01]  /*2340*/  IMAD.IADD R71, R72, 0x1, R71 ;  /* 0x0000000148477824 */ /* 0x000fe200078e0247 */
[----:B------:R-:W-:Y:S06]  /*2350*/  BAR.SYNC.DEFER_BLOCKING 0x0 ;  /* 0x0000000000007b1d */ /* 0x000fec0000010000 */
[----:B------:R-:W-:Y:S05]  /*2360*/  BRA.U UP0, `(.L_x_219) ;  /* 0x0000000100f87547 */ /* 0x000fea000b800000 */
[----:B------:R-:W-:Y:S01]  /*2370*/  LEA R5, R5, UR4, 0x2 ;  /* 0x0000000405057c11 */ /* 0x000fe2000f8e10ff */
[----:B------:R-:W-:Y:S01]  /*2380*/  UIADD3 UR7, UPT, UPT, UR7, 0x6, URZ ;  /* 0x0000000607077890 */ /* 0x000fe2000fffe0ff */
[----:B------:R-:W-:Y:S01]  /*2390*/  LEA R4, R37, UR4, 0x2 ;  /* 0x0000000425047c11 */ /* 0x000fe2000f8e10ff */
[----:B------:R-:W-:Y:S01]  /*23a0*/  UIADD3 UR5, UPT, UPT, UR5, -0x6, URZ ;  /* 0xfffffffa05057890 */ /* 0x000fe2000fffe0ff */
[----:B------:R-:W-:Y:S01]  /*23b0*/  LEA R7, R39, UR4, 0x2 ;  /* 0x0000000427077c11 */ /* 0x000fe2000f8e10ff */
[----:B------:R0:W-:Y:S01]  /*23c0*/  STS [R5], R2 ;  /* 0x0000000205007388 */ /* 0x0001e20000000800 */
[----:B------:R-:W-:Y:S02]  /*23d0*/  LEA R6, R41, UR4, 0x2 ;  /* 0x0000000429067c11 */ /* 0x000fe4000f8e10ff */
[----:B------:R-:W-:Y:S01]  /*23e0*/  LEA R9, R43, UR4, 0x2 ;  /* 0x000000042b097c11 */ /* 0x000fe2000f8e10ff */
[----:B------:R1:W-:Y:S01]  /*23f0*/  STS [R4], R3 ;  /* 0x0000000304007388 */ /* 0x0003e20000000800 */
[----:B------:R-:W-:-:S02]  /*2400*/  LEA R8, R45, UR4, 0x2 ;  /* 0x000000042d087c11 */ /* 0x000fc4000f8e10ff */
[----:B------:R-:W-:Y:S01]  /*2410*/  LEA R11, R47, UR4, 0x2 ;  /* 0x000000042f0b7c11 */ /* 0x000fe2000f8e10ff */
[----:B------:R2:W-:Y:S01]  /*2420*/  STS [R7], R12 ;  /* 0x0000000c07007388 */ /* 0x0005e20000000800 */
[----:B------:R-:W-:Y:S02]  /*2430*/  LEA R10, R49, UR4, 0x2 ;  /* 0x00000004310a7c11 */ /* 0x000fe4000f8e10ff */
[----:B0-----:R-:W-:Y:S01]  /*2440*/  LEA R5, R51, UR4, 0x2 ;  /* 0x0000000433057c11 */ /* 0x001fe2000f8e10ff */
[----:B------:R0:W-:Y:S01]  /*2450*/  STS [R6], R13 ;  /* 0x0000000d06007388 */ /* 0x0001e20000000800 */
[----:B------:R-:W-:Y:S02]  /*2460*/  LEA R2, R53, UR4, 0x2 ;  /* 0x0000000435027c11 */ /* 0x000fe4000f8e10ff */
[----:B-1----:R-:W-:Y:S01]  /*2470*/  LEA R3, R55, UR4, 0x2 ;  /* 0x0000000437037c11 */ /* 0x002fe2000f8e10ff */
[----:B------:R1:W-:Y:S01]  /*2480*/  STS [R9], R14 ;  /* 0x0000000e09007388 */ /* 0x0003e20000000800 */
[----:B------:R-:W-:-:S02]  /*2490*/  LEA R4, R57, UR4, 0x2 ;  /* 0x0000000439047c11 */ /* 0x000fc4000f8e10ff */
[----:B--2---:R-:W-:Y:S01]  /*24a0*/  LEA R7, R59, UR4, 0x2 ;  /* 0x000000043b077c11 */ /* 0x004fe2000f8e10ff */
[----:B------:R2:W-:Y:S01]  /*24b0*/  STS [R8], R15 ;  /* 0x0000000f08007388 */ /* 0x0005e20000000800 */
[----:B0-----:R-:W-:-:S03]  /*24c0*/  LEA R6, R63, UR4, 0x2 ;  /* 0x000000043f067c11 */ /* 0x001fc6000f8e10ff */
[----:B------:R0:W-:Y:S01]  /*24d0*/  STS [R11], R16 ;  /* 0x000000100b007388 */ /* 0x0001e20000000800 */
[----:B-1----:R-:W-:-:S03]  /*24e0*/  LEA R9, R61, UR4, 0x2 ;  /* 0x000000043d097c11 */ /* 0x002fc6000f8e10ff */
[----:B------:R-:W-:Y:S01]  /*24f0*/  STS [R10], R17 ;  /* 0x000000110a007388 */ /* 0x000fe20000000800 */
[----:B--2---:R-:W-:-:S03]  /*2500*/  LEA R8, R67, UR4, 0x2 ;  /* 0x0000000443087c11 */ /* 0x004fc6000f8e10ff */
[----:B------:R1:W-:Y:S01]  /*2510*/  STS [R5], R18 ;  /* 0x0000001205007388 */ /* 0x0003e20000000800 */
[----:B0-----:R-:W-:-:S03]  /*2520*/  LEA R11, R65, UR4, 0x2 ;  /* 0x00000004410b7c11 */ /* 0x001fc6000f8e10ff */
[----:B------:R0:W-:Y:S04]  /*2530*/  STS [R2], R19 ;  /* 0x0000001302007388 */ /* 0x0001e80000000800 */
[----:B------:R2:W-:Y:S01]  /*2540*/  STS [R3], R20 ;  /* 0x0000001403007388 */ /* 0x0005e20000000800 */
[----:B-1----:R-:W-:-:S03]  /*2550*/  LEA R5, R69, UR4, 0x2 ;  /* 0x0000000445057c11 */ /* 0x002fc6000f8e10ff */
[----:B------:R2:W-:Y:S01]  /*2560*/  STS [R4], R21 ;  /* 0x0000001504007388 */ /* 0x0005e20000000800 */
[----:B0-----:R-:W-:-:S03]  /*2570*/  LEA R19, R71, UR4, 0x2 ;  /* 0x0000000447137c11 */ /* 0x001fc6000f8e10ff */
[----:B------:R2:W-:Y:S04]  /*2580*/  STS [R7], R22 ;  /* 0x0000001607007388 */ /* 0x0005e80000000800 */
[----:B------:R2:W-:Y:S04]  /*2590*/  STS [R9], R24 ;  /* 0x0000001809007388 */ /* 0x0005e80000000800 */
[----:B------:R2:W-:Y:S04]  /*25a0*/  STS [R6], R25 ;  /* 0x0000001906007388 */ /* 0x0005e80000000800 */
[----:B------:R2:W-:Y:S04]  /*25b0*/  STS [R11], R26 ;  /* 0x0000001a0b007388 */ /* 0x0005e80000000800 */
[----:B------:R2:W-:Y:S04]  /*25c0*/  STS [R8], R27 ;  /* 0x0000001b08007388 */ /* 0x0005e80000000800 */
[----:B------:R2:W-:Y:S04]  /*25d0*/  STS [R5], R28 ;  /* 0x0000001c05007388 */ /* 0x0005e80000000800 */
[----:B------:R2:W-:Y:S01]  /*25e0*/  STS [R19], R30 ;  /* 0x0000001e13007388 */ /* 0x0005e20000000800 */
[----:B------:R-:W-:Y:S06]  /*25f0*/  BAR.SYNC.DEFER_BLOCKING 0x0 ;  /* 0x0000000000007b1d */ /* 0x000fec0000010000 */
[----:B------:R2:W0:Y:S04]  /*2600*/  LDS R2, [R33] ;  /* 0x0000000021027984 */ /* 0x0004280000000800 */
[----:B------:R2:W1:Y:S04]  /*2610*/  LDS R3, [R33+0x4] ;  /* 0x0000040021037984 */ /* 0x0004680000000800 */
[----:B------:R2:W3:Y:S04]  /*2620*/  LDS R12, [R33+0x8] ;  /* 0x00000800210c7984 */ /* 0x0004e80000000800 */
[----:B------:R2:W4:Y:S04]  /*2630*/  LDS R13, [R33+0xc] ;  /* 0x00000c00210d7984 */ /* 0x0005280000000800 */
[----:B------:R2:W0:Y:S04]  /*2640*/  LDS R14, [R33+0x10] ;  /* 0x00001000210e7984 */ /* 0x0004280000000800 */
        /* <DEDUP_REMOVED lines=13> */
[----:B------:R2:W0:Y:S01]  /*2720*/  LDS R30, [R33+0x48] ;  /* 0x00004800211e7984 */ /* 0x0004220000000800 */
[----:B------:R-:W-:Y:S06]  /*2730*/  BAR.SYNC.DEFER_BLOCKING 0x0 ;  /* 0x0000000000007b1d */ /* 0x000fec0000010000 */
[----:B-1-34-:R-:W-:Y:S05]  /*2740*/  BRA `(.L_x_220) ;  /* 0xffffffdc00f87947 */ /* 0x01afea000383ffff */
.L_x_219:
[----:B------:R-:W-:Y:S01]  /*2750*/  LEA R5, R5, UR4, 0x2 ;  /* 0x0000000405057c11 */ /* 0x000fe2000f8e10ff */
[C---:B------:R-:W-:Y:S01]  /*2760*/  IMAD R33, R0.reuse, -0x48, R33 ;  /* 0xffffffb800217824 */ /* 0x040fe200078e0221 */
[----:B------:R-:W-:Y:S01]  /*2770*/  LEA R4, R37, UR4, 0x2 ;  /* 0x0000000425047c11 */ /* 0x000fe2000f8e10ff */
[C---:B------:R-:W-:Y:S01]  /*2780*/  VIADD R7, R0.reuse, 0x100 ;  /* 0x0000010000077836 */ /* 0x040fe20000000000 */
[----:B------:R-:W-:Y:S01]  /*2790*/  LEA R39, R39, UR4, 0x2 ;  /* 0x0000000427277c11 */ /* 0x000fe2000f8e10ff */
[----:B------:R0:W-:Y:S01]  /*27a0*/  STS [R5], R2 ;  /* 0x0000000205007388 */ /* 0x0001e20000000800 */
[----:B------:R-:W-:Y:S01]  /*27b0*/  LEA R6, R41, UR4, 0x2 ;  /* 0x0000000429067c11 */ /* 0x000fe2000f8e10ff */
[----:B------:R-:W-:Y:S01]  /*27c0*/  VIADD R9, R0, 0x200 ;  /* 0x0000020000097836 */ /* 0x000fe20000000000 */
[----:B------:R-:W-:Y:S01]  /*27d0*/  LEA R43, R43, UR4, 0x2 ;  /* 0x000000042b2b7c11 */ /* 0x000fe2000f8e10ff */
[----:B------:R1:W-:Y:S01]  /*27e0*/  STS [R4], R3 ;  /* 0x0000000304007388 */ /* 0x0003e20000000800 */
[----:B------:R-:W-:-:S02]  /*27f0*/  LEA R8, R45, UR4, 0x2 ;  /* 0x000000042d087c11 */ /* 0x000fc4000f8e10ff */
[----:B------:R-:W-:Y:S01]  /*2800*/  LEA R47, R47, UR4, 0x2 ;  /* 0x000000042f2f7c11 */ /* 0x000fe2000f8e10ff */
[----:B------:R-:W-:Y:S01]  /*2810*/  STS [R39], R12 ;  /* 0x0000000c27007388 */ /* 0x000fe20000000800 */
[----:B------:R-:W-:Y:S02]  /*2820*/  LEA R10, R49, UR4, 0x2 ;  /* 0x00000004310a7c11 */ /* 0x000fe4000f8e10ff */
[----:B------:R-:W-:Y:S01]  /*2830*/  LEA R51, R51, UR4, 0x2 ;  /* 0x0000000433337c11 */ /* 0x000fe2000f8e10ff */
[----:B------:R2:W-:Y:S01]  /*2840*/  STS [R6], R13 ;  /* 0x0000000d06007388 */ /* 0x0005e20000000800 */
[----:B0-----:R-:W-:Y:S02]  /*2850*/  LEA R2, R53, UR4, 0x2 ;  /* 0x0000000435027c11 */ /* 0x001fe4000f8e10ff */
[----:B------:R-:W-:Y:S01]  /*2860*/  LEA R55, R55, UR4, 0x2 ;  /* 0x0000000437377c11 */ /* 0x000fe2000f8e10ff */
[----:B------:R0:W-:Y:S01]  /*2870*/  STS [R43], R14 ;  /* 0x0000000e2b007388 */ /* 0x0001e20000000800 */
[----:B-1----:R-:W-:-:S02]  /*2880*/  LEA R4, R57, UR4, 0x2 ;  /* 0x0000000439047c11 */ /* 0x002fc4000f8e10ff */
[----:B------:R-:W-:Y:S01]  /*2890*/  LEA R59, R59, UR4, 0x2 ;  /* 0x000000043b3b7c11 */ /* 0x000fe2000f8e10ff */
[----:B------:R1:W-:Y:S01]  /*28a0*/  STS [R8], R15 ;  /* 0x0000000f08007388 */ /* 0x0003e20000000800 */
[----:B------:R-:W-:Y:S01]  /*28b0*/  LEA R61, R61, UR4, 0x2 ;  /* 0x000000043d3d7c11 */ /* 0x000fe2000f8e10ff */
[C---:B--2---:R-:W-:Y:S01]  /*28c0*/  VIADD R13, R0.reuse, 0x500 ;  /* 0x00000500000d7836 */ /* 0x044fe20000000000 */
[----:B------:R-:W-:Y:S01]  /*28d0*/  LEA R6, R63, UR4, 0x2 ;  /* 0x000000043f067c11 */ /* 0x000fe2000f8e10ff */
[----:B------:R2:W-:Y:S01]  /*28e0*/  STS [R47], R16 ;  /* 0x000000102f007388 */ /* 0x0005e20000000800 */
[----:B------:R-:W-:Y:S01]  /*28f0*/  LEA R65, R65, UR4, 0x2 ;  /* 0x0000000441417c11 */ /* 0x000fe2000f8e10ff */
[C---:B0-----:R-:W-:Y:S01]  /*2900*/  VIADD R14, R0.reuse, 0x600 ;  /* 0x00000600000e7836 */ /* 0x041fe20000000000 */
[----:B------:R-:W-:Y:S01]  /*2910*/  LEA R69, R69, UR4, 0x2 ;  /* 0x0000000445457c11 */ /* 0x000fe2000f8e10ff */
[----:B------:R0:W-:Y:S01]  /*2920*/  STS [R10], R17 ;  /* 0x000000110a007388 */ /* 0x0001e20000000800 */
[----:B------:R-:W-:Y:S01]  /*2930*/  LEA R71, R71, UR4, 0x2 ;  /* 0x0000000447477c11 */ /* 0x000fe2000f8e10ff */
[C---:B-1----:R-:W-:Y:S01]  /*2940*/  VIADD R15, R0.reuse, 0x700 ;  /* 0x00000700000f7836 */ /* 0x042fe20000000000 */
[----:B------:R-:W-:Y:S01]  /*2950*/  LEA R8, R67, UR4, 0x2 ;  /* 0x0000000443087c11 */ /* 0x000fe2000f8e10ff */
[----:B------:R-:W-:Y:S01]  /*2960*/  STS [R51], R18 ;  /* 0x0000001233007388 */ /* 0x000fe20000000800 */
[----:B------:R-:W1:Y:S01]  /*2970*/  LDCU.64 UR4, c[0x0][0x3a0] ;  /* 0x00007400ff0477ac */ /* 0x000e620008000a00 */
[C---:B------:R-:W-:Y:S01]  /*2980*/  LOP3.LUT R12, R0.reuse, 0x400, RZ, 0xfc, !PT ;  /* 0x00000400000c7812 */ /* 0x040fe200078efcff */
[C---:B--2---:R-:W-:Y:S01]  /*2990*/  VIADD R16, R0.reuse, 0xd00 ;  /* 0x00000d0000107836 */ /* 0x044fe20000000000 */
[----:B------:R2:W-:Y:S01]  /*29a0*/  STS [R2], R19 ;  /* 0x0000001302007388 */ /* 0x0005e20000000800 */
[----:B0-----:R-:W-:-:S03]  /*29b0*/  VIADD R10, R0, 0x300 ;  /* 0x00000300000a7836 */ /* 0x001fc60000000000 */
[----:B------:R-:W-:Y:S04]  /*29c0*/  STS [R55], R20 ;  /* 0x0000001437007388 */ /* 0x000fe80000000800 */
[----:B------:R-:W-:Y:S01]  /*29d0*/  STS [R4], R21 ;  /* 0x0000001504007388 */ /* 0x000fe20000000800 */
[----:B--2---:R-:W0:Y:S03]  /*29e0*/  LDC.64 R2, c[0x0][0x388] ;  /* 0x0000e200ff027b82 */ /* 0x004e260000000a00 */
[----:B------:R-:W-:Y:S01]  /*29f0*/  STS [R59], R22 ;  /* 0x000000163b007388 */ /* 0x000fe20000000800 */
[----:B-1----:R-:W-:-:S03]  /*2a00*/  ISETP.GE.U32.AND P2, PT, R7, UR4, PT ;  /* 0x0000000407007c0c */ /* 0x002fc6000bf46070 */
[----:B------:R-:W-:Y:S01]  /*2a10*/  STS [R61], R24 ;  /* 0x000000183d007388 */ /* 0x000fe20000000800 */
[----:B------:R-:W-:Y:S02]  /*2a20*/  ISETP.GE.U32.AND P3, PT, R9, UR4, PT ;  /* 0x0000000409007c0c */ /* 0x000fe4000bf66070 */
[----:B------:R-:W-:Y:S01]  /*2a30*/  ISETP.GE.U32.AND P6, PT, R10, UR4, PT ;  /* 0x000000040a007c0c */ /* 0x000fe2000bfc6070 */
[----:B------:R-:W-:Y:S01]  /*2a40*/  STS [R6], R25 ;  /* 0x0000001906007388 */ /* 0x000fe20000000800 */
[----:B------:R-:W-:Y:S02]  /*2a50*/  ISETP.GE.U32.AND.EX P3, PT, RZ, UR5, PT, P3 ;  /* 0x00000005ff007c0c */ /* 0x000fe4000bf66130 */
[----:B------:R-:W-:Y:S01]  /*2a60*/  ISETP.GE.U32.AND.EX P2, PT, RZ, UR5, PT, P2 ;  /* 0x00000005ff007c0c */ /* 0x000fe2000bf46120 */
[----:B------:R-:W-:Y:S01]  /*2a70*/  STS [R65], R26 ;  /* 0x0000001a41007388 */ /* 0x000fe20000000800 */
[----:B------:R-:W-:Y:S02]  /*2a80*/  ISETP.GE.U32.AND P1, PT, R13, UR4, PT ;  /* 0x000000040d007c0c */ /* 0x000fe4000bf26070 */
[----:B------:R-:W-:Y:S01]  /*2a90*/  ISETP.GE.U32.AND.EX P6, PT, RZ, UR5, PT, P6 ;  /* 0x00000005ff007c0c */ /* 0x000fe2000bfc6160 */
[----:B------:R-:W-:Y:S01]  /*2aa0*/  STS [R8], R27 ;  /* 0x0000001b08007388 */ /* 0x000fe20000000800 */
[----:B------:R-:W-:-:S02]  /*2ab0*/  ISETP.GE.U32.AND.EX P1, PT, RZ, UR5, PT, P1 ;  /* 0x00000005ff007c0c */ /* 0x000fc4000bf26110 */
[----:B------:R-:W-:Y:S01]  /*2ac0*/  ISETP.GE.U32.AND P5, PT, R12, UR4, PT ;  /* 0x000000040c007c0c */ /* 0x000fe2000bfa6070 */
[----:B------:R-:W-:Y:S01]  /*2ad0*/  STS [R69], R28 ;  /* 0x0000001c45007388 */ /* 0x000fe20000000800 */
[----:B------:R-:W-:Y:S01]  /*2ae0*/  ISETP.GE.U32.AND P4, PT, R15, UR4, PT ;  /* 0x000000040f007c0c */ /* 0x000fe2000bf86070 */
[----:B0-----:R-:W-:Y:S01]  /*2af0*/  IMAD.WIDE.U32 R2, R0, 0x4, R2 ;  /* 0x0000000400027825 */ /* 0x001fe200078e0002 */
[----:B------:R-:W-:Y:S01]  /*2b00*/  ISETP.GE.U32.AND.EX P5, PT, RZ, UR5, PT, P5 ;  /* 0x00000005ff007c0c */ /* 0x000fe2000bfa6150 */
[----:B------:R-:W-:Y:S01]  /*2b10*/  STS [R71], R30 ;  /* 0x0000001e47007388 */ /* 0x000fe20000000800 */
[----:B------:R-:W-:Y:S01]  /*2b20*/  BAR.SYNC.DEFER_BLOCKING 0x0 ;  /* 0x0000000000007b1d */ /* 0x000fe20000010000 */
[----:B------:R-:W-:Y:S01]  /*2b30*/  ISETP.GE.U32.AND P0, PT, R14, UR4, PT ;  /* 0x000000040e007c0c */ /* 0x000fe2000bf06070 */
[C---:B------:R-:W-:Y:S01]  /*2b40*/  VIADD R14, R0.reuse, 0x900 ;  /* 0x00000900000e7836 */ /* 0x040fe20000000000 */
[----:B------:R-:W-:Y:S02]  /*2b50*/  LOP3.LUT R12, R0, 0x800, RZ, 0xfc, !PT ;  /* 0x00000800000c7812 */ /* 0x000fe400078efcff */
[----:B------:R-:W-:-:S02]  /*2b60*/  ISETP.GE.U32.AND.EX P0, PT, RZ, UR5, PT, P0 ;  /* 0x00000005ff007c0c */ /* 0x000fc4000bf06100 */
[----:B------:R-:W-:Y:S01]  /*2b70*/  ISETP.GE.U32.AND.EX P4, PT, RZ, UR5, PT, P4 ;  /* 0x00000005ff007c0c */ /* 0x000fe2000bf86140 */
[----:B------:R-:W0:Y:S04]  /*2b80*/  LDS R5, [R33+0x800] ;  /* 0x0008000021057984 */ /* 0x000e280000000800 */
[----:B------:R-:W1:Y:S04]  /*2b90*/  LDS R4, [R33+0x400] ;  /* 0x0004000021047984 */ /* 0x000e680000000800 */
[----:B------:R-:W2:Y:S04]  /*2ba0*/  LDS R6, [R33+0xc00] ;  /* 0x000c000021067984 */ /* 0x000ea80000000800 */
[----:B------:R-:W3:Y:S04]  /*2bb0*/  LDS R8, [R33+0x1400] ;  /* 0x0014000021087984 */ /* 0x000ee80000000800 */
[----:B------:R-:W4:Y:S04]  /*2bc0*/  LDS R7, [R33+0x1000] ;  /* 0x0010000021077984 */ /* 0x000f280000000800 */
[----:B------:R-:W5:Y:S04]  /*2bd0*/  LDS R9, [R33+0x1800] ;  /* 0x0018000021097984 */ /* 0x000f680000000800 */
[----:B------:R-:W5:Y:S01]  /*2be0*/  LDS R10, [R33+0x1c00] ;  /* 0x001c0000210a7984 */ /* 0x000f620000000800 */
[----:B0-----:R-:W-:-:S03]  /*2bf0*/  @!P3 LOP3.LUT R13, R5, 0x80000000, RZ, 0x3c, !PT ;  /* 0x80000000050db812 */ /* 0x001fc600078e3cff */
[----:B------:R-:W-:Y:S01]  /*2c00*/  LDS R5, [R33+0x2400] ;  /* 0x0024000021057984 */ /* 0x000fe20000000800 */
[----:B-1----:R-:W-:-:S03]  /*2c10*/  @!P2 LOP3.LUT R11, R4, 0x80000000, RZ, 0x3c, !PT ;  /* 0x80000000040ba812 */ /* 0x002fc600078e3cff */
[----:B------:R-:W0:Y:S01]  /*2c20*/  LDS R4, [R33+0x2000] ;  /* 0x0020000021047984 */ /* 0x000e220000000800 */
[----:B--2---:R-:W-:-:S03]  /*2c30*/  @!P6 LOP3.LUT R15, R6, 0x80000000, RZ, 0x3c, !PT ;  /* 0x80000000060fe812 */ /* 0x004fc600078e3cff */
[----:B------:R-:W-:Y:S01]  /*2c40*/  @!P2 STG.E desc[UR8][R2.64+0x400], R11 ;  /* 0x0004000b0200a986 */ /* 0x000fe2000c101908 */
[----:B------:R-:W-:Y:S01]  /*2c50*/  ISETP.GE.U32.AND P2, PT, R12, UR4, PT ;  /* 0x000000040c007c0c */ /* 0x000fe2000bf46070 */
[----:B------:R-:W-:Y:S01]  /*2c60*/  VIADD R12, R0, 0xa00 ;  /* 0x00000a00000c7836 */ /* 0x000fe20000000000 */
[----:B---3--:R-:W-:Y:S01]  /*2c70*/  @!P1 LOP3.LUT R19, R8, 0x80000000, RZ, 0x3c, !PT ;  /* 0x8000000008139812 */ /* 0x008fe200078e3cff */
[----:B------:R-:W-:Y:S01]  /*2c80*/  LDS R11, [R33+0x2800] ;  /* 0x00280000210b7984 */ /* 0x000fe20000000800 */
[----:B------:R-:W-:Y:S02]  /*2c90*/  ISETP.GE.U32.AND.EX P2, PT, RZ, UR5, PT, P2 ;  /* 0x00000005ff007c0c */ /* 0x000fe4000bf46120 */
[----:B----4-:R-:W-:Y:S01]  /*2ca0*/  @!P5 LOP3.LUT R17, R7, 0x80000000, RZ, 0x3c, !PT ;  /* 0x800000000711d812 */ /* 0x010fe200078e3cff */
[----:B------:R-:W-:Y:S01]  /*2cb0*/  LDS R6, [R33+0x2c00] ;  /* 0x002c000021067984 */ /* 0x000fe20000000800 */
[----:B-----5:R-:W-:-:S03]  /*2cc0*/  @!P0 LOP3.LUT R21, R9, 0x80000000, RZ, 0x3c, !PT ;  /* 0x8000000009158812 */ /* 0x020fc600078e3cff */
[----:B------:R-:W-:Y:S01]  /*2cd0*/  @!P1 STG.E desc[UR8][R2.64+0x1400], R19 ;  /* 0x0014001302009986 */ /* 0x000fe2000c101908 */
[----:B------:R-:W-:-:S03]  /*2ce0*/  ISETP.GE.U32.AND P1, PT, R0, UR4, PT ;  /* 0x0000000400007c0c */ /* 0x000fc6000bf26070 */
[----:B------:R-:W1:Y:S01]  /*2cf0*/  LDS R7, [R33+0x3000] ;  /* 0x0030000021077984 */ /* 0x000e620000000800 */
[----:B------:R-:W-:-:S03]  /*2d00*/  ISETP.GE.U32.AND.EX P1, PT, RZ, UR5, PT, P1 ;  /* 0x00000005ff007c0c */ /* 0x000fc6000bf26110 */
[----:B------:R-:W-:Y:S01]  /*2d10*/  @!P3 STG.E desc[UR8][R2.64+0x800], R13 ;  /* 0x0008000d0200b986 */ /* 0x000fe2000c101908 */
[----:B------:R-:W-:Y:S01]  /*2d20*/  ISETP.GE.U32.AND P3, PT, R14, UR4, PT ;  /* 0x000000040e007c0c */ /* 0x000fe2000bf66070 */
[----:B------:R-:W-:Y:S02]  /*2d30*/  VIADD R14, R0, 0xb00 ;  /* 0x00000b00000e7836 */ /* 0x000fe40000000000 */
[----:B------:R2:W-:Y:S01]  /*2d40*/  @!P6 STG.E desc[UR8][R2.64+0xc00], R15 ;  /* 0x000c000f0200e986 */ /* 0x0005e2000c101908 */
[----:B------:R-:W-:Y:S02]  /*2d50*/  ISETP.GE.U32.AND P6, PT, R12, UR4, PT ;  /* 0x000000040c007c0c */ /* 0x000fe4000bfc6070 */
[----:B------:R-:W-:Y:S01]  /*2d60*/  LOP3.LUT R12, R0, 0xc00, RZ, 0xfc, !PT ;  /* 0x00000c00000c7812 */ /* 0x000fe200078efcff */
[----:B------:R0:W-:Y:S01]  /*2d70*/  @!P5 STG.E desc[UR8][R2.64+0x1000], R17 ;  /* 0x001000110200d986 */ /* 0x0001e2000c101908 */
[----:B------:R-:W-:Y:S02]  /*2d80*/  ISETP.GE.U32.AND.EX P3, PT, RZ, UR5, PT, P3 ;  /* 0x00000005ff007c0c */ /* 0x000fe4000bf66130 */
[----:B------:R-:W-:Y:S01]  /*2d90*/  ISETP.GE.U32.AND P5, PT, R14, UR4, PT ;  /* 0x000000040e007c0c */ /* 0x000fe2000bfa6070 */
[----:B------:R-:W-:Y:S01]  /*2da0*/  @!P0 STG.E desc[UR8][R2.64+0x1800], R21 ;  /* 0x0018001502008986 */ /* 0x000fe2000c101908 */
[----:B------:R-:W-:-:S02]  /*2db0*/  ISETP.GE.U32.AND P0, PT, R12, UR4, PT ;  /* 0x000000040c007c0c */ /* 0x000fc4000bf06070 */
[----:B--2---:R-:W-:Y:S01]  /*2dc0*/  @!P4 LOP3.LUT R15, R10, 0x80000000, RZ, 0x3c, !PT ;  /* 0x800000000a0fc812 */ /* 0x004fe200078e3cff */
[----:B------:R-:W2:Y:S01]  /*2dd0*/  LDS R8, [R33+0x3400] ;  /* 0x0034000021087984 */ /* 0x000ea20000000800 */
[----:B------:R-:W-:Y:S02]  /*2de0*/  ISETP.GE.U32.AND.EX P0, PT, RZ, UR5, PT, P0 ;  /* 0x00000005ff007c0c */ /* 0x000fe4000bf06100 */
[----:B0-----:R-:W-:Y:S01]  /*2df0*/  @!P2 LOP3.LUT R17, R4, 0x80000000, RZ, 0x3c, !PT ;  /* 0x800000000411a812 */ /* 0x001fe200078e3cff */
[----:B------:R-:W0:Y:S02]  /*2e00*/  LDS R9, [R33+0x3800] ;  /* 0x0038000021097984 */ /* 0x000e240000000800 */
[----:B------:R-:W-:Y:S01]  /*2e10*/  @!P3 LOP3.LUT R5, R5, 0x80000000, RZ, 0x3c, !PT ;  /* 0x800000000505b812 */ /* 0x000fe200078e3cff */
[----:B------:R-:W-:Y:S01]  /*2e20*/  VIADD R4, R0, 0xe00 ;  /* 0x00000e0000047836 */ /* 0x000fe20000000000 */
[----:B------:R-:W3:Y:S04]  /*2e30*/  LDS R10, [R33+0x3c00] ;  /* 0x003c0000210a7984 */ /* 0x000ee80000000800 */
[----:B------:R-:W4:Y:S04]  /*2e40*/  LDS R12, [R33+0x4000] ;  /* 0x00400000210c7984 */ /* 0x000f280000000800 */
[----:B------:R-:W5:Y:S01]  /*2e50*/  LDS R13, [R33+0x4400] ;  /* 0x00440000210d7984 */ /* 0x000f620000000800 */
[----:B-1----:R-:W-:-:S03]  /*2e60*/  @!P0 LOP3.LUT R7, R7, 0x80000000, RZ, 0x3c, !PT ;  /* 0x8000000007078812 */ /* 0x002fc600078e3cff */
[----:B------:R-:W1:Y:S04]  /*2e70*/  @!P1 LDS R14, [R33] ;  /* 0x00000000210e9984 */ /* 0x000e680000000800 */
[----:B------:R2:W-:Y:S01]  /*2e80*/  @!P4 STG.E desc[UR8][R2.64+0x1c00], R15 ;  /* 0x001c000f0200c986 */ /* 0x0005e2000c101908 */
[----:B------:R-:W-:Y:S02]  /*2e90*/  ISETP.GE.U32.AND.EX P4, PT, RZ, UR5, PT, P6 ;  /* 0x00000005ff007c0c */ /* 0x000fe4000bf86160 */
[----:B------:R-:W-:Y:S01]  /*2ea0*/  ISETP.GE.U32.AND.EX P6, PT, RZ, UR5, PT, P5 ;  /* 0x00000005ff007c0c */ /* 0x000fe2000bfc6150 */
[----:B------:R-:W-:Y:S01]  /*2eb0*/  @!P3 STG.E desc[UR8][R2.64+0x2400], R5 ;  /* 0x002400050200b986 */ /* 0x000fe2000c101908 */
[----:B------:R-:W-:-:S03]  /*2ec0*/  ISETP.GE.U32.AND P5, PT, R16, UR4, PT ;  /* 0x0000000410007c0c */ /* 0x000fc6000bfa6070 */
[----:B------:R0:W-:Y:S01]  /*2ed0*/  @!P2 STG.E desc[UR8][R2.64+0x2000], R17 ;  /* 0x002000110200a986 */ /* 0x0001e2000c101908 */
[----:B------:R-:W-:Y:S02]  /*2ee0*/  ISETP.GE.U32.AND P2, PT, R4, UR4, PT ;  /* 0x0000000404007c0c */ /* 0x000fe4000bf46070 */
[C---:B------:R-:W-:Y:S01]  /*2ef0*/  LOP3.LUT R4, R0.reuse, 0x1000, RZ, 0xfc, !PT ;  /* 0x0000100000047812 */ /* 0x040fe200078efcff */
[----:B--2---:R-:W-:Y:S01]  /*2f00*/  VIADD R15, R0, 0xf00 ;  /* 0x00000f00000f7836 */ /* 0x004fe20000000000 */
[----:B------:R-:W-:Y:S01]  /*2f10*/  ISETP.GE.U32.AND.EX P5, PT, RZ, UR5, PT, P5 ;  /* 0x00000005ff007c0c */ /* 0x000fe2000bfa6150 */
[----:B------:R-:W-:Y:S01]  /*2f20*/  @!P0 STG.E desc[UR8][R2.64+0x3000], R7 ;  /* 0x0030000702008986 */ /* 0x000fe2000c101908 */
[----:B------:R-:W-:Y:S02]  /*2f30*/  @!P4 LOP3.LUT R11, R11, 0x80000000, RZ, 0x3c, !PT ;  /* 0x800000000b0bc812 */ /* 0x000fe400078e3cff */
[----:B------:R-:W-:Y:S02]  /*2f40*/  ISETP.GE.U32.AND P3, PT, R15, UR4, PT ;  /* 0x000000040f007c0c */ /* 0x000fe4000bf66070 */
[----:B------:R-:W-:Y:S01]  /*2f50*/  @!P6 LOP3.LUT R15, R6, 0x80000000, RZ, 0x3c, !PT ;  /* 0x80000000060fe812 */ /* 0x000fe200078e3cff */
[----:B------:R-:W-:Y:S01]  /*2f60*/  VIADD R6, R0, 0x1100 ;  /* 0x0000110000067836 */ /* 0x000fe20000000000 */
[----:B------:R3:W-:Y:S01]  /*2f70*/  @!P4 STG.E desc[UR8][R2.64+0x2800], R11 ;  /* 0x0028000b0200c986 */ /* 0x0007e2000c101908 */
[----:B------:R-:W-:Y:S01]  /*2f80*/  ISETP.GE.U32.AND P4, PT, R4, UR4, PT ;  /* 0x0000000404007c0c */ /* 0x000fe2000bf86070 */
[----:B------:R-:W-:Y:S01]  /*2f90*/  VIADD R0, R0, 0x1200 ;  /* 0x0000120000007836 */ /* 0x000fe20000000000 */
[----:B------:R-:W-:Y:S01]  /*2fa0*/  ISETP.GE.U32.AND.EX P2, PT, RZ, UR5, PT, P2 ;  /* 0x00000005ff007c0c */ /* 0x000fe2000bf46120 */
[----:B------:R4:W-:Y:S01]  /*2fb0*/  @!P6 STG.E desc[UR8][R2.64+0x2c00], R15 ;  /* 0x002c000f0200e986 */ /* 0x0009e2000c101908 */
[----:B------:R-:W-:-:S02]  /*2fc0*/  ISETP.GE.U32.AND P6, PT, R6, UR4, PT ;  /* 0x0000000406007c0c */ /* 0x000fc4000bfc6070 */
[----:B------:R-:W-:Y:S02]  /*2fd0*/  ISETP.GE.U32.AND.EX P3, PT, RZ, UR5, PT, P3 ;  /* 0x00000005ff007c0c */ /* 0x000fe4000bf66130 */
[----:B------:R-:W-:Y:S02]  /*2fe0*/  ISETP.GE.U32.AND.EX P4, PT, RZ, UR5, PT, P4 ;  /* 0x00000005ff007c0c */ /* 0x000fe4000bf86140 */
[----:B------:R-:W-:Y:S02]  /*2ff0*/  ISETP.GE.U32.AND.EX P6, PT, RZ, UR5, PT, P6 ;  /* 0x00000005ff007c0c */ /* 0x000fe4000bfc6160 */
[----:B------:R-:W-:Y:S02]  /*3000*/  ISETP.GE.U32.AND P0, PT, R0, UR4, PT ;  /* 0x0000000400007c0c */ /* 0x000fe4000bf06070 */
[----:B0-----:R-:W-:Y:S02]  /*3010*/  @!P5 LOP3.LUT R17, R8, 0x80000000, RZ, 0x3c, !PT ;  /* 0x800000000811d812 */ /* 0x001fe400078e3cff */
[----:B------:R-:W-:-:S02]  /*3020*/  ISETP.GE.U32.AND.EX P0, PT, RZ, UR5, PT, P0 ;  /* 0x00000005ff007c0c */ /* 0x000fc4000bf06100 */
[----:B------:R-:W-:Y:S01]  /*3030*/  @!P2 LOP3.LUT R9, R9, 0x80000000, RZ, 0x3c, !PT ;  /* 0x800000000909a812 */ /* 0x000fe200078e3cff */
[----:B------:R0:W-:Y:S01]  /*3040*/  @!P5 STG.E desc[UR8][R2.64+0x3400], R17 ;  /* 0x003400110200d986 */ /* 0x0001e2000c101908 */
[----:B---3--:R-:W-:Y:S02]  /*3050*/  @!P3 LOP3.LUT R11, R10, 0x80000000, RZ, 0x3c, !PT ;  /* 0x800000000a0bb812 */ /* 0x008fe400078e3cff */
[----:B----4-:R-:W-:Y:S01]  /*3060*/  @!P4 LOP3.LUT R15, R12, 0x80000000, RZ, 0x3c, !PT ;  /* 0x800000000c0fc812 */ /* 0x010fe200078e3cff */
[----:B------:R0:W-:Y:S01]  /*3070*/  @!P2 STG.E desc[UR8][R2.64+0x3800], R9 ;  /* 0x003800090200a986 */ /* 0x0001e2000c101908 */
[----:B-----5:R-:W-:Y:S02]  /*3080*/  @!P6 LOP3.LUT R13, R13, 0x80000000, RZ, 0x3c, !PT ;  /* 0x800000000d0de812 */ /* 0x020fe400078e3cff */
[----:B-1----:R-:W-:Y:S01]  /*3090*/  @!P1 LOP3.LUT R5, R14, 0x80000000, RZ, 0x3c, !PT ;  /* 0x800000000e059812 */ /* 0x002fe200078e3cff */
[----:B------:R0:W-:Y:S04]  /*30a0*/  @!P3 STG.E desc[UR8][R2.64+0x3c00], R11 ;  /* 0x003c000b0200b986 */ /* 0x0001e8000c101908 */
[----:B------:R0:W-:Y:S04]  /*30b0*/  @!P4 STG.E desc[UR8][R2.64+0x4000], R15 ;  /* 0x0040000f0200c986 */ /* 0x0001e8000c101908 */
[----:B------:R0:W-:Y:S04]  /*30c0*/  @!P6 STG.E desc[UR8][R2.64+0x4400], R13 ;  /* 0x0044000d0200e986 */ /* 0x0001e8000c101908 */
[----:B------:R0:W-:Y:S01]  /*30d0*/  @!P1 STG.E desc[UR8][R2.64], R5 ;  /* 0x0000000502009986 */ /* 0x0001e2000c101908 */
[----:B------:R-:W-:Y:S05]  /*30e0*/  @P0 EXIT ;  /* 0x000000000000094d */ /* 0x000fea0003800000 */
[----:B------:R-:W0:Y:S02]  /*30f0*/  LDS R33, [R33+0x4800] ;  /* 0x0048000021217984 */ /* 0x000e240000000800 */
[----:B0-----:R-:W-:-:S05]  /*3100*/  LOP3.LUT R5, R33, 0x80000000, RZ, 0x3c, !PT ;  /* 0x8000000021057812 */ /* 0x001fca00078e3cff */
[----:B------:R-:W-:Y:S01]  /*3110*/  STG.E desc[UR8][R2.64+0x4800], R5 ;  /* 0x0048000502007986 */ /* 0x000fe2000c101908 */
[----:B------:R-:W-:Y:S05]  /*3120*/  EXIT ;  /* 0x000000000000794d */ /* 0x000fea0003800000 */
.L_x_221:
        /* <DEDUP_REMOVED lines=13> */
.L_x_1187:


//--------------------- .text._ZN3cub18CUB_300001_SM_10006detail6reduce28DeviceReduceSingleTileKernelINS2_10policy_hubIiyN4cuda3std3__44plusIiEEE10Policy1000EPiSC_iS9_iiNS7_10__identityEEEvT0_T1_T2_T3_T4_T6_ --------------------------
	.section	.text._ZN3cub18CUB_300001_SM_10006detail6reduce28DeviceReduceSingleTileKernelINS2_10policy_hubIiyN4cuda3std3__44plusIiEEE10Policy1000EPiSC_iS9_iiNS7_10__identityEEEvT0_T1_T2_T3_T4_T6_,"ax",@progbits
	.align	128
        .global         _ZN3cub18CUB_300001_SM_10006detail6reduce28DeviceReduceSingleTileKernelINS2_10policy_hubIiyN4cuda3std3__44plusIiEEE10Policy1000EPiSC_iS9_iiNS7_10__identityEEEvT0_T1_T2_T3_T4_T6_
        .type           _ZN3cub18CUB_300001_SM_10006detail6reduce28DeviceReduceSingleTileKernelINS2_10policy_hubIiyN4cuda3std3__44plusIiEEE10Policy1000EPiSC_iS9_iiNS7_10__identityEEEvT0_T1_T2_T3_T4_T6_,@function
        .size           _ZN3cub18CUB_300001_SM_10006detail6reduce28DeviceReduceSingleTileKernelINS2_10policy_hubIiyN4cuda3std3__44plusIiEEE10Policy1000EPiSC_iS9_iiNS7_10__identityEEEvT0_T1_T2_T3_T4_T6_,(.L_x_1188 - _ZN3cub18CUB_300001_SM_10006detail6reduce28DeviceReduceSingleTileKernelINS2_10policy_hubIiyN4cuda3std3__44plusIiEEE10Policy1000EPiSC_iS9_iiNS7_10__identityEEEvT0_T1_T2_T3_T4_T6_)
        .other          _ZN3cub18CUB_300001_SM_10006detail6reduce28DeviceReduceSingleTileKernelINS2_10policy_hubIiyN4cuda3std3__44plusIiEEE10Policy1000EPiSC_iS9_iiNS7_10__identityEEEvT0_T1_T2_T3_T4_T6_,@"STO_CUDA_ENTRY STV_DEFAULT"
_ZN3cub18CUB_300001_SM_10006detail6reduce28DeviceReduceSingleTileKernelINS2_10policy_hubIiyN4cuda3std3__44plusIiEEE10Policy1000EPiSC_iS9_iiNS7_10__identityEEEvT0_T1_T2_T3_T4_T6_:
.text._ZN3cub18CUB_300001_SM_10006detail6reduce28DeviceReduceSingleTileKernelINS2_10policy_hubIiyN4cuda3std3__44plusIiEEE10Policy1000EPiSC_iS9_iiNS7_10__identityEEEvT0_T1_T2_T3_T4_T6_:
[----:B------:R-:W-:Y:S01]  /*0000*/  LDC R1, c[0x0][0x37c] ;  /* 0x0000df00ff017b82 */ /* 0x000fe20000000800 */
[----:B------:R-:W0:Y:S01]  /*0010*/  LDCU UR4, c[0x0][0x390] ;  /* 0x00007200ff0477ac */ /* 0x000e220008000800 */
[----:B------:R-:W1:Y:S01]  /*0020*/  LDCU.64 UR6, c[0x0][0x358] ;  /* 0x00006b00ff0677ac */ /* 0x000e620008000a00 */
[----:B0-----:R-:W-:-:S05]  /*0030*/  IMAD.U32 R20, RZ, RZ, UR4 ;  /* 0x00000004ff147e24 */ /* 0x001fca000f8e00ff */
[----:B------:R-:W-:-:S13]  /*0040*/  ISETP.NE.AND P0, PT, R20, RZ, PT ;  /* 0x000000ff1400720c */ /* 0x000fda0003f05270 */
[----:B-1----:R-:W-:Y:S05]  /*0050*/  @P0 BRA `(.L_x_222) ;  /* 0x00000000001c0947 */ /* 0x002fea0003800000 */
[----:B------:R-:W0:Y:S02]  /*0060*/  S2R R0, SR_TID.X ;  /* 0x0000000000007919 */ /* 0x000e240000002100 */
[----:B0-----:R-:W-:-:S13]  /*0070*/  ISETP.NE.AND P0, PT, R0, RZ, PT ;  /* 0x000000ff0000720c */ /* 0x001fda0003f05270 */
[----:B------:R-:W-:Y:S05]  /*0080*/  @P0 EXIT ;  /* 0x000000000000094d */ /* 0x000fea0003800000 */
[----:B------:R-:W0:Y:S08]  /*0090*/  LDC R5, c[0x0][0x398] ;  /* 0x0000e600ff057b82 */ /* 0x000e300000000800 */
[----:B------:R-:W0:Y:S02]  /*00a0*/  LDC.64 R2, c[0x0][0x388] ;  /* 0x0000e200ff027b82 */ /* 0x000e240000000a00 */
[----:B0-----:R-:W-:Y:S01]  /*00b0*/  STG.E desc[UR6][R2.64], R5 ;  /* 0x0000000502007986 */ /* 0x001fe2000c101906 */
[----:B------:R-:W-:Y:S05]  /*00c0*/  EXIT ;  /* 0x000000000000794d */ /* 0x000fea0003800000 */
.L_x_222:
[----:B------:R-:W0:Y:S01]  /*00d0*/  LDCU UR4, c[0x0][0x380] ;  /* 0x00007000ff0477ac */ /* 0x000e220008000800 */
[----:B------:R-:W-:Y:S01]  /*00e0*/  BSSY.RECONVERGENT B0, `(.L_x_223) ;  /* 0x0000385000007945 */ /* 0x000fe20003800200 */
[----:B0-----:R-:W-:-:S09]  /*00f0*/  ULOP3.LUT UP0, URZ, UR4, 0xf, URZ, 0xc0, !UPT ;  /* 0x0000000f04ff7892 */ /* 0x001fd2000f80c0ff */
[----:B------:R-:W-:Y:S05]  /*0100*/  BRA.U UP0, `(.L_x_224) ;  /* 0x0000001900d87547 */ /* 0x000fea000b800000 */
[----:B------:R-:W-:-:S13]  /*0110*/  ISETP.GT.AND P0, PT, R20, 0xfff, PT ;  /* 0x00000fff1400780c */ /* 0x000fda0003f04270 */
[----:B------:R-:W-:Y:S05]  /*0120*/  @P0 BRA `(.L_x_225) ;  /* 0x0000000c008c0947 */ /* 0x000fea0003800000 */
[----:B------:R-:W0:Y:S01]  /*0130*/  S2R R9, SR_TID.X ;  /* 0x0000000000097919 */ /* 0x000e220000002100 */
[----:B------:R-:W-:Y:S01]  /*0140*/  BSSY.RECONVERGENT B1, `(.L_x_226) ;  /* 0x0000009000017945 */ /* 0x000fe20003800200 */
[----:B------:R-:W-:Y:S01]  /*0150*/  IMAD.MOV.U32 R0, RZ, RZ, RZ ;  /* 0x000000ffff007224 */ /* 0x000fe200078e00ff */
[----:B0-----:R-:W-:Y:S01]  /*0160*/  ISETP.GE.AND P0, PT, R9, R20, PT ;  /* 0x000000140900720c */ /* 0x001fe20003f06270 */
[----:B------:R-:W-:-:S12]  /*0170*/  IMAD.MOV.U32 R11, RZ, RZ, R9 ;  /* 0x000000ffff0b7224 */ /* 0x000fd800078e0009 */
[----:B------:R-:W-:Y:S05]  /*0180*/  @P0 BRA `(.L_x_227) ;  /* 0x0000000000100947 */ /* 0x000fea0003800000 */
[----:B------:R-:W0:Y:S02]  /*0190*/  LDC.64 R2, c[0x0][0x380] ;  /* 0x0000e000ff027b82 */ /* 0x000e240000000a00 */
[----:B0-----:R-:W-:-:S05]  /*01a0*/  IMAD.WIDE.U32 R2, R9, 0x4, R2 ;  /* 0x0000000409027825 */ /* 0x001fca00078e0002 */
[----:B------:R0:W5:Y:S01]  /*01b0*/  LDG.E.CONSTANT R0, desc[UR6][R2.64] ;  /* 0x0000000602007981 */ /* 0x000162000c1e9900 */
[----:B------:R-:W-:-:S07]  /*01c0*/  VIADD R11, R9, 0x100 ;  /* 0x00000100090b7836 */ /* 0x000fce0000000000 */
.L_x_227:
[----:B------:R-:W-:Y:S05]  /*01d0*/  BSYNC.RECONVERGENT B1 ;  /* 0x0000000000017941 */ /* 0x000fea0003800200 */
.L_x_226:
[----:B------:R-:W-:Y:S01]  /*01e0*/  ISETP.GE.AND P0, PT, R11, R20, PT ;  /* 0x000000140b00720c */ /* 0x000fe20003f06270 */
[----:B------:R-:W-:-:S12]  /*01f0*/  BSSY.RECONVERGENT B1, `(.L_x_228) ;  /* 0x0000066000017945 */ /* 0x000fd80003800200 */
[----:B------:R-:W-:Y:S05]  /*0200*/  @P0 BRA `(.L_x_229) ;  /* 0x0000000400900947 */ /* 0x000fea0003800000 */
[----:B0-----:R-:W-:Y:S01]  /*0210*/  LOP3.LUT R3, RZ, R11, RZ, 0x33, !PT ;  /* 0x0000000bff037212 */ /* 0x001fe200078e33ff */
[----:B------:R-:W-:Y:S04]  /*0220*/  BSSY.RECONVERGENT B2, `(.L_x_230) ;  /* 0x0000015000027945 */ /* 0x000fe80003800200 */
[----:B------:R-:W-:-:S05]  /*0230*/  IMAD.IADD R4, R3, 0x1, R20 ;  /* 0x0000000103047824 */ /* 0x000fca00078e0214 */
[C---:B------:R-:W-:Y:S02]  /*0240*/  LOP3.LUT R2, R4.reuse, 0x300, RZ, 0xc0, !PT ;  /* 0x0000030004027812 */ /* 0x040fe400078ec0ff */
[----:B------:R-:W-:Y:S02]  /*0250*/  ISETP.GE.U32.AND P1, PT, R4, 0x300, PT ;  /* 0x000003000400780c */ /* 0x000fe40003f26070 */
[----:B------:R-:W-:-:S13]  /*0260*/  ISETP.NE.AND P0, PT, R2, 0x300, PT ;  /* 0x000003000200780c */ /* 0x000fda0003f05270 */
[----:B------:R-:W-:Y:S05]  /*0270*/  @!P0 BRA `(.L_x_231) ;  /* 0x00000000003c8947 */ /* 0x000fea0003800000 */
[----:B------:R-:W0:Y:S01]  /*0280*/  LDC.64 R2, c[0x0][0x380] ;  /* 0x0000e000ff027b82 */ /* 0x000e220000000a00 */
[----:B------:R-:W-:-:S04]  /*0290*/  LEA.HI R4, R4, 0x1, RZ, 0x18 ;  /* 0x0000000104047811 */ /* 0x000fc800078fc0ff */
[----:B------:R-:W-:-:S05]  /*02a0*/  LOP3.LUT R4, R4, 0x3, RZ, 0xc0, !PT ;  /* 0x0000000304047812 */ /* 0x000fca00078ec0ff */
[----:B------:R-:W-:Y:S02]  /*02b0*/  IMAD.MOV R4, RZ, RZ, -R4 ;  /* 0x000000ffff047224 */ /* 0x000fe400078e0a04 */
[----:B0-----:R-:W-:-:S04]  /*02c0*/  IMAD.WIDE.U32 R2, R11, 0x4, R2 ;  /* 0x000000040b027825 */ /* 0x001fc800078e0002 */
[----:B------:R-:W-:-:S07]  /*02d0*/  IMAD.MOV.U32 R5, RZ, RZ, R3 ;  /* 0x000000ffff057224 */ /* 0x000fce00078e0003 */
.L_x_232:
[----:B------:R-:W-:-:S06]  /*02e0*/  IMAD.MOV.U32 R3, RZ, RZ, R5 ;  /* 0x000000ffff037224 */ /* 0x000fcc00078e0005 */
[----:B------:R0:W2:Y:S01]  /*02f0*/  LDG.E.CONSTANT R3, desc[UR6][R2.64] ;  /* 0x0000000602037981 */ /* 0x0000a2000c1e9900 */
[----:B------:R-:W-:Y:S02]  /*0300*/  VIADD R4, R4, 0x1 ;  /* 0x0000000104047836 */ /* 0x000fe40000000000 */
[----:B------:R-:W-:-:S03]  /*0310*/  VIADD R11, R11, 0x100 ;  /* 0x000001000b0b7836 */ /* 0x000fc60000000000 */
[----:B------:R-:W-:Y:S02]  /*0320*/  ISETP.NE.AND P0, PT, R4, RZ, PT ;  /* 0x000000ff0400720c */ /* 0x000fe40003f05270 */
[----:B0-----:R-:W-:-:S05]  /*0330*/  IADD3 R2, P2, PT, R2, 0x400, RZ ;  /* 0x0000040002027810 */ /* 0x001fca0007f5e0ff */
[----:B------:R-:W-:Y:S02]  /*0340*/  IMAD.X R5, RZ, RZ, R5, P2 ;  /* 0x000000ffff057224 */ /* 0x000fe400010e0605 */
[----:B--2--5:R-:W-:-:S04]  /*0350*/  IMAD.IADD R0, R3, 0x1, R0 ;  /* 0x0000000103007824 */ /* 0x024fc800078e0200 */
[----:B------:R-:W-:Y:S05]  /*0360*/  @P0 BRA `(.L_x_232) ;  /* 0xfffffffc00dc0947 */ /* 0x000fea000383ffff */
.L_x_231:
[----:B------:R-:W-:Y:S05]  /*0370*/  BSYNC.RECONVERGENT B2 ;  /* 0x0000000000027941 */ /* 0x000fea0003800200 */
.L_x_230:
[----:B------:R-:W-:Y:S05]  /*0380*/  @!P1 BRA `(.L_x_229) ;  /* 0x0000000400309947 */ /* 0x000fea0003800000 */
[----:B------:R-:W-:Y:S01]  /*0390*/  IMAD.IADD R2, R20, 0x1, -R11 ;  /* 0x0000000114027824 */ /* 0x000fe200078e0a0b */
[----:B------:R-:W-:Y:S01]  /*03a0*/  BSSY.RECONVERGENT B2, `(.L_x_233) ;  /* 0x0000029000027945 */ /* 0x000fe20003800200 */
[----:B------:R-:W-:-:S03]  /*03b0*/  PLOP3.LUT P0, PT, PT, PT, PT, 0x80, 0x8 ;  /* 0x000000000008781c */ /* 0x000fc60003f0f070 */
[----:B------:R-:W-:-:S13]  /*03c0*/  ISETP.GT.AND P1, PT, R2, 0xc00, PT ;  /* 0x00000c000200780c */ /* 0x000fda0003f24270 */
[----:B------:R-:W-:Y:S05]  /*03d0*/  @!P1 BRA `(.L_x_234) ;  /* 0x0000000000949947 */ /* 0x000fea0003800000 */
[----:B------:R-:W-:Y:S01]  /*03e0*/  PLOP3.LUT P0, PT, PT, PT, PT, 0x8, 0x80 ;  /* 0x000000000080781c */ /* 0x000fe20003f0e170 */
[----:B------:R-:W-:-:S12]  /*03f0*/  VIADD R8, R20, 0xfffff400 ;  /* 0xfffff40014087836 */ /* 0x000fd80000000000 */
.L_x_235:
[----:B------:R-:W0:Y:S01]  /*0400*/  LDC.64 R4, c[0x0][0x380] ;  /* 0x0000e000ff047b82 */ /* 0x000e220000000a00 */
[C---:B------:R-:W-:Y:S02]  /*0410*/  VIADD R7, R11.reuse, 0x400 ;  /* 0x000004000b077836 */ /* 0x040fe40000000000 */
[C---:B------:R-:W-:Y:S02]  /*0420*/  VIADD R3, R11.reuse, 0x800 ;  /* 0x000008000b037836 */ /* 0x040fe40000000000 */
[----:B0-----:R-:W-:-:S05]  /*0430*/  IMAD.WIDE R22, R11, 0x4, R4 ;  /* 0x000000040b167825 */ /* 0x001fca00078e0204 */
[----:B------:R-:W2:Y:S01]  /*0440*/  LDG.E.CONSTANT R13, desc[UR6][R22.64] ;  /* 0x00000006160d7981 */ /* 0x000ea2000c1e9900 */
[----:B------:R-:W-:-:S03]  /*0450*/  IMAD.WIDE R6, R7, 0x4, R4 ;  /* 0x0000000407067825 */ /* 0x000fc600078e0204 */
[----:B------:R-:W2:Y:S04]  /*0460*/  LDG.E.CONSTANT R10, desc[UR6][R22.64+0x400] ;  /* 0x00040006160a7981 */ /* 0x000ea8000c1e9900 */
[----:B------:R-:W3:Y:S04]  /*0470*/  LDG.E.CONSTANT R12, desc[UR6][R22.64+0x800] ;  /* 0x00080006160c7981 */ /* 0x000ee8000c1e9900 */
[----:B------:R-:W3:Y:S01]  /*0480*/  LDG.E.CONSTANT R19, desc[UR6][R22.64+0xc00] ;  /* 0x000c000616137981 */ /* 0x000ee2000c1e9900 */
[----:B------:R-:W-:-:S03]  /*0490*/  IMAD.WIDE R2, R3, 0x4, R4 ;  /* 0x0000000403027825 */ /* 0x000fc600078e0204 */
[----:B------:R-:W4:Y:S04]  /*04a0*/  LDG.E.CONSTANT R16, desc[UR6][R6.64] ;  /* 0x0000000606107981 */ /* 0x000f28000c1e9900 */
[----:B------:R-:W4:Y:S01]  /*04b0*/  LDG.E.CONSTANT R15, desc[UR6][R6.64+0x400] ;  /* 0x00040006060f7981 */ /* 0x000f22000c1e9900 */
[----:B------:R-:W-:-:S03]  /*04c0*/  VIADD R25, R11, 0xc00 ;  /* 0x00000c000b197836 */ /* 0x000fc60000000000 */
[----:B------:R-:W4:Y:S04]  /*04d0*/  LDG.E.CONSTANT R14, desc[UR6][R6.64+0x800] ;  /* 0x00080006060e7981 */ /* 0x000f28000c1e9900 */
[----:B------:R-:W4:Y:S01]  /*04e0*/  LDG.E.CONSTANT R21, desc[UR6][R6.64+0xc00] ;  /* 0x000c000606157981 */ /* 0x000f22000c1e9900 */
[----:B------:R-:W-:-:S03]  /*04f0*/  IMAD.WIDE R4, R25, 0x4, R4 ;  /* 0x0000000419047825 */ /* 0x000fc600078e0204 */
[----:B------:R-:W4:Y:S04]  /*0500*/  LDG.E.CONSTANT R18, desc[UR6][R2.64] ;  /* 0x0000000602127981 */ /* 0x000f28000c1e9900 */
[----:B------:R-:W4:Y:S04]  /*0510*/  LDG.E.CONSTANT R17, desc[UR6][R2.64+0x400] ;  /* 0x0004000602117981 */ /* 0x000f28000c1e9900 */
[----:B------:R-:W4:Y:S04]  /*0520*/  LDG.E.CONSTANT R23, desc[UR6][R2.64+0x800] ;  /* 0x0008000602177981 */ /* 0x000f28000c1e9900 */
[----:B------:R-:W4:Y:S04]  /*0530*/  LDG.E.CONSTANT R24, desc[UR6][R2.64+0xc00] ;  /* 0x000c000602187981 */ /* 0x000f28000c1e9900 */
[----:B------:R-:W4:Y:S04]  /*0540*/  LDG.E.CONSTANT R25, desc[UR6][R4.64] ;  /* 0x0000000604197981 */ /* 0x000f28000c1e9900 */
[----:B------:R-:W4:Y:S04]  /*0550*/  LDG.E.CONSTANT R26, desc[UR6][R4.64+0x400] ;  /* 0x00040006041a7981 */ /* 0x000f28000c1e9900 */
[----:B------:R-:W4:Y:S04]  /*0560*/  LDG.E.CONSTANT R22, desc[UR6][R4.64+0x800] ;  /* 0x0008000604167981 */ /* 0x000f28000c1e9900 */
[----:B------:R-:W4:Y:S01]  /*0570*/  LDG.E.CONSTANT R27, desc[UR6][R4.64+0xc00] ;  /* 0x000c0006041b7981 */ /* 0x000f22000c1e9900 */
[----:B------:R-:W-:-:S05]  /*0580*/  VIADD R11, R11, 0x1000 ;  /* 0x000010000b0b7836 */ /* 0x000fca0000000000 */
[----:B------:R-:W-:Y:S02]  /*0590*/  ISETP.GE.AND P1, PT, R11, R8, PT ;  /* 0x000000080b00720c */ /* 0x000fe40003f26270 */
[----:B--2--5:R-:W-:-:S04]  /*05a0*/  IADD3 R10, PT, PT, R10, R13, R0 ;  /* 0x0000000d0a0a7210 */ /* 0x024fc80007ffe000 */
[----:B---3--:R-:W-:-:S04]  /*05b0*/  IADD3 R10, PT, PT, R19, R12, R10 ;  /* 0x0000000c130a7210 */ /* 0x008fc80007ffe00a */
[----:B----4-:R-:W-:-:S04]  /*05c0*/  IADD3 R10, PT, PT, R15, R16, R10 ;  /* 0x000000100f0a7210 */ /* 0x010fc80007ffe00a */
[----:B------:R-:W-:-:S04]  /*05d0*/  IADD3 R10, PT, PT, R21, R14, R10 ;  /* 0x0000000e150a7210 */ /* 0x000fc80007ffe00a */
[----:B------:R-:W-:-:S04]  /*05e0*/  IADD3 R10, PT, PT, R17, R18, R10 ;  /* 0x00000012110a7210 */ /* 0x000fc80007ffe00a */
[----:B------:R-:W-:-:S04]  /*05f0*/  IADD3 R10, PT, PT, R24, R23, R10 ;  /* 0x00000017180a7210 */ /* 0x000fc80007ffe00a */
[----:B------:R-:W-:-:S04]  /*0600*/  IADD3 R25, PT, PT, R26, R25, R10 ;  /* 0x000000191a197210 */ /* 0x000fc80007ffe00a */
[----:B------:R-:W-:Y:S01]  /*0610*/  IADD3 R0, PT, PT, R27, R22, R25 ;  /* 0x000000161b007210 */ /* 0x000fe20007ffe019 */
[----:B------:R-:W-:Y:S06]  /*0620*/  @!P1 BRA `(.L_x_235) ;  /* 0xfffffffc00749947 */ /* 0x000fec000383ffff */
.L_x_234:
[----:B------:R-:W-:Y:S05]  /*0630*/  BSYNC.RECONVERGENT B2 ;  /* 0x0000000000027941 */ /* 0x000fea0003800200 */
.L_x_233:
[----:B------:R-:W-:Y:S01]  /*0640*/  IMAD.IADD R2, R20, 0x1, -R11 ;  /* 0x0000000114027824 */ /* 0x000fe200078e0a0b */
[----:B------:R-:W-:Y:S04]  /*0650*/  BSSY.RECONVERGENT B2, `(.L_x_236) ;  /* 0x0000015000027945 */ /* 0x000fe80003800200 */
[----:B------:R-:W-:-:S13]  /*0660*/  ISETP.GT.AND P1, PT, R2, 0x400, PT ;  /* 0x000004000200780c */ /* 0x000fda0003f24270 */
[----:B------:R-:W-:Y:S05]  /*0670*/  @!P1 BRA `(.L_x_237) ;  /* 0x0000000000489947 */ /* 0x000fea0003800000 */
[----:B------:R-:W0:Y:S01]  /*0680*/  LDC.64 R4, c[0x0][0x380] ;  /* 0x0000e000ff047b82 */ /* 0x000e220000000a00 */
[C---:B------:R-:W-:Y:S02]  /*0690*/  VIADD R13, R11.reuse, 0x400 ;  /* 0x000004000b0d7836 */ /* 0x040fe40000000000 */
[----:B0-----:R-:W-:-:S05]  /*06a0*/  IMAD.WIDE R2, R11, 0x4, R4 ;  /* 0x000000040b027825 */ /* 0x001fca00078e0204 */
[----:B------:R-:W2:Y:S01]  /*06b0*/  LDG.E.CONSTANT R7, desc[UR6][R2.64] ;  /* 0x0000000602077981 */ /* 0x000ea2000c1e9900 */
[----:B------:R-:W-:-:S03]  /*06c0*/  IMAD.WIDE R4, R13, 0x4, R4 ;  /* 0x000000040d047825 */ /* 0x000fc600078e0204 */
[----:B------:R-:W2:Y:S04]  /*06d0*/  LDG.E.CONSTANT R6, desc[UR6][R2.64+0x400] ;  /* 0x0004000602067981 */ /* 0x000ea8000c1e9900 */
[----:B------:R-:W3:Y:S04]  /*06e0*/  LDG.E.CONSTANT R13, desc[UR6][R2.64+0x800] ;  /* 0x00080006020d7981 */ /* 0x000ee8000c1e9900 */
[----:B------:R-:W3:Y:S04]  /*06f0*/  LDG.E.CONSTANT R8, desc[UR6][R2.64+0xc00] ;  /* 0x000c000602087981 */ /* 0x000ee8000c1e9900 */
[----:B------:R-:W4:Y:S04]  /*0700*/  LDG.E.CONSTANT R15, desc[UR6][R4.64] ;  /* 0x00000006040f7981 */ /* 0x000f28000c1e9900 */
[----:B------:R-:W4:Y:S04]  /*0710*/  LDG.E.CONSTANT R10, desc[UR6][R4.64+0x400] ;  /* 0x00040006040a7981 */ /* 0x000f28000c1e9900 */
[----:B------:R-:W4:Y:S04]  /*0720*/  LDG.E.CONSTANT R17, desc[UR6][R4.64+0x800] ;  /* 0x0008000604117981 */ /* 0x000f28000c1e9900 */
[----:B------:R-:W4:Y:S01]  /*0730*/  LDG.E.CONSTANT R12, desc[UR6][R4.64+0xc00] ;  /* 0x000c0006040c7981 */ /* 0x000f22000c1e9900 */
[----:B------:R-:W-:Y:S01]  /*0740*/  PLOP3.LUT P0, PT, PT, PT, PT, 0x8, 0x80 ;  /* 0x000000000080781c */ /* 0x000fe20003f0e170 */
[----:B------:R-:W-:Y:S01]  /*0750*/  VIADD R11, R11, 0x800 ;  /* 0x000008000b0b7836 */ /* 0x000fe20000000000 */
[----:B--2--5:R-:W-:-:S04]  /*0760*/  IADD3 R6, PT, PT, R6, R7, R0 ;  /* 0x0000000706067210 */ /* 0x024fc80007ffe000 */
[----:B---3--:R-:W-:-:S04]  /*0770*/  IADD3 R6, PT, PT, R8, R13, R6 ;  /* 0x0000000d08067210 */ /* 0x008fc80007ffe006 */
[----:B----4-:R-:W-:-:S04]  /*0780*/  IADD3 R6, PT, PT, R10, R15, R6 ;  /* 0x0000000f0a067210 */ /* 0x010fc80007ffe006 */
[----:B------:R-:W-:-:S07]  /*0790*/  IADD3 R0, PT, PT, R12, R17, R6 ;  /* 0x000000110c007210 */ /* 0x000fce0007ffe006 */
.L_x_237:
[----:B------:R-:W-:Y:S05]  /*07a0*/  BSYNC.RECONVERGENT B2 ;  /* 0x0000000000027941 */ /* 0x000fea0003800200 */
.L_x_236:
[----:B------:R-:W-:-:S13]  /*07b0*/  ISETP.LT.OR P0, PT, R11, R20, P0 ;  /* 0x000000140b00720c */ /* 0x000fda0000701670 */
[----:B------:R-:W-:Y:S05]  /*07c0*/  @!P0 BRA `(.L_x_229) ;  /* 0x0000000000208947 */ /* 0x000fea0003800000 */
[----:B------:R-:W0:Y:S02]  /*07d0*/  LDC.64 R2, c[0x0][0x380] ;  /* 0x0000e000ff027b82 */ /* 0x000e240000000a00 */
[----:B0-----:R-:W-:-:S05]  /*07e0*/  IMAD.WIDE R2, R11, 0x4, R2 ;  /* 0x000000040b027825 */ /* 0x001fca00078e0202 */
[----:B------:R-:W2:Y:S04]  /*07f0*/  LDG.E.CONSTANT R5, desc[UR6][R2.64] ;  /* 0x0000000602057981 */ /* 0x000ea8000c1e9900 */
[----:B------:R-:W2:Y:S04]  /*0800*/  LDG.E.CONSTANT R4, desc[UR6][R2.64+0x400] ;  /* 0x0004000602047981 */ /* 0x000ea8000c1e9900 */
[----:B------:R-:W3:Y:S04]  /*0810*/  LDG.E.CONSTANT R7, desc[UR6][R2.64+0x800] ;  /* 0x0008000602077981 */ /* 0x000ee8000c1e9900 */
[----:B------:R-:W3:Y:S01]  /*0820*/  LDG.E.CONSTANT R6, desc[UR6][R2.64+0xc00] ;  /* 0x000c000602067981 */ /* 0x000ee2000c1e9900 */
[----:B--2--5:R-:W-:-:S04]  /*0830*/  IADD3 R0, PT, PT, R4, R5, R0 ;  /* 0x0000000504007210 */ /* 0x024fc80007ffe000 */
[----:B---3--:R-:W-:-:S07]  /*0840*/  IADD3 R0, PT, PT, R6, R7, R0 ;  /* 0x0000000706007210 */ /* 0x008fce0007ffe000 */
.L_x_229:
[----:B------:R-:W-:Y:S05]  /*0850*/  BSYNC.RECONVERGENT B1 ;  /* 0x0000000000017941 */ /* 0x000fea0003800200 */
.L_x_228:
[----:B------:R-:W-:-:S13]  /*0860*/  ISETP.GE.AND P0, PT, R20, 0x100, PT ;  /* 0x000001001400780c */ /* 0x000fda0003f06270 */
[----:B------:R-:W-:Y:S05]  /*0870*/  @!P0 BRA `(.L_x_238) ;  /* 0x0000000000ac8947 */ /* 0x000fea0003800000 */
[----:B------:R-:W1:Y:S01]  /*0880*/  S2R R6, SR_LANEID ;  /* 0x0000000000067919 */ /* 0x000e620000000000 */
[----:B0----5:R-:W0:Y:S01]  /*0890*/  SHFL.DOWN PT, R2, R0, 0x1, 0x1f ;  /* 0x08201f0000027f89 */ /* 0x021e2200000e0000 */
[C---:B-1----:R-:W-:Y:S02]  /*08a0*/  ISETP.GT.AND P0, PT, R6.reuse, 0x1e, PT ;  /* 0x0000001e0600780c */ /* 0x042fe40003f04270 */
[----:B------:R-:W-:Y:S02]  /*08b0*/  ISETP.NE.AND P1, PT, R6, RZ, PT ;  /* 0x000000ff0600720c */ /* 0x000fe40003f25270 */
[----:B0-----:R-:W-:Y:S02]  /*08c0*/  SEL R3, R2, RZ, !P0 ;  /* 0x000000ff02037207 */ /* 0x001fe40004000000 */
[----:B------:R-:W-:-:S03]  /*08d0*/  ISETP.GT.AND P0, PT, R6, 0x1d, PT ;  /* 0x0000001d0600780c */ /* 0x000fc60003f04270 */
[----:B------:R-:W-:-:S05]  /*08e0*/  IMAD.IADD R3, R3, 0x1, R0 ;  /* 0x0000000103037824 */ /* 0x000fca00078e0200 */
[----:B------:R-:W0:Y:S01]  /*08f0*/  SHFL.DOWN PT, R2, R3, 0x2, 0x1f ;  /* 0x08401f0003027f89 */ /* 0x000e2200000e0000 */
[----:B------:R-:W1:Y:S01]  /*0900*/  @!P1 S2R R7, SR_CgaCtaId ;  /* 0x0000000000079919 */ /* 0x000e620000008800 */
[----:B0-----:R-:W-:Y:S02]  /*0910*/  SEL R2, R2, RZ, !P0 ;  /* 0x000000ff02027207 */ /* 0x001fe40004000000 */
[----:B------:R-:W-:-:S03]  /*0920*/  ISETP.GT.AND P0, PT, R6, 0x1b, PT ;  /* 0x0000001b0600780c */ /* 0x000fc60003f04270 */
[----:B------:R-:W-:-:S05]  /*0930*/  IMAD.IADD R2, R3, 0x1, R2 ;  /* 0x0000000103027824 */ /* 0x000fca00078e0202 */
[----:B------:R-:W0:Y:S02]  /*0940*/  SHFL.DOWN PT, R4, R2, 0x4, 0x1f ;  /* 0x08801f0002047f89 */ /* 0x000e2400000e0000 */
[----:B0-----:R-:W-:Y:S02]  /*0950*/  SEL R5, R4, RZ, !P0 ;  /* 0x000000ff04057207 */ /* 0x001fe40004000000 */
[----:B------:R-:W-:Y:S02]  /*0960*/  ISETP.GT.AND P0, PT, R6, 0x17, PT ;  /* 0x000000170600780c */ /* 0x000fe40003f04270 */
[----:B------:R-:W-:Y:S01]  /*0970*/  @!P1 MOV R4, 0x400 ;  /* 0x0000040000049802 */ /* 0x000fe20000000f00 */
[----:B------:R-:W-:Y:S01]  /*0980*/  IMAD.IADD R5, R2, 0x1, R5 ;  /* 0x0000000102057824 */ /* 0x000fe200078e0205 */
[----:B------:R-:W-:Y:S02]  /*0990*/  @!P1 SHF.R.U32.HI R2, RZ, 0x3, R9 ;  /* 0x00000003ff029819 */ /* 0x000fe40000011609 */
[----:B-1----:R-:W-:-:S02]  /*09a0*/  @!P1 LEA R7, R7, R4, 0x18 ;  /* 0x0000000407079211 */ /* 0x002fc400078ec0ff */
[----:B------:R-:W0:Y:S01]  /*09b0*/  SHFL.DOWN PT, R0, R5, 0x8, 0x1f ;  /* 0x09001f0005007f89 */ /* 0x000e2200000e0000 */
[----:B------:R-:W-:-:S05]  /*09c0*/  @!P1 LOP3.LUT R2, R2, 0x7c, RZ, 0xc0, !PT ;  /* 0x0000007c02029812 */ /* 0x000fca00078ec0ff */
[----:B------:R-:W-:Y:S01]  /*09d0*/  @!P1 IMAD.IADD R2, R2, 0x1, R7 ;  /* 0x0000000102029824 */ /* 0x000fe200078e0207 */
[----:B0-----:R-:W-:Y:S02]  /*09e0*/  SEL R0, R0, RZ, !P0 ;  /* 0x000000ff00007207 */ /* 0x001fe40004000000 */
[----:B------:R-:W-:-:S03]  /*09f0*/  ISETP.GT.AND P0, PT, R6, 0xf, PT ;  /* 0x0000000f0600780c */ /* 0x000fc60003f04270 */
[----:B------:R-:W-:-:S05]  /*0a00*/  IMAD.IADD R0, R5, 0x1, R0 ;  /* 0x0000000105007824 */ /* 0x000fca00078e0200 */
[----:B------:R-:W0:Y:S02]  /*0a10*/  SHFL.DOWN PT, R3, R0, 0x10, 0x1f ;  /* 0x0a001f0000037f89 */ /* 0x000e2400000e0000 */
[----:B0-----:R-:W-:Y:S02]  /*0a20*/  SEL R3, R3, RZ, !P0 ;  /* 0x000000ff03037207 */ /* 0x001fe40004000000 */
[----:B------:R-:W-:-:S03]  /*0a30*/  ISETP.NE.AND P0, PT, R9, RZ, PT ;  /* 0x000000ff0900720c */ /* 0x000fc60003f05270 */
[----:B------:R-:W-:-:S05]  /*0a40*/  IMAD.IADD R3, R0, 0x1, R3 ;  /* 0x0000000100037824 */ /* 0x000fca00078e0203 */
[----:B------:R0:W-:Y:S01]  /*0a50*/  @!P1 STS [R2+0x8], R3 ;  /* 0x0000080302009388 */ /* 0x0001e20000000800 */
[----:B------:R-:W-:Y:S06]  /*0a60*/  BAR.SYNC.DEFER_BLOCKING 0x0 ;  /* 0x0000000000007b1d */ /* 0x000fec0000010000 */
[----:B------:R-:W-:Y:S05]  /*0a70*/  @P0 BRA `(.L_x_239) ;  /* 0x0000002c00ac0947 */ /* 0x000fea0003800000 */
[----:B------:R-:W1:Y:S01]  /*0a80*/  S2UR UR5, SR_CgaCtaId ;  /* 0x00000000000579c3 */ /* 0x000e620000008800 */
[----:B------:R-:W-:Y:S02]  /*0a90*/  UMOV UR4, 0x400 ;  /* 0x0000040000047882 */ /* 0x000fe40000000000 */
[----:B-1----:R-:W-:-:S09]  /*0aa0*/  ULEA UR4, UR5, UR4, 0x18 ;  /* 0x0000000405047291 */ /* 0x002fd2000f8ec0ff */
[----:B------:R-:W-:Y:S04]  /*0ab0*/  LDS R0, [UR4+0xc] ;  /* 0x00000c04ff007984 */ /* 0x000fe80008000800 */
[----:B------:R-:W1:Y:S04]  /*0ac0*/  LDS.128 R4, [UR4+0x10] ;  /* 0x00001004ff047984 */ /* 0x000e680008000c00 */
[----:B------:R-:W2:Y:S01]  /*0ad0*/  LDS.64 R8, [UR4+0x20] ;  /* 0x00002004ff087984 */ /* 0x000ea20008000a00 */
[----:B-1----:R-:W-:-:S04]  /*0ae0*/  IADD3 R0, PT, PT, R4, R0, R3 ;  /* 0x0000000004007210 */ /* 0x002fc80007ffe003 */
[----:B------:R-:W-:-:S04]  /*0af0*/  IADD3 R0, PT, PT, R6, R0, R5 ;  /* 0x0000000006007210 */ /* 0x000fc80007ffe005 */
[----:B--2---:R-:W-:-:S05]  /*0b00*/  IADD3 R0, PT, PT, R8, R0, R7 ;  /* 0x0000000008007210 */ /* 0x004fca0007ffe007 */
[----:B0-----:R-:W-:Y:S01]  /*0b10*/  IMAD.IADD R3, R0, 0x1, R9 ;  /* 0x0000000100037824 */ /* 0x001fe200078e0209 */
[----:B------:R-:W-:Y:S06]  /*0b20*/  BRA `(.L_x_239) ;  /* 0x0000002c00807947 */ /* 0x000fec0003800000 */
.L_x_238:
[----:B0-----:R-:W-:Y:S01]  /*0b30*/  LOP3.LUT R2, R9, 0x3e0, RZ, 0xc0, !PT ;  /* 0x000003e009027812 */ /* 0x001fe200078ec0ff */
[----:B------:R-:W0:Y:S03]  /*0b40*/  S2R R8, SR_LANEID ;  /* 0x0000000000087919 */ /* 0x000e260000000000 */
[----:B------:R-:W-:Y:S01]  /*0b50*/  LOP3.LUT R5, RZ, R2, RZ, 0x33, !PT ;  /* 0x00000002ff057212 */ /* 0x000fe200078e33ff */
[----:B------:R-:W-:-:S04]  /*0b60*/  VIADD R3, R2, 0x20 ;  /* 0x0000002002037836 */ /* 0x000fc80000000000 */
[----:B------:R-:W-:Y:S01]  /*0b70*/  IMAD.IADD R5, R5, 0x1, R20 ;  /* 0x0000000105057824 */ /* 0x000fe200078e0214 */
[----:B------:R-:W-:-:S04]  /*0b80*/  ISETP.GT.AND P0, PT, R3, R20, PT ;  /* 0x000000140300720c */ /* 0x000fc80003f04270 */
[----:B------:R-:W-:-:S05]  /*0b90*/  SEL R5, R5, 0x1f, P0 ;  /* 0x0000001f05057807 */ /* 0x000fca0000000000 */
[----:B-----5:R-:W1:Y:S01]  /*0ba0*/  SHFL.DOWN PT, R2, R0, 0x1, R5 ;  /* 0x0820000000027989 */ /* 0x020e6200000e0005 */
[CC--:B0-----:R-:W-:Y:S01]  /*0bb0*/  ISETP.GE.AND P0, PT, R8.reuse, R5.reuse, PT ;  /* 0x000000050800720c */ /* 0x0c1fe20003f06270 */
[C---:B------:R-:W-:Y:S01]  /*0bc0*/  VIADD R4, R8.reuse, 0x2 ;  /* 0x0000000208047836 */ /* 0x040fe20000000000 */
[C---:B------:R-:W-:Y:S01]  /*0bd0*/  ISETP.NE.AND P1, PT, R8.reuse, RZ, PT ;  /* 0x000000ff0800720c */ /* 0x040fe20003f25270 */
[----:B------:R-:W-:Y:S01]  /*0be0*/  VIADD R6, R8, 0x4 ;  /* 0x0000000408067836 */ /* 0x000fe20000000000 */
[----:B-1----:R-:W-:Y:S02]  /*0bf0*/  SEL R3, R2, RZ, !P0 ;  /* 0x000000ff02037207 */ /* 0x002fe40004000000 */
[----:B------:R-:W-:-:S03]  /*0c00*/  ISETP.GT.AND P0, PT, R4, R5, PT ;  /* 0x000000050400720c */ /* 0x000fc60003f04270 */
[----:B------:R-:W-:-:S06]  /*0c10*/  IMAD.IADD R2, R3, 0x1, R0 ;  /* 0x0000000103027824 */ /* 0x000fcc00078e0200 */
[----:B------:R-:W0:Y:S01]  /*0c20*/  @!P1 S2R R10, SR_CgaCtaId ;  /* 0x00000000000a9919 */ /* 0x000e220000008800 */
[----:B------:R-:W-:Y:S01]  /*0c30*/  @!P1 MOV R7, 0x400 ;  /* 0x0000040000079802 */ /* 0x000fe20000000f00 */
[----:B------:R-:W1:Y:S02]  /*0c40*/  SHFL.DOWN PT, R3, R2, 0x2, R5 ;  /* 0x0840000002037989 */ /* 0x000e6400000e0005 */
[----:B-1----:R-:W-:Y:S02]  /*0c50*/  SEL R3, R3, RZ, !P0 ;  /* 0x000000ff03037207 */ /* 0x002fe40004000000 */
[----:B------:R-:W-:Y:S02]  /*0c60*/  ISETP.GT.AND P0, PT, R6, R5, PT ;  /* 0x000000050600720c */ /* 0x000fe40003f04270 */
[----:B------:R-:W-:Y:S01]  /*0c70*/  @!P1 SHF.R.U32.HI R6, RZ, 0x3, R9 ;  /* 0x00000003ff069819 */ /* 0x000fe20000011609 */
[----:B------:R-:W-:Y:S01]  /*0c80*/  IMAD.IADD R4, R2, 0x1, R3 ;  /* 0x0000000102047824 */ /* 0x000fe200078e0203 */
[----:B0-----:R-:W-:Y:S01]  /*0c90*/  @!P1 LEA R7, R10, R7, 0x18 ;  /* 0x000000070a079211 */ /* 0x001fe200078ec0ff */
[----:B------:R-:W-:Y:S01]  /*0ca0*/  VIADD R2, R8, 0x8 ;  /* 0x0000000808027836 */ /* 0x000fe20000000000 */
[----:B------:R-:W-:-:S02]  /*0cb0*/  @!P1 LOP3.LUT R6, R6, 0x7c, RZ, 0xc0, !PT ;  /* 0x0000007c06069812 */ /* 0x000fc400078ec0ff */
[----:B------:R-:W0:Y:S03]  /*0cc0*/  SHFL.DOWN PT, R3, R4, 0x4, R5 ;  /* 0x0880000004037989 */ /* 0x000e2600000e0005 */
[----:B------:R-:W-:Y:S01]  /*0cd0*/  @!P1 IMAD.IADD R6, R6, 0x1, R7 ;  /* 0x0000000106069824 */ /* 0x000fe200078e0207 */
[----:B0-----:R-:W-:Y:S02]  /*0ce0*/  SEL R3, R3, RZ, !P0 ;  /* 0x000000ff03037207 */ /* 0x001fe40004000000 */
[----:B------:R-:W-:-:S03]  /*0cf0*/  ISETP.GT.AND P0, PT, R2, R5, PT ;  /* 0x000000050200720c */ /* 0x000fc60003f04270 */
[----:B------:R-:W-:Y:S02]  /*0d00*/  IMAD.IADD R0, R4, 0x1, R3 ;  /* 0x0000000104007824 */ /* 0x000fe400078e0203 */
[----:B------:R-:W-:-:S03]  /*0d10*/  VIADD R4, R8, 0x10 ;  /* 0x0000001008047836 */ /* 0x000fc60000000000 */
[----:B------:R-:W0:Y:S02]  /*0d20*/  SHFL.DOWN PT, R3, R0, 0x8, R5 ;  /* 0x0900000000037989 */ /* 0x000e2400000e0005 */
[----:B0-----:R-:W-:Y:S02]  /*0d30*/  SEL R3, R3, RZ, !P0 ;  /* 0x000000ff03037207 */ /* 0x001fe40004000000 */
[----:B------:R-:W-:-:S03]  /*0d40*/  ISETP.GT.AND P0, PT, R4, R5, PT ;  /* 0x000000050400720c */ /* 0x000fc60003f04270 */
[----:B------:R-:W-:-:S05]  /*0d50*/  IMAD.IADD R2, R0, 0x1, R3 ;  /* 0x0000000100027824 */ /* 0x000fca00078e0203 */
[----:B------:R-:W0:Y:S02]  /*0d60*/  SHFL.DOWN PT, R3, R2, 0x10, R5 ;  /* 0x0a00000002037989 */ /* 0x000e2400000e0005 */
[----:B0-----:R-:W-:Y:S02]  /*0d70*/  SEL R3, R3, RZ, !P0 ;  /* 0x000000ff03037207 */ /* 0x001fe40004000000 */
[----:B------:R-:W-:-:S03]  /*0d80*/  ISETP.NE.AND P0, PT, R9, RZ, PT ;  /* 0x000000ff0900720c */ /* 0x000fc60003f05270 */
[----:B------:R-:W-:-:S05]  /*0d90*/  IMAD.IADD R3, R2, 0x1, R3 ;  /* 0x0000000102037824 */ /* 0x000fca00078e0203 */
[----:B------:R4:W-:Y:S01]  /*0da0*/  @!P1 STS [R6+0x8], R3 ;  /* 0x0000080306009388 */ /* 0x0009e20000000800 */
[----:B------:R-:W-:Y:S06]  /*0db0*/  BAR.SYNC.DEFER_BLOCKING 0x0 ;  /* 0x0000000000007b1d */ /* 0x000fec0000010000 */
[----:B------:R-:W-:Y:S05]  /*0dc0*/  @P0 BRA `(.L_x_239) ;  /* 0x0000002800d80947 */ /* 0x000fea0003800000 */
[----:B------:R-:W0:Y:S01]  /*0dd0*/  S2UR UR5, SR_CgaCtaId ;  /* 0x00000000000579c3 */ /* 0x000e220000008800 */
[----:B------:R-:W-:Y:S01]  /*0de0*/  UMOV UR4, 0x400 ;  /* 0x0000040000047882 */ /* 0x000fe20000000000 */
[C---:B------:R-:W-:Y:S02]  /*0df0*/  ISETP.GT.AND P2, PT, R20.reuse, 0x40, PT ;  /* 0x000000401400780c */ /* 0x040fe40003f44270 */
[C---:B------:R-:W-:Y:S02]  /*0e00*/  ISETP.GT.AND P1, PT, R20.reuse, 0x20, PT ;  /* 0x000000201400780c */ /* 0x040fe40003f24270 */
[----:B------:R-:W-:Y:S01]  /*0e10*/  ISETP.GT.AND P3, PT, R20, 0x80, PT ;  /* 0x000000801400780c */ /* 0x000fe20003f64270 */
[----:B0-----:R-:W-:-:S09]  /*0e20*/  ULEA UR4, UR5, UR4, 0x18 ;  /* 0x0000000405047291 */ /* 0x001fd2000f8ec0ff */
[----:B----4-:R-:W0:Y:S04]  /*0e30*/  LDS.128 R4, [UR4+0x10] ;  /* 0x00001004ff047984 */ /* 0x010e280008000c00 */
[----:B------:R-:W1:Y:S04]  /*0e40*/  LDS R0, [UR4+0xc] ;  /* 0x00000c04ff007984 */ /* 0x000e680008000800 */
[----:B------:R-:W2:Y:S01]  /*0e50*/  LDS.64 R8, [UR4+0x20] ;  /* 0x00002004ff087984 */ /* 0x000ea20008000a00 */
[----:B0-----:R-:W-:Y:S02]  /*0e60*/  SEL R4, R4, RZ, P2 ;  /* 0x000000ff04047207 */ /* 0x001fe40001000000 */
[----:B------:R-:W-:-:S02]  /*0e70*/  ISETP.GT.AND P2, PT, R20, 0x60, PT ;  /* 0x000000601400780c */ /* 0x000fc40003f44270 */
[----:B-1----:R-:W-:Y:S02]  /*0e80*/  SEL R0, R0, RZ, P1 ;  /* 0x000000ff00007207 */ /* 0x002fe40000800000 */
[----:B------:R-:W-:Y:S02]  /*0e90*/  SEL R5, R5, RZ, P2 ;  /* 0x000000ff05057207 */ /* 0x000fe40001000000 */
[----:B------:R-:W-:Y:S02]  /*0ea0*/  IADD3 R0, PT, PT, R4, R0, R3 ;  /* 0x0000000004007210 */ /* 0x000fe40007ffe003 */
[----:B------:R-:W-:Y:S02]  /*0eb0*/  ISETP.GT.AND P1, PT, R20, 0xa0, PT ;  /* 0x000000a01400780c */ /* 0x000fe40003f24270 */
[----:B------:R-:W-:Y:S02]  /*0ec0*/  SEL R6, R6, RZ, P3 ;  /* 0x000000ff06067207 */ /* 0x000fe40001800000 */
[----:B------:R-:W-:-:S02]  /*0ed0*/  ISETP.GT.AND P2, PT, R20, 0xc0, PT ;  /* 0x000000c01400780c */ /* 0x000fc40003f44270 */
[----:B------:R-:W-:Y:S02]  /*0ee0*/  ISETP.GT.AND P3, PT, R20, 0xe0, PT ;  /* 0x000000e01400780c */ /* 0x000fe40003f64270 */
[----:B------:R-:W-:Y:S02]  /*0ef0*/  SEL R7, R7, RZ, P1 ;  /* 0x000000ff07077207 */ /* 0x000fe40000800000 */
[----:B------:R-:W-:Y:S02]  /*0f00*/  IADD3 R0, PT, PT, R6, R0, R5 ;  /* 0x0000000006007210 */ /* 0x000fe40007ffe005 */
[----:B--2---:R-:W-:Y:S02]  /*0f10*/  SEL R8, R8, RZ, P2 ;  /* 0x000000ff08087207 */ /* 0x004fe40001000000 */
[----:B------:R-:W-:Y:S02]  /*0f20*/  SEL R9, R9, RZ, P3 ;  /* 0x000000ff09097207 */ /* 0x000fe40001800000 */
[----:B------:R-:W-:-:S05]  /*0f30*/  IADD3 R0, PT, PT, R8, R0, R7 ;  /* 0x0000000008007210 */ /* 0x000fca0007ffe007 */
[----:B------:R-:W-:Y:S01]  /*0f40*/  IMAD.IADD R3, R0, 0x1, R9 ;  /* 0x0000000100037824 */ /* 0x000fe200078e0209 */
[----:B------:R-:W-:Y:S06]  /*0f50*/  BRA `(.L_x_239) ;  /* 0x0000002800747947 */ /* 0x000fec0003800000 */
.L_x_225:
[----:B------:R-:W0:Y:S01]  /*0f60*/  S2R R0, SR_TID.X ;  /* 0x0000000000007919 */ /* 0x000e220000002100 */
[----:B------:R-:W1:Y:S01]  /*0f70*/  LDC.64 R2, c[0x0][0x380] ;  /* 0x0000e000ff027b82 */ /* 0x000e620000000a00 */
[----:B0-----:R-:W-:-:S04]  /*0f80*/  IMAD.SHL.U32 R5, R0, 0x4, RZ ;  /* 0x0000000400057824 */ /* 0x001fc800078e00ff */
[----:B-1----:R-:W-:-:S05]  /*0f90*/  IMAD.WIDE.U32 R2, R5, 0x4, R2 ;  /* 0x0000000405027825 */ /* 0x002fca00078e0002 */
[----:B------:R-:W2:Y:S04]  /*0fa0*/  LDG.E.128.CONSTANT R4, desc[UR6][R2.64] ;  /* 0x0000000602047981 */ /* 0x000ea8000c1e9d00 */
[----:B------:R-:W3:Y:S04]  /*0fb0*/  LDG.E.128.CONSTANT R8, desc[UR6][R2.64+0x1000] ;  /* 0x0010000602087981 */ /* 0x000ee8000c1e9d00 */
[----:B------:R-:W4:Y:S04]  /*0fc0*/  LDG.E.128.CONSTANT R12, desc[UR6][R2.64+0x2000] ;  /* 0x00200006020c7981 */ /* 0x000f28000c1e9d00 */
[----:B------:R-:W5:Y:S01]  /*0fd0*/  LDG.E.128.CONSTANT R16, desc[UR6][R2.64+0x3000] ;  /* 0x0030000602107981 */ /* 0x000f62000c1e9d00 */
[----:B------:R-:W-:Y:S01]  /*0fe0*/  ISETP.GE.U32.AND P0, PT, R20, 0x2000, PT ;  /* 0x000020001400780c */ /* 0x000fe20003f06070 */
[----:B------:R-:W-:Y:S01]  /*0ff0*/  IMAD.MOV.U32 R23, RZ, RZ, 0x1000 ;  /* 0x00001000ff177424 */ /* 0x000fe200078e00ff */
[----:B--2---:R-:W-:-:S04]  /*1000*/  IADD3 R5, PT, PT, R6, R5, R4 ;  /* 0x0000000506057210 */ /* 0x004fc80007ffe004 */
[----:B---3--:R-:W-:-:S04]  /*1010*/  IADD3 R5, PT, PT, R8, R7, R5 ;  /* 0x0000000708057210 */ /* 0x008fc80007ffe005 */
[----:B------:R-:W-:-:S04]  /*1020*/  IADD3 R5, PT, PT, R10, R9, R5 ;  /* 0x000000090a057210 */ /* 0x000fc80007ffe005 */
[----:B----4-:R-:W-:-:S04]  /*1030*/  IADD3 R5, PT, PT, R12, R11, R5 ;  /* 0x0000000b0c057210 */ /* 0x010fc80007ffe005 */
[----:B------:R-:W-:-:S04]  /*1040*/  IADD3 R5, PT, PT, R14, R13, R5 ;  /* 0x0000000d0e057210 */ /* 0x000fc80007ffe005 */
[----:B-----5:R-:W-:-:S04]  /*1050*/  IADD3 R5, PT, PT, R16, R15, R5 ;  /* 0x0000000f10057210 */ /* 0x020fc80007ffe005 */
[----:B------:R-:W-:-:S05]  /*1060*/  IADD3 R5, PT, PT, R18, R17, R5 ;  /* 0x0000001112057210 */ /* 0x000fca0007ffe005 */
[----:B------:R-:W-:Y:S01]  /*1070*/  IMAD.IADD R21, R19, 0x1, R5 ;  /* 0x0000000113157824 */ /* 0x000fe200078e0205 */
[----:B------:R-:W-:Y:S06]  /*1080*/  @!P0 BRA `(.L_x_240) ;  /* 0x00000000005c8947 */ /* 0x000fec0003800000 */
[----:B------:R-:W0:Y:S01]  /*1090*/  LDC R24, c[0x0][0x390] ;  /* 0x0000e400ff187b82 */ /* 0x000e220000000800 */
[----:B------:R-:W-:Y:S02]  /*10a0*/  VIADD R22, R20, 0xfffff000 ;  /* 0xfffff00014167836 */ /* 0x000fe40000000000 */
[----:B------:R-:W-:-:S07]  /*10b0*/  IMAD.MOV.U32 R23, RZ, RZ, 0x1000 ;  /* 0x00001000ff177424 */ /* 0x000fce00078e00ff */
.L_x_242:
[----:B------:R-:W-:-:S05]  /*10c0*/  IMAD.WIDE R26, R23, 0x4, R2 ;  /* 0x00000004171a7825 */ /* 0x000fca00078e0202 */
[----:B------:R-:W2:Y:S04]  /*10d0*/  LDG.E.128.CONSTANT R12, desc[UR6][R26.64] ;  /* 0x000000061a0c7981 */ /* 0x000ea8000c1e9d00 */
[----:B------:R-:W3:Y:S04]  /*10e0*/  LDG.E.128.CONSTANT R16, desc[UR6][R26.64+0x1000] ;  /* 0x001000061a107981 */ /* 0x000ee8000c1e9d00 */
[----:B------:R-:W4:Y:S04]  /*10f0*/  LDG.E.128.CONSTANT R4, desc[UR6][R26.64+0x2000] ;  /* 0x002000061a047981 */ /* 0x000f28000c1e9d00 */
[----:B------:R-:W5:Y:S01]  /*1100*/  LDG.E.128.CONSTANT R8, desc[UR6][R26.64+0x3000] ;  /* 0x003000061a087981 */ /* 0x000f62000c1e9d00 */
[----:B0-----:R-:W-:Y:S01]  /*1110*/  IMAD.MOV.U32 R20, RZ, RZ, R24 ;  /* 0x000000ffff147224 */ /* 0x001fe200078e0018 */
[----:B--2---:R-:W-:-:S04]  /*1120*/  IADD3 R13, PT, PT, R13, R12, R21 ;  /* 0x0000000c0d0d7210 */ /* 0x004fc80007ffe015 */
[----:B------:R-:W-:-:S04]  /*1130*/  IADD3 R13, PT, PT, R15, R14, R13 ;  /* 0x0000000e0f0d7210 */ /* 0x000fc80007ffe00d */
[----:B---3--:R-:W-:-:S04]  /*1140*/  IADD3 R13, PT, PT, R17, R16, R13 ;  /* 0x00000010110d7210 */ /* 0x008fc80007ffe00d */
[----:B------:R-:W-:-:S04]  /*1150*/  IADD3 R13, PT, PT, R19, R18, R13 ;  /* 0x00000012130d7210 */ /* 0x000fc80007ffe00d */
[----:B----4-:R-:W-:Y:S01]  /*1160*/  IADD3 R13, PT, PT, R5, R4, R13 ;  /* 0x00000004050d7210 */ /* 0x010fe20007ffe00d */
[----:B------:R-:W-:-:S03]  /*1170*/  IMAD.IADD R4, R20, 0x1, -R23 ;  /* 0x0000000114047824 */ /* 0x000fc600078e0a17 */
[----:B------:R-:W-:Y:S02]  /*1180*/  IADD3 R13, PT, PT, R7, R6, R13 ;  /* 0x00000006070d7210 */ /* 0x000fe40007ffe00d */
[----:B------:R-:W-:Y:S02]  /*1190*/  ISETP.GE.AND P0, PT, R4, 0x1000, PT ;  /* 0x000010000400780c */ /* 0x000fe40003f06270 */
[----:B-----5:R-:W-:-:S04]  /*11a0*/  IADD3 R13, PT, PT, R9, R8, R13 ;  /* 0x00000008090d7210 */ /* 0x020fc80007ffe00d */
[----:B------:R-:W-:-:S07]  /*11b0*/  IADD3 R21, PT, PT, R11, R10, R13 ;  /* 0x0000000a0b157210 */ /* 0x000fce0007ffe00d */
[----:B------:R-:W-:Y:S05]  /*11c0*/  @!P0 BRA `(.L_x_241) ;  /* 0x0000000400fc8947 */ /* 0x000fea0003800000 */
[----:B------:R-:W-:-:S05]  /*11d0*/  VIADD R23, R23, 0x1000 ;  /* 0x0000100017177836 */ /* 0x000fca0000000000 */
[----:B------:R-:W-:-:S13]  /*11e0*/  ISETP.GT.AND P0, PT, R23, R22, PT ;  /* 0x000000161700720c */ /* 0x000fda0003f04270 */
[----:B------:R-:W-:Y:S05]  /*11f0*/  @!P0 BRA `(.L_x_242) ;  /* 0xfffffffc00b08947 */ /* 0x000fea000383ffff */
.L_x_240:
[----:B------:R-:W-:-:S13]  /*1200*/  ISETP.GE.AND P0, PT, R23, R20, PT ;  /* 0x000000141700720c */ /* 0x000fda0003f06270 */
[----:B------:R-:W-:Y:S05]  /*1210*/  @P0 BRA `(.L_x_241) ;  /* 0x0000000400e80947 */ /* 0x000fea0003800000 */
[----:B------:R-:W-:Y:S01]  /*1220*/  IMAD.IADD R9, R20, 0x1, -R23 ;  /* 0x0000000114097824 */ /* 0x000fe200078e0a17 */
[----:B------:R-:W-:Y:S04]  /*1230*/  BSSY.RECONVERGENT B1, `(.L_x_241) ;  /* 0x0000078000017945 */ /* 0x000fe80003800200 */
[----:B------:R-:W-:-:S13]  /*1240*/  ISETP.GE.AND P0, PT, R0, R9, PT ;  /* 0x000000090000720c */ /* 0x000fda0003f06270 */
[----:B------:R-:W-:Y:S05]  /*1250*/  @P0 BRA `(.L_x_243) ;  /* 0x0000000400d40947 */ /* 0x000fea0003800000 */
[----:B------:R-:W-:Y:S01]  /*1260*/  LOP3.LUT R2, RZ, R0, RZ, 0x33, !PT ;  /* 0x00000000ff027212 */ /* 0x000fe200078e33ff */
[----:B------:R-:W-:Y:S01]  /*1270*/  BSSY.RECONVERGENT B2, `(.L_x_244) ;  /* 0x0000015000027945 */ /* 0x000fe20003800200 */
[----:B------:R-:W-:Y:S02]  /*1280*/  IMAD.MOV.U32 R8, RZ, RZ, R0 ;  /* 0x000000ffff087224 */ /* 0x000fe400078e0000 */
[----:B------:R-:W-:-:S04]  /*1290*/  IADD3 R2, PT, PT, -R23, R20, R2 ;  /* 0x0000001417027210 */ /* 0x000fc80007ffe102 */
[C---:B------:R-:W-:Y:S02]  /*12a0*/  LOP3.LUT R3, R2.reuse, 0x300, RZ, 0xc0, !PT ;  /* 0x0000030002037812 */ /* 0x040fe400078ec0ff */
[----:B------:R-:W-:Y:S02]  /*12b0*/  ISETP.GE.U32.AND P1, PT, R2, 0x300, PT ;  /* 0x000003000200780c */ /* 0x000fe40003f26070 */
[----:B------:R-:W-:-:S13]  /*12c0*/  ISETP.NE.AND P0, PT, R3, 0x300, PT ;  /* 0x000003000300780c */ /* 0x000fda0003f05270 */
[----:B------:R-:W-:Y:S05]  /*12d0*/  @!P0 BRA `(.L_x_245) ;  /* 0x0000000000388947 */ /* 0x000fea0003800000 */
[----:B------:R-:W0:Y:S01]  /*12e0*/  LDC.64 R4, c[0x0][0x380] ;  /* 0x0000e000ff047b82 */ /* 0x000e220000000a00 */
[----:B------:R-:W-:Y:S01]  /*12f0*/  LEA.HI R2, R2, 0x1, RZ, 0x18 ;  /* 0x0000000102027811 */ /* 0x000fe200078fc0ff */
[----:B------:R-:W-:Y:S02]  /*1300*/  IMAD.IADD R7, R0, 0x1, R23 ;  /* 0x0000000100077824 */ /* 0x000fe400078e0217 */
[----:B------:R-:W-:Y:S01]  /*1310*/  IMAD.MOV.U32 R8, RZ, RZ, R0 ;  /* 0x000000ffff087224 */ /* 0x000fe200078e0000 */
[----:B------:R-:W-:-:S05]  /*1320*/  LOP3.LUT R2, R2, 0x3, RZ, 0xc0, !PT ;  /* 0x0000000302027812 */ /* 0x000fca00078ec0ff */
[----:B------:R-:W-:-:S07]  /*1330*/  IMAD.MOV R6, RZ, RZ, -R2 ;  /* 0x000000ffff067224 */ /* 0x000fce00078e0a02 */
.L_x_246:
[----:B0-----:R-:W-:-:S06]  /*1340*/  IMAD.WIDE.U32 R2, R7, 0x4, R4 ;  /* 0x0000000407027825 */ /* 0x001fcc00078e0004 */
[----:B------:R-:W2:Y:S01]  /*1350*/  LDG.E.CONSTANT R2, desc[UR6][R2.64] ;  /* 0x0000000602027981 */ /* 0x000ea2000c1e9900 */
[----:B------:R-:W-:Y:S02]  /*1360*/  VIADD R6, R6, 0x1 ;  /* 0x0000000106067836 */ /* 0x000fe40000000000 */
[----:B------:R-:W-:Y:S02]  /*1370*/  VIADD R8, R8, 0x100 ;  /* 0x0000010008087836 */ /* 0x000fe40000000000 */
[----:B------:R-:W-:Y:S01]  /*1380*/  VIADD R7, R7, 0x100 ;  /* 0x0000010007077836 */ /* 0x000fe20000000000 */
[----:B------:R-:W-:Y:S01]  /*1390*/  ISETP.NE.AND P0, PT, R6, RZ, PT ;  /* 0x000000ff0600720c */ /* 0x000fe20003f05270 */
[----:B--2---:R-:W-:-:S12]  /*13a0*/  IMAD.IADD R21, R2, 0x1, R21 ;  /* 0x0000000102157824 */ /* 0x004fd800078e0215 */
[----:B------:R-:W-:Y:S05]  /*13b0*/  @P0 BRA `(.L_x_246) ;  /* 0xfffffffc00e00947 */ /* 0x000fea000383ffff */
.L_x_245:
[----:B------:R-:W-:Y:S05]  /*13c0*/  BSYNC.RECONVERGENT B2 ;  /* 0x0000000000027941 */ /* 0x000fea0003800200 */
.L_x_244:
[----:B------:R-:W-:Y:S05]  /*13d0*/  @!P1 BRA `(.L_x_243) ;  /* 0x0000000400749947 */ /* 0x000fea0003800000 */
[----:B------:R-:W0:Y:S01]  /*13e0*/  LDCU.64 UR4, c[0x0][0x380] ;  /* 0x00007000ff0477ac */ /* 0x000e220008000a00 */
[----:B------:R-:W-:Y:S01]  /*13f0*/  IMAD.IADD R5, R9, 0x1, -R8 ;  /* 0x0000000109057824 */ /* 0x000fe200078e0a08 */
[C---:B------:R-:W-:Y:S01]  /*1400*/  IADD3 R3, P0, PT, R8.reuse, R23, RZ ;  /* 0x0000001708037210 */ /* 0x040fe20007f1e0ff */
[----:B------:R-:W-:Y:S01]  /*1410*/  BSSY.RECONVERGENT B2, `(.L_x_247) ;  /* 0x0000033000027945 */ /* 0x000fe20003800200 */
[----:B------:R-:W-:Y:S02]  /*1420*/  IMAD.IADD R23, R8, 0x1, R23 ;  /* 0x0000000108177824 */ /* 0x000fe400078e0217 */
[----:B------:R-:W-:Y:S01]  /*1430*/  ISETP.GT.AND P1, PT, R5, 0xc00, PT ;  /* 0x00000c000500780c */ /* 0x000fe20003f24270 */
[----:B------:R-:W-:Y:S01]  /*1440*/  IMAD.X R4, RZ, RZ, RZ, P0 ;  /* 0x000000ffff047224 */ /* 0x000fe200000e06ff */
[----:B0-----:R-:W-:-:S04]  /*1450*/  LEA R2, P0, R3, UR4, 0x2 ;  /* 0x0000000403027c11 */ /* 0x001fc8000f8010ff */
[----:B------:R-:W-:Y:S02]  /*1460*/  LEA.HI.X R3, R3, UR5, R4, 0x2, P0 ;  /* 0x0000000503037c11 */ /* 0x000fe400080f1404 */
[----:B------:R-:W-:-:S05]  /*1470*/  IADD3 R2, P0, PT, R2, 0x800, RZ ;  /* 0x0000080002027810 */ /* 0x000fca0007f1e0ff */
[----:B------:R-:W-:Y:S01]  /*1480*/  IMAD.X R3, RZ, RZ, R3, P0 ;  /* 0x000000ffff037224 */ /* 0x000fe200000e0603 */
[----:B------:R-:W-:Y:S01]  /*1490*/  PLOP3.LUT P0, PT, PT, PT, PT, 0x80, 0x8 ;  /* 0x000000000008781c */ /* 0x000fe20003f0f070 */
[----:B------:R-:W-:-:S12]  /*14a0*/  @!P1 BRA `(.L_x_248) ;  /* 0x0000000000a49947 */ /* 0x000fd80003800000 */
[----:B------:R-:W-:Y:S01]  /*14b0*/  PLOP3.LUT P0, PT, PT, PT, PT, 0x8, 0x80 ;  /* 0x000000000080781c */ /* 0x000fe20003f0e170 */
[----:B------:R-:W-:-:S12]  /*14c0*/  VIADD R11, R9, 0xfffff400 ;  /* 0xfffff400090b7836 */ /* 0x000fd80000000000 */
.L_x_249:
[----:B------:R-:W0:Y:S01]  /*14d0*/  LDC.64 R4, c[0x0][0x380] ;  /* 0x0000e000ff047b82 */ /* 0x000e220000000a00 */
[C---:B------:R-:W-:Y:S01]  /*14e0*/  VIADD R27, R23.reuse, 0x400 ;  /* 0x00000400171b7836 */ /* 0x040fe20000000000 */
[----:B------:R-:W2:Y:S01]  /*14f0*/  LDG.E.CONSTANT R12, desc[UR6][R2.64+-0x400] ;  /* 0xfffc0006020c7981 */ /* 0x000ea2000c1e9900 */
[----:B------:R-:W-:-:S03]  /*1500*/  VIADD R7, R23, 0x800 ;  /* 0x0000080017077836 */ /* 0x000fc60000000000 */
[----:B------:R-:W3:Y:S04]  /*1510*/  LDG.E.CONSTANT R18, desc[UR6][R2.64] ;  /* 0x0000000602127981 */ /* 0x000ee8000c1e9900 */
[----:B------:R-:W3:Y:S04]  /*1520*/  LDG.E.CONSTANT R17, desc[UR6][R2.64+0x400] ;  /* 0x0004000602117981 */ /* 0x000ee8000c1e9900 */
[----:B------:R-:W4:Y:S01]  /*1530*/  LDG.E.CONSTANT R15, desc[UR6][R2.64+0xc00] ;  /* 0x000c0006020f7981 */ /* 0x000f22000c1e9900 */
[----:B------:R-:W-:-:S03]  /*1540*/  VIADD R29, R23, 0xc00 ;  /* 0x00000c00171d7836 */ /* 0x000fc60000000000 */
[----:B------:R-:W5:Y:S04]  /*1550*/  LDG.E.CONSTANT R14, desc[UR6][R2.64+0x1000] ;  /* 0x00100006020e7981 */ /* 0x000f68000c1e9900 */
[----:B------:R-:W5:Y:S01]  /*1560*/  LDG.E.CONSTANT R13, desc[UR6][R2.64+0x1400] ;  /* 0x00140006020d7981 */ /* 0x000f62000c1e9900 */
[----:B0-----:R-:W-:-:S03]  /*1570*/  IMAD.WIDE.U32 R24, R23, 0x4, R4 ;  /* 0x0000000417187825 */ /* 0x001fc600078e0004 */
[----:B------:R-:W5:Y:S04]  /*1580*/  LDG.E.CONSTANT R19, desc[UR6][R2.64+0x1c00] ;  /* 0x001c000602137981 */ /* 0x000f68000c1e9900 */
[----:B------:R-:W2:Y:S01]  /*1590*/  LDG.E.CONSTANT R10, desc[UR6][R24.64] ;  /* 0x00000006180a7981 */ /* 0x000ea2000c1e9900 */
[----:B------:R-:W-:-:S03]  /*15a0*/  IMAD.WIDE.U32 R26, R27, 0x4, R4 ;  /* 0x000000041b1a7825 */ /* 0x000fc600078e0004 */
[----:B------:R-:W5:Y:S01]  /*15b0*/  LDG.E.CONSTANT R20, desc[UR6][R2.64+0x2400] ;  /* 0x0024000602147981 */ /* 0x000f62000c1e9900 */
[----:B------:R-:W-:-:S03]  /*15c0*/  IMAD.WIDE.U32 R6, R7, 0x4, R4 ;  /* 0x0000000407067825 */ /* 0x000fc600078e0004 */
[----:B------:R-:W4:Y:S01]  /*15d0*/  LDG.E.CONSTANT R16, desc[UR6][R26.64] ;  /* 0x000000061a107981 */ /* 0x000f22000c1e9900 */
[----:B------:R-:W-:-:S03]  /*15e0*/  IMAD.WIDE.U32 R4, R29, 0x4, R4 ;  /* 0x000000041d047825 */ /* 0x000fc600078e0004 */
[----:B------:R-:W5:Y:S04]  /*15f0*/  LDG.E.CONSTANT R6, desc[UR6][R6.64] ;  /* 0x0000000606067981 */ /* 0x000f68000c1e9900 */
[----:B------:R-:W5:Y:S04]  /*1600*/  LDG.E.CONSTANT R25, desc[UR6][R2.64+0x2000] ;  /* 0x0020000602197981 */ /* 0x000f68000c1e9900 */
[----:B------:R0:W5:Y:S04]  /*1610*/  LDG.E.CONSTANT R5, desc[UR6][R4.64] ;  /* 0x0000000604057981 */ /* 0x000168000c1e9900 */
[----:B------:R-:W5:Y:S04]  /*1620*/  LDG.E.CONSTANT R24, desc[UR6][R2.64+0x2c00] ;  /* 0x002c000602187981 */ /* 0x000f68000c1e9900 */
[----:B------:R-:W5:Y:S04]  /*1630*/  LDG.E.CONSTANT R27, desc[UR6][R2.64+0x3000] ;  /* 0x00300006021b7981 */ /* 0x000f68000c1e9900 */
[----:B------:R1:W5:Y:S01]  /*1640*/  LDG.E.CONSTANT R22, desc[UR6][R2.64+0x3400] ;  /* 0x0034000602167981 */ /* 0x000362000c1e9900 */
[----:B------:R-:W-:-:S05]  /*1650*/  VIADD R8, R8, 0x1000 ;  /* 0x0000100008087836 */ /* 0x000fca0000000000 */
[----:B------:R-:W-:Y:S02]  /*1660*/  ISETP.GE.AND P1, PT, R8, R11, PT ;  /* 0x0000000b0800720c */ /* 0x000fe40003f26270 */
[----:B0-----:R-:W-:Y:S01]  /*1670*/  IADD3 R4, P2, PT, R2, 0x4000, RZ ;  /* 0x0000400002047810 */ /* 0x001fe20007f5e0ff */
[----:B------:R-:W-:-:S04]  /*1680*/  VIADD R23, R23, 0x1000 ;  /* 0x0000100017177836 */ /* 0x000fc80000000000 */
[----:B-1----:R-:W-:Y:S02]  /*1690*/  IMAD.X R3, RZ, RZ, R3, P2 ;  /* 0x000000ffff037224 */ /* 0x002fe400010e0603 */
[----:B------:R-:W-:Y:S01]  /*16a0*/  IMAD.MOV.U32 R2, RZ, RZ, R4 ;  /* 0x000000ffff027224 */ /* 0x000fe200078e0004 */
[----:B--2---:R-:W-:-:S04]  /*16b0*/  IADD3 R10, PT, PT, R12, R10, R21 ;  /* 0x0000000a0c0a7210 */ /* 0x004fc80007ffe015 */
[----:B---3--:R-:W-:-:S04]  /*16c0*/  IADD3 R10, PT, PT, R17, R18, R10 ;  /* 0x00000012110a7210 */ /* 0x008fc80007ffe00a */
[----:B----4-:R-:W-:-:S04]  /*16d0*/  IADD3 R10, PT, PT, R15, R16, R10 ;  /* 0x000000100f0a7210 */ /* 0x010fc80007ffe00a */
[----:B-----5:R-:W-:-:S04]  /*16e0*/  IADD3 R10, PT, PT, R13, R14, R10 ;  /* 0x0000000e0d0a7210 */ /* 0x020fc80007ffe00a */
[----:B------:R-:W-:-:S04]  /*16f0*/  IADD3 R6, PT, PT, R19, R6, R10 ;  /* 0x0000000613067210 */ /* 0x000fc80007ffe00a */
[----:B------:R-:W-:-:S04]  /*1700*/  IADD3 R6, PT, PT, R20, R25, R6 ;  /* 0x0000001914067210 */ /* 0x000fc80007ffe006 */
[----:B------:R-:W-:-:S04]  /*1710*/  IADD3 R5, PT, PT, R24, R5, R6 ;  /* 0x0000000518057210 */ /* 0x000fc80007ffe006 */
[----:B------:R-:W-:Y:S01]  /*1720*/  IADD3 R21, PT, PT, R22, R27, R5 ;  /* 0x0000001b16157210 */ /* 0x000fe20007ffe005 */
[----:B------:R-:W-:Y:S06]  /*1730*/  @!P1 BRA `(.L_x_249) ;  /* 0xfffffffc00649947 */ /* 0x000fec000383ffff */
.L_x_248:
[----:B------:R-:W-:Y:S05]  /*1740*/  BSYNC.RECONVERGENT B2 ;  /* 0x0000000000027941 */ /* 0x000fea0003800200 */
.L_x_247:
[----:B------:R-:W-:Y:S01]  /*1750*/  IMAD.IADD R4, R9, 0x1, -R8 ;  /* 0x0000000109047824 */ /* 0x000fe200078e0a08 */
[----:B------:R-:W-:Y:S04]  /*1760*/  BSSY.RECONVERGENT B2, `(.L_x_250) ;  /* 0x000001a000027945 */ /* 0x000fe80003800200 */
[----:B------:R-:W-:-:S13]  /*1770*/  ISETP.GT.AND P1, PT, R4, 0x400, PT ;  /* 0x000004000400780c */ /* 0x000fda0003f24270 */
[----:B------:R-:W-:Y:S05]  /*1780*/  @!P1 BRA `(.L_x_251) ;  /* 0x00000000005c9947 */ /* 0x000fea0003800000 */
[----:B------:R-:W0:Y:S01]  /*1790*/  LDC.64 R6, c[0x0][0x380] ;  /* 0x0000e000ff067b82 */ /* 0x000e220000000a00 */
[C---:B------:R-:W-:Y:S01]  /*17a0*/  VIADD R11, R23.reuse, 0x400 ;  /* 0x00000400170b7836 */ /* 0x040fe20000000000 */
[----:B------:R-:W2:Y:S04]  /*17b0*/  LDG.E.CONSTANT R10, desc[UR6][R2.64+-0x400] ;  /* 0xfffc0006020a7981 */ /* 0x000ea8000c1e9900 */
[----:B------:R-:W3:Y:S04]  /*17c0*/  LDG.E.CONSTANT R12, desc[UR6][R2.64+0x400] ;  /* 0x00040006020c7981 */ /* 0x000ee8000c1e9900 */
[----:B------:R-:W4:Y:S04]  /*17d0*/  LDG.E.CONSTANT R13, desc[UR6][R2.64+0xc00] ;  /* 0x000c0006020d7981 */ /* 0x000f28000c1e9900 */
[----:B------:R-:W5:Y:S04]  /*17e0*/  LDG.E.CONSTANT R15, desc[UR6][R2.64+0x1000] ;  /* 0x00100006020f7981 */ /* 0x000f68000c1e9900 */
[----:B------:R1:W5:Y:S01]  /*17f0*/  LDG.E.CONSTANT R14, desc[UR6][R2.64+0x1400] ;  /* 0x00140006020e7981 */ /* 0x000362000c1e9900 */
[----:B0-----:R-:W-:-:S04]  /*1800*/  IMAD.WIDE.U32 R4, R23, 0x4, R6 ;  /* 0x0000000417047825 */ /* 0x001fc800078e0006 */
[----:B------:R-:W-:Y:S02]  /*1810*/  IMAD.WIDE.U32 R6, R11, 0x4, R6 ;  /* 0x000000040b067825 */ /* 0x000fe400078e0006 */
[----:B------:R-:W2:Y:S04]  /*1820*/  LDG.E.CONSTANT R4, desc[UR6][R4.64] ;  /* 0x0000000604047981 */ /* 0x000ea8000c1e9900 */
[----:B------:R-:W3:Y:S04]  /*1830*/  LDG.E.CONSTANT R11, desc[UR6][R2.64] ;  /* 0x00000006020b7981 */ /* 0x000ee8000c1e9900 */
[----:B------:R-:W4:Y:S01]  /*1840*/  LDG.E.CONSTANT R7, desc[UR6][R6.64] ;  /* 0x0000000606077981 */ /* 0x000f22000c1e9900 */
[----:B------:R-:W-:Y:S01]  /*1850*/  PLOP3.LUT P0, PT, PT, PT, PT, 0x8, 0x80 ;  /* 0x000000000080781c */ /* 0x000fe20003f0e170 */
[----:B------:R-:W-:-:S02]  /*1860*/  VIADD R8, R8, 0x800 ;  /* 0x0000080008087836 */ /* 0x000fc40000000000 */
[----:B------:R-:W-:Y:S01]  /*1870*/  VIADD R23, R23, 0x800 ;  /* 0x0000080017177836 */ /* 0x000fe20000000000 */
[----:B--2---:R-:W-:Y:S02]  /*1880*/  IADD3 R10, PT, PT, R10, R4, R21 ;  /* 0x000000040a0a7210 */ /* 0x004fe40007ffe015 */
[----:B------:R-:W-:Y:S02]  /*1890*/  IADD3 R4, P1, PT, R2, 0x2000, RZ ;  /* 0x0000200002047810 */ /* 0x000fe40007f3e0ff */
[----:B---3--:R-:W-:-:S03]  /*18a0*/  IADD3 R10, PT, PT, R12, R11, R10 ;  /* 0x0000000b0c0a7210 */ /* 0x008fc60007ffe00a */
[----:B------:R-:W-:Y:S01]  /*18b0*/  IMAD.X R5, RZ, RZ, R3, P1 ;  /* 0x000000ffff057224 */ /* 0x000fe200008e0603 */
[----:B----4-:R-:W-:Y:S01]  /*18c0*/  IADD3 R10, PT, PT, R13, R7, R10 ;  /* 0x000000070d0a7210 */ /* 0x010fe20007ffe00a */
[----:B-1----:R-:W-:Y:S02]  /*18d0*/  IMAD.MOV.U32 R2, RZ, RZ, R4 ;  /* 0x000000ffff027224 */ /* 0x002fe400078e0004 */
[----:B------:R-:W-:Y:S01]  /*18e0*/  IMAD.MOV.U32 R3, RZ, RZ, R5 ;  /* 0x000000ffff037224 */ /* 0x000fe200078e0005 */
[----:B-----5:R-:W-:-:S07]  /*18f0*/  IADD3 R21, PT, PT, R14, R15, R10 ;  /* 0x0000000f0e157210 */ /* 0x020fce0007ffe00a */
.L_x_251:
[----:B------:R-:W-:Y:S05]  /*1900*/  BSYNC.RECONVERGENT B2 ;  /* 0x0000000000027941 */ /* 0x000fea0003800200 */
.L_x_250:
[----:B------:R-:W-:-:S13]  /*1910*/  ISETP.LT.OR P0, PT, R8, R9, P0 ;  /* 0x000000090800720c */ /* 0x000fda0000701670 */
[----:B------:R-:W-:Y:S05]  /*1920*/  @!P0 BRA `(.L_x_243) ;  /* 0x0000000000208947 */ /* 0x000fea0003800000 */
[----:B------:R-:W0:Y:S01]  /*1930*/  LDC.64 R4, c[0x0][0x380] ;  /* 0x0000e000ff047b82 */ /* 0x000e220000000a00 */
[----:B------:R-:W2:Y:S04]  /*1940*/  LDG.E.CONSTANT R6, desc[UR6][R2.64+-0x400] ;  /* 0xfffc000602067981 */ /* 0x000ea8000c1e9900 */
[----:B------:R-:W3:Y:S04]  /*1950*/  LDG.E.CONSTANT R7, desc[UR6][R2.64] ;  /* 0x0000000602077981 */ /* 0x000ee8000c1e9900 */
[----:B------:R-:W3:Y:S01]  /*1960*/  LDG.E.CONSTANT R8, desc[UR6][R2.64+0x400] ;  /* 0x0004000602087981 */ /* 0x000ee2000c1e9900 */
[----:B0-----:R-:W-:-:S06]  /*1970*/  IMAD.WIDE.U32 R4, R23, 0x4, R4 ;  /* 0x0000000417047825 */ /* 0x001fcc00078e0004 */
[----:B------:R-:W2:Y:S02]  /*1980*/  LDG.E.CONSTANT R4, desc[UR6][R4.64] ;  /* 0x0000000604047981 */ /* 0x000ea4000c1e9900 */
[----:B--2---:R-:W-:-:S04]  /*1990*/  IADD3 R6, PT, PT, R6, R4, R21 ;  /* 0x0000000406067210 */ /* 0x004fc80007ffe015 */
[----:B---3--:R-:W-:-:S07]  /*19a0*/  IADD3 R21, PT, PT, R8, R7, R6 ;  /* 0x0000000708157210 */ /* 0x008fce0007ffe006 */
.L_x_243:
[----:B------:R-:W-:Y:S05]  /*19b0*/  BSYNC.RECONVERGENT B1 ;  /* 0x0000000000017941 */ /* 0x000fea0003800200 */
.L_x_241:
[----:B------:R-:W0:Y:S01]  /*19c0*/  S2R R8, SR_LANEID ;  /* 0x0000000000087919 */ /* 0x000e220000000000 */
[----:B------:R-:W1:Y:S01]  /*19d0*/  SHFL.DOWN PT, R2, R21, 0x1, 0x1f ;  /* 0x08201f0015027f89 */ /* 0x000e6200000e0000 */
[C---:B0-----:R-:W-:Y:S02]  /*19e0*/  ISETP.GT.AND P0, PT, R8.reuse, 0x1e, PT ;  /* 0x0000001e0800780c */ /* 0x041fe40003f04270 */
[----:B------:R-:W-:Y:S02]  /*19f0*/  ISETP.NE.AND P1, PT, R8, RZ, PT ;  /* 0x000000ff0800720c */ /* 0x000fe40003f25270 */
[----:B-1----:R-:W-:Y:S02]  /*1a00*/  SEL R2, R2, RZ, !P0 ;  /* 0x000000ff02027207 */ /* 0x002fe40004000000 */
[----:B------:R-:W-:-:S03]  /*1a10*/  ISETP.GT.AND P0, PT, R8, 0x1d, PT ;  /* 0x0000001d0800780c */ /* 0x000fc60003f04270 */
[----:B------:R-:W-:-:S05]  /*1a20*/  IMAD.IADD R2, R2, 0x1, R21 ;  /* 0x0000000102027824 */ /* 0x000fca00078e0215 */
[----:B------:R-:W0:Y:S01]  /*1a30*/  SHFL.DOWN PT, R3, R2, 0x2, 0x1f ;  /* 0x08401f0002037f89 */ /* 0x000e2200000e0000 */
[----:B------:R-:W-:Y:S01]  /*1a40*/  @!P1 MOV R6, 0x400 ;  /* 0x0000040000069802 */ /* 0x000fe20000000f00 */
[----:B------:R-:W1:Y:S01]  /*1a50*/  @!P1 S2R R7, SR_CgaCtaId ;  /* 0x0000000000079919 */ /* 0x000e620000008800 */
[----:B0-----:R-:W-:Y:S02]  /*1a60*/  SEL R3, R3, RZ, !P0 ;  /* 0x000000ff03037207 */ /* 0x001fe40004000000 */
[----:B------:R-:W-:-:S03]  /*1a70*/  ISETP.GT.AND P0, PT, R8, 0x1b, PT ;  /* 0x0000001b0800780c */ /* 0x000fc60003f04270 */
[----:B------:R-:W-:-:S05]  /*1a80*/  IMAD.IADD R3, R2, 0x1, R3 ;  /* 0x0000000102037824 */ /* 0x000fca00078e0203 */
[----:B------:R-:W0:Y:S01]  /*1a90*/  SHFL.DOWN PT, R4, R3, 0x4, 0x1f ;  /* 0x08801f0003047f89 */ /* 0x000e2200000e0000 */
[----:B-1----:R-:W-:Y:S02]  /*1aa0*/  @!P1 LEA R6, R7, R6, 0x18 ;  /* 0x0000000607069211 */ /* 0x002fe400078ec0ff */
[----:B0-----:R-:W-:Y:S02]  /*1ab0*/  SEL R4, R4, RZ, !P0 ;  /* 0x000000ff04047207 */ /* 0x001fe40004000000 */
[----:B------:R-:W-:-:S03]  /*1ac0*/  ISETP.GT.AND P0, PT, R8, 0x17, PT ;  /* 0x000000170800780c */ /* 0x000fc60003f04270 */
[----:B------:R-:W-:Y:S01]  /*1ad0*/  IMAD.IADD R4, R3, 0x1, R4 ;  /* 0x0000000103047824 */ /* 0x000fe200078e0204 */
[----:B------:R-:W-:-:S04]  /*1ae0*/  @!P1 SHF.R.U32.HI R3, RZ, 0x3, R0 ;  /* 0x00000003ff039819 */ /* 0x000fc80000011600 */
        /* <DEDUP_REMOVED lines=13> */
[----:B------:R-:W0:Y:S01]  /*1bc0*/  S2UR UR5, SR_CgaCtaId ;  /* 0x00000000000579c3 */ /* 0x000e220000008800 */
[----:B------:R-:W-:Y:S02]  /*1bd0*/  UMOV UR4, 0x400 ;  /* 0x0000040000047882 */ /* 0x000fe40000000000 */
[----:B0-----:R-:W-:-:S09]  /*1be0*/  ULEA UR4, UR5, UR4, 0x18 ;  /* 0x0000000405047291 */ /* 0x001fd2000f8ec0ff */
[----:B------:R-:W-:Y:S04]  /*1bf0*/  LDS R0, [UR4+0xc] ;  /* 0x00000c04ff007984 */ /* 0x000fe80008000800 */
[----:B---3--:R-:W0:Y:S04]  /*1c00*/  LDS.128 R4, [UR4+0x10] ;  /* 0x00001004ff047984 */ /* 0x008e280008000c00 */
[----:B------:R-:W1:Y:S01]  /*1c10*/  LDS.64 R8, [UR4+0x20] ;  /* 0x00002004ff087984 */ /* 0x000e620008000a00 */
[----:B0-----:R-:W-:-:S04]  /*1c20*/  IADD3 R0, PT, PT, R4, R0, R3 ;  /* 0x0000000004007210 */ /* 0x001fc80007ffe003 */
[----:B------:R-:W-:-:S04]  /*1c30*/  IADD3 R0, PT, PT, R6, R0, R5 ;  /* 0x0000000006007210 */ /* 0x000fc80007ffe005 */
[----:B-1----:R-:W-:-:S05]  /*1c40*/  IADD3 R0, PT, PT, R8, R0, R7 ;  /* 0x0000000008007210 */ /* 0x002fca0007ffe007 */
[----:B------:R-:W-:Y:S01]  /*1c50*/  IMAD.IADD R3, R0, 0x1, R9 ;  /* 0x0000000100037824 */ /* 0x000fe200078e0209 */
[----:B------:R-:W-:Y:S06]  /*1c60*/  BRA `(.L_x_239) ;  /* 0x0000001c00307947 */ /* 0x000fec0003800000 */
.L_x_224:
        /* <DEDUP_REMOVED lines=12> */
.L_x_254:
[----:B------:R-:W-:Y:S05]  /*1d30*/  BSYNC.RECONVERGENT B1 ;  /* 0x0000000000017941 */ /* 0x000fea0003800200 */
.L_x_253:
        /* <DEDUP_REMOVED lines=16> */
.L_x_259:
        /* <DEDUP_REMOVED lines=9> */
.L_x_258:
[----:B------:R-:W-:Y:S05]  /*1ed0*/  BSYNC.RECONVERGENT B2 ;  /* 0x0000000000027941 */ /* 0x000fea0003800200 */
.L_x_257:
        /* <DEDUP_REMOVED lines=8> */
.L_x_262:
        /* <DEDUP_REMOVED lines=35> */
.L_x_261:
[----:B------:R-:W-:Y:S05]  /*2190*/  BSYNC.RECONVERGENT B2 ;  /* 0x0000000000027941 */ /* 0x000fea0003800200 */
.L_x_260:
        /* <DEDUP_REMOVED lines=22> */
.L_x_264:
[----:B------:R-:W-:Y:S05]  /*2300*/  BSYNC.RECONVERGENT B2 ;  /* 0x0000000000027941 */ /* 0x000fea0003800200 */
.L_x_263:
        /* <DEDUP_REMOVED lines=10> */
.L_x_256:
[----:B------:R-:W-:Y:S05]  /*23b0*/  BSYNC.RECONVERGENT B1 ;  /* 0x0000000000017941 */ /* 0x000fea0003800200 */
.L_x_255:
        /* <DEDUP_REMOVED lines=38> */
[----:B------:R-:W0:Y:S04]  /*2620*/  LDS.128 R4, [UR4+0x10] ;  /* 0x00001004ff047984 */ /* 0x000e280008000c00 */
[----:B------:R-:W1:Y:S01]  /*2630*/  LDS.64 R8, [UR4+0x20] ;  /* 0x00002004ff087984 */ /* 0x000e620008000a00 */
[----:B0-----:R-:W-:-:S04]  /*2640*/  IADD3 R0, PT, PT, R4, R0, R3 ;  /* 0x0000000004007210 */ /* 0x001fc80007ffe003 */
[----:B------:R-:W-:-:S04]  /*2650*/  IADD3 R0, PT, PT, R6, R0, R5 ;  /* 0x0000000006007210 */ /* 0x000fc80007ffe005 */
[----:B-1----:R-:W-:-:S05]  /*2660*/  IADD3 R0, PT, PT, R8, R0, R7 ;  /* 0x0000000008007210 */ /* 0x002fca0007ffe007 */
[----:B--2---:R-:W-:Y:S01]  /*2670*/  IMAD.IADD R3, R0, 0x1, R9 ;  /* 0x0000000100037824 */ /* 0x004fe200078e0209 */
[----:B------:R-:W-:Y:S06]  /*2680*/  BRA `(.L_x_239) ;  /* 0x0000001000a87947 */ /* 0x000fec0003800000 */
.L_x_265:
        /* <DEDUP_REMOVED lines=16> */
[----:B------:R-:W1:Y:S02]  /*2790*/  SHFL.DOWN PT, R2, R3, 0x2, R7 ;  /* 0x0840000003027989 */ /* 0x000e6400000e0007 */
[----:B-1----:R-:W-:Y:S02]  /*27a0*/  SEL R2, R2, RZ, !P0 ;  /* 0x000000ff02027207 */ /* 0x002fe40004000000 */
[----:B------:R-:W-:-:S03]  /*27b0*/  ISETP.GT.AND P0, PT, R8, R7, PT ;  /* 0x000000070800720c */ /* 0x000fc60003f04270 */
[----:B------:R-:W-:Y:S01]  /*27c0*/  IMAD.IADD R2, R3, 0x1, R2 ;  /* 0x0000000103027824 */ /* 0x000fe200078e0202 */
[----:B------:R-:W-:-:S04]  /*27d0*/  @!P1 SHF.R.U32.HI R3, RZ, 0x3, R9 ;  /* 0x00000003ff039819 */ /* 0x000fc80000011609 */
[----:B------:R-:W1:Y:S02]  /*27e0*/  SHFL.DOWN PT, R4, R2, 0x4, R7 ;  /* 0x0880000002047989 */ /* 0x000e6400000e0007 */
[----:B-1----:R-:W-:Y:S01]  /*27f0*/  SEL R5, R4, RZ, !P0 ;  /* 0x000000ff04057207 */ /* 0x002fe20004000000 */
[C---:B------:R-:W-:Y:S02]  /*2800*/  VIADD R4, R6.reuse, 0x8 ;  /* 0x0000000806047836 */ /* 0x040fe40000000000 */
[----:B------:R-:W-:Y:S02]  /*2810*/  VIADD R6, R6, 0x10 ;  /* 0x0000001006067836 */ /* 0x000fe40000000000 */
[----:B------:R-:W-:Y:S01]  /*2820*/  IMAD.IADD R5, R2, 0x1, R5 ;  /* 0x0000000102057824 */ /* 0x000fe200078e0205 */
[----:B------:R-:W-:Y:S02]  /*2830*/  ISETP.GT.AND P0, PT, R4, R7, PT ;  /* 0x000000070400720c */ /* 0x000fe40003f04270 */
[----:B------:R-:W-:-:S02]  /*2840*/  @!P1 MOV R4, 0x400 ;  /* 0x0000040000049802 */ /* 0x000fc40000000f00 */
[----:B------:R-:W1:Y:S02]  /*2850*/  SHFL.DOWN PT, R0, R5, 0x8, R7 ;  /* 0x0900000005007989 */ /* 0x000e6400000e0007 */
[----:B0-----:R-:W-:Y:S02]  /*2860*/  @!P1 LEA R11, R11, R4, 0x18 ;  /* 0x000000040b0b9211 */ /* 0x001fe400078ec0ff */
[----:B------:R-:W-:-:S05]  /*2870*/  @!P1 LOP3.LUT R4, R3, 0x7c, RZ, 0xc0, !PT ;  /* 0x0000007c03049812 */ /* 0x000fca00078ec0ff */
[----:B------:R-:W-:Y:S01]  /*2880*/  @!P1 IMAD.IADD R4, R4, 0x1, R11 ;  /* 0x0000000104049824 */ /* 0x000fe200078e020b */
[----:B-1----:R-:W-:Y:S02]  /*2890*/  SEL R0, R0, RZ, !P0 ;  /* 0x000000ff00007207 */ /* 0x002fe40004000000 */
        /* <DEDUP_REMOVED lines=15> */
[----:B-1----:R-:W0:Y:S04]  /*2990*/  LDS.128 R4, [UR4+0x10] ;  /* 0x00001004ff047984 */ /* 0x002e280008000c00 */
        /* <DEDUP_REMOVED lines=18> */
.L_x_252:
[----:B------:R-:W0:Y:S01]  /*2ac0*/  S2R R0, SR_TID.X ;  /* 0x0000000000007919 */ /* 0x000e220000002100 */
[----:B------:R-:W0:Y:S02]  /*2ad0*/  LDC.64 R2, c[0x0][0x380] ;  /* 0x0000e000ff027b82 */ /* 0x000e240000000a00 */
[----:B0-----:R-:W-:-:S05]  /*2ae0*/  IMAD.WIDE.U32 R2, R0, 0x4, R2 ;  /* 0x0000000400027825 */ /* 0x001fca00078e0002 */
[----:B------:R-:W2:Y:S04]  /*2af0*/  LDG.E.CONSTANT R19, desc[UR6][R2.64] ;  /* 0x0000000602137981 */ /* 0x000ea8000c1e9900 */
[----:B------:R-:W2:Y:S04]  /*2b00*/  LDG.E.CONSTANT R4, desc[UR6][R2.64+0x400] ;  /* 0x0004000602047981 */ /* 0x000ea8000c1e9900 */
[----:B------:R-:W2:Y:S04]  /*2b10*/  LDG.E.CONSTANT R5, desc[UR6][R2.64+0x800] ;  /* 0x0008000602057981 */ /* 0x000ea8000c1e9900 */
[----:B------:R-:W3:Y:S04]  /*2b20*/  LDG.E.CONSTANT R6, desc[UR6][R2.64+0xc00] ;  /* 0x000c000602067981 */ /* 0x000ee8000c1e9900 */
[----:B------:R-:W3:Y:S04]  /*2b30*/  LDG.E.CONSTANT R7, desc[UR6][R2.64+0x1000] ;  /* 0x0010000602077981 */ /* 0x000ee8000c1e9900 */
[----:B------:R-:W4:Y:S04]  /*2b40*/  LDG.E.CONSTANT R8, desc[UR6][R2.64+0x1400] ;  /* 0x0014000602087981 */ /* 0x000f28000c1e9900 */
[----:B------:R-:W4:Y:S04]  /*2b50*/  LDG.E.CONSTANT R9, desc[UR6][R2.64+0x1800] ;  /* 0x0018000602097981 */ /* 0x000f28000c1e9900 */
[----:B------:R-:W5:Y:S04]  /*2b60*/  LDG.E.CONSTANT R10, desc[UR6][R2.64+0x1c00] ;  /* 0x001c0006020a7981 */ /* 0x000f68000c1e9900 */
[----:B------:R-:W5:Y:S04]  /*2b70*/  LDG.E.CONSTANT R11, desc[UR6][R2.64+0x2000] ;  /* 0x00200006020b7981 */ /* 0x000f68000c1e9900 */
[----:B------:R-:W5:Y:S04]  /*2b80*/  LDG.E.CONSTANT R12, desc[UR6][R2.64+0x2400] ;  /* 0x00240006020c7981 */ /* 0x000f68000c1e9900 */
[----:B------:R-:W5:Y:S04]  /*2b90*/  LDG.E.CONSTANT R13, desc[UR6][R2.64+0x2800] ;  /* 0x00280006020d7981 */ /* 0x000f68000c1e9900 */
[----:B------:R-:W5:Y:S04]  /*2ba0*/  LDG.E.CONSTANT R14, desc[UR6][R2.64+0x2c00] ;  /* 0x002c0006020e7981 */ /* 0x000f68000c1e9900 */
[----:B------:R-:W5:Y:S04]  /*2bb0*/  LDG.E.CONSTANT R15, desc[UR6][R2.64+0x3000] ;  /* 0x00300006020f7981 */ /* 0x000f68000c1e9900 */
[----:B------:R-:W5:Y:S04]  /*2bc0*/  LDG.E.CONSTANT R16, desc[UR6][R2.64+0x3400] ;  /* 0x0034000602107981 */ /* 0x000f68000c1e9900 */
[----:B------:R-:W5:Y:S04]  /*2bd0*/  LDG.E.CONSTANT R17, desc[UR6][R2.64+0x3800] ;  /* 0x0038000602117981 */ /* 0x000f68000c1e9900 */
[----:B------:R-:W5:Y:S01]  /*2be0*/  LDG.E.CONSTANT R18, desc[UR6][R2.64+0x3c00] ;  /* 0x003c000602127981 */ /* 0x000f62000c1e9900 */
[----:B------:R-:W-:-:S02]  /*2bf0*/  ISETP.GE.U32.AND P0, PT, R20, 0x2000, PT ;  /* 0x000020001400780c */ /* 0x000fc40003f06070 */
[----:B--2---:R-:W-:-:S04]  /*2c00*/  IADD3 R4, PT, PT, R5, R4, R19 ;  /* 0x0000000405047210 */ /* 0x004fc80007ffe013 */
[----:B---3--:R-:W-:-:S04]  /*2c10*/  IADD3 R4, PT, PT, R7, R6, R4 ;  /* 0x0000000607047210 */ /* 0x008fc80007ffe004 */
[----:B----4-:R-:W-:-:S04]  /*2c20*/  IADD3 R4, PT, PT, R9, R8, R4 ;  /* 0x0000000809047210 */ /* 0x010fc80007ffe004 */
[----:B-----5:R-:W-:Y:S01]  /*2c30*/  IADD3 R4, PT, PT, R11, R10, R4 ;  /* 0x0000000a0b047210 */ /* 0x020fe20007ffe004 */
[----:B------:R-:W-:-:S03]  /*2c40*/  IMAD.MOV.U32 R11, RZ, RZ, 0x1000 ;  /* 0x00001000ff0b7424 */ /* 0x000fc600078e00ff */
[----:B------:R-:W-:-:S04]  /*2c50*/  IADD3 R4, PT, PT, R13, R12, R4 ;  /* 0x0000000c0d047210 */ /* 0x000fc80007ffe004 */
[----:B------:R-:W-:-:S04]  /*2c60*/  IADD3 R4, PT, PT, R15, R14, R4 ;  /* 0x0000000e0f047210 */ /* 0x000fc80007ffe004 */
[----:B------:R-:W-:-:S05]  /*2c70*/  IADD3 R17, PT, PT, R17, R16, R4 ;  /* 0x0000001011117210 */ /* 0x000fca0007ffe004 */
[----:B------:R-:W-:Y:S01]  /*2c80*/  IMAD.IADD R8, R18, 0x1, R17 ;  /* 0x0000000112087824 */ /* 0x000fe200078e0211 */
[----:B------:R-:W-:Y:S06]  /*2c90*/  @!P0 BRA `(.L_x_266) ;  /* 0x00000000008c8947 */ /* 0x000fec0003800000 */
[----:B------:R-:W0:Y:S01]  /*2ca0*/  LDC R7, c[0x0][0x390] ;  /* 0x0000e400ff077b82 */ /* 0x000e220000000800 */
[----:B------:R-:W-:Y:S02]  /*2cb0*/  VIADD R6, R20, 0xfffff000 ;  /* 0xfffff00014067836 */ /* 0x000fe40000000000 */
[----:B------:R-:W-:-:S07]  /*2cc0*/  IMAD.MOV.U32 R11, RZ, RZ, 0x1000 ;  /* 0x00001000ff0b7424 */ /* 0x000fce00078e00ff */
.L_x_268:
[----:B------:R-:W-:-:S05]  /*2cd0*/  IMAD.WIDE R4, R11, 0x4, R2 ;  /* 0x000000040b047825 */ /* 0x000fca00078e0202 */
        /* <DEDUP_REMOVED lines=16> */
[----:B--2---:R-:W-:-:S04]  /*2de0*/  IADD3 R18, PT, PT, R18, R19, R8 ;  /* 0x0000001312127210 */ /* 0x004fc80007ffe008 */
[----:B---3--:R-:W-:Y:S01]  /*2df0*/  IADD3 R18, PT, PT, R21, R20, R18 ;  /* 0x0000001415127210 */ /* 0x008fe20007ffe012 */
[----:B0-----:R-:W-:-:S04]  /*2e00*/  IMAD.MOV.U32 R20, RZ, RZ, R7 ;  /* 0x000000ffff147224 */ /* 0x001fc800078e0007 */
[----:B------:R-:W-:Y:S01]  /*2e10*/  IMAD.IADD R8, R20, 0x1, -R11 ;  /* 0x0000000114087824 */ /* 0x000fe200078e0a0b */
[----:B----4-:R-:W-:-:S04]  /*2e20*/  IADD3 R18, PT, PT, R23, R22, R18 ;  /* 0x0000001617127210 */ /* 0x010fc80007ffe012 */
[----:B------:R-:W-:Y:S02]  /*2e30*/  ISETP.GE.AND P0, PT, R8, 0x1000, PT ;  /* 0x000010000800780c */ /* 0x000fe40003f06270 */
[----:B-----5:R-:W-:-:S04]  /*2e40*/  IADD3 R18, PT, PT, R25, R24, R18 ;  /* 0x0000001819127210 */ /* 0x020fc80007ffe012 */
[----:B------:R-:W-:-:S04]  /*2e50*/  IADD3 R14, PT, PT, R14, R17, R18 ;  /* 0x000000110e0e7210 */ /* 0x000fc80007ffe012 */
[----:B------:R-:W-:-:S04]  /*2e60*/  IADD3 R12, PT, PT, R15, R12, R14 ;  /* 0x0000000c0f0c7210 */ /* 0x000fc80007ffe00e */
[----:B------:R-:W-:-:S04]  /*2e70*/  IADD3 R10, PT, PT, R10, R13, R12 ;  /* 0x0000000d0a0a7210 */ /* 0x000fc80007ffe00c */
[----:B------:R-:W-:Y:S01]  /*2e80*/  IADD3 R8, PT, PT, R16, R9, R10 ;  /* 0x0000000910087210 */ /* 0x000fe20007ffe00a */
[----:B------:R-:W-:Y:S06]  /*2e90*/  @!P0 BRA `(.L_x_267) ;  /* 0x0000000400fc8947 */ /* 0x000fec0003800000 */
[----:B------:R-:W-:-:S05]  /*2ea0*/  VIADD R11, R11, 0x1000 ;  /* 0x000010000b0b7836 */ /* 0x000fca0000000000 */
[----:B------:R-:W-:-:S13]  /*2eb0*/  ISETP.GT.AND P0, PT, R11, R6, PT ;  /* 0x000000060b00720c */ /* 0x000fda0003f04270 */
[----:B------:R-:W-:Y:S05]  /*2ec0*/  @!P0 BRA `(.L_x_268) ;  /* 0xfffffffc00808947 */ /* 0x000fea000383ffff */
.L_x_266:
        /* <DEDUP_REMOVED lines=20> */
.L_x_272:
        /* <DEDUP_REMOVED lines=8> */
.L_x_271:
[----:B------:R-:W-:Y:S05]  /*3090*/  BSYNC.RECONVERGENT B2 ;  /* 0x0000000000027941 */ /* 0x000fea0003800200 */
.L_x_270:
        /* <DEDUP_REMOVED lines=16> */
.L_x_275:
        /* <DEDUP_REMOVED lines=20> */
[----:B------:R-:W5:Y:S04]  /*32e0*/  LDG.E.CONSTANT R22, desc[UR6][R2.64+0x2400] ;  /* 0x0024000602167981 */ /* 0x000f68000c1e9900 */
[----:B------:R0:W5:Y:S04]  /*32f0*/  LDG.E.CONSTANT R5, desc[UR6][R4.64] ;  /* 0x0000000604057981 */ /* 0x000168000c1e9900 */
        /* <DEDUP_REMOVED lines=17> */
.L_x_274:
[----:B------:R-:W-:Y:S05]  /*3410*/  BSYNC.RECONVERGENT B2 ;  /* 0x0000000000027941 */ /* 0x000fea0003800200 */
.L_x_273:
        /* <DEDUP_REMOVED lines=10> */
[----:B------:R-:W5:Y:S01]  /*34c0*/  LDG.E.CONSTANT R16, desc[UR6][R2.64+0x1400] ;  /* 0x0014000602107981 */ /* 0x000f62000c1e9900 */
[----:B0-----:R-:W-:-:S04]  /*34d0*/  IMAD.WIDE.U32 R4, R11, 0x4, R6 ;  /* 0x000000040b047825 */ /* 0x001fc800078e0006 */
[----:B------:R-:W-:Y:S02]  /*34e0*/  IMAD.WIDE.U32 R6, R13, 0x4, R6 ;  /* 0x000000040d067825 */ /* 0x000fe400078e0006 */
[----:B------:R0:W2:Y:S04]  /*34f0*/  LDG.E.CONSTANT R5, desc[UR6][R4.64] ;  /* 0x0000000604057981 */ /* 0x0000a8000c1e9900 */
[----:B------:R1:W3:Y:S04]  /*3500*/  LDG.E.CONSTANT R13, desc[UR6][R2.64] ;  /* 0x00000006020d7981 */ /* 0x0002e8000c1e9900 */
[----:B------:R-:W4:Y:S01]  /*3510*/  LDG.E.CONSTANT R7, desc[UR6][R6.64] ;  /* 0x0000000606077981 */ /* 0x000f22000c1e9900 */
[----:B0-----:R-:W-:Y:S01]  /*3520*/  IADD3 R4, P1, PT, R2, 0x2000, RZ ;  /* 0x0000200002047810 */ /* 0x001fe20007f3e0ff */
[----:B------:R-:W-:Y:S01]  /*3530*/  VIADD R10, R10, 0x800 ;  /* 0x000008000a0a7836 */ /* 0x000fe20000000000 */
[----:B------:R-:W-:Y:S01]  /*3540*/  PLOP3.LUT P0, PT, PT, PT, PT, 0x8, 0x80 ;  /* 0x000000000080781c */ /* 0x000fe20003f0e170 */
[----:B------:R-:W-:-:S02]  /*3550*/  VIADD R11, R11, 0x800 ;  /* 0x000008000b0b7836 */ /* 0x000fc40000000000 */
[----:B-1----:R-:W-:Y:S01]  /*3560*/  IMAD.MOV.U32 R2, RZ, RZ, R4 ;  /* 0x000000ffff027224 */ /* 0x002fe200078e0004 */
[----:B--2---:R-:W-:-:S04]  /*3570*/  IADD3 R12, PT, PT, R12, R5, R8 ;  /* 0x000000050c0c7210 */ /* 0x004fc80007ffe008 */
[----:B---3--:R-:W-:Y:S01]  /*3580*/  IADD3 R12, PT, PT, R14, R13, R12 ;  /* 0x0000000d0e0c7210 */ /* 0x008fe20007ffe00c */
[----:B------:R-:W-:-:S03]  /*3590*/  IMAD.X R5, RZ, RZ, R3, P1 ;  /* 0x000000ffff057224 */ /* 0x000fc600008e0603 */
[----:B----4-:R-:W-:Y:S01]  /*35a0*/  IADD3 R12, PT, PT, R15, R7, R12 ;  /* 0x000000070f0c7210 */ /* 0x010fe20007ffe00c */
[----:B------:R-:W-:-:S03]  /*35b0*/  IMAD.MOV.U32 R3, RZ, RZ, R5 ;  /* 0x000000ffff037224 */ /* 0x000fc600078e0005 */
[----:B-----5:R-:W-:-:S07]  /*35c0*/  IADD3 R8, PT, PT, R16, R17, R12 ;  /* 0x0000001110087210 */ /* 0x020fce0007ffe00c */
.L_x_277:
[----:B------:R-:W-:Y:S05]  /*35d0*/  BSYNC.RECONVERGENT B2 ;  /* 0x0000000000027941 */ /* 0x000fea0003800200 */
.L_x_276:
        /* <DEDUP_REMOVED lines=10> */
.L_x_269:
[----:B------:R-:W-:Y:S05]  /*3680*/  BSYNC.RECONVERGENT B1 ;  /* 0x0000000000017941 */ /* 0x000fea0003800200 */
.L_x_267:
[----:B------:R-:W0:Y:S01]  /*3690*/  S2R R9, SR_LANEID ;  /* 0x0000000000097919 */ /* 0x000e220000000000 */
[----:B------:R-:W1:Y:S01]  /*36a0*/  SHFL.DOWN PT, R2, R8, 0x1, 0x1f ;  /* 0x08201f0008027f89 */ /* 0x000e6200000e0000 */
[C---:B0-----:R-:W-:Y:S02]  /*36b0*/  ISETP.GT.AND P0, PT, R9.reuse, 0x1e, PT ;  /* 0x0000001e0900780c */ /* 0x041fe40003f04270 */
[C---:B------:R-:W-:Y:S02]  /*36c0*/  ISETP.NE.AND P1, PT, R9.reuse, RZ, PT ;  /* 0x000000ff0900720c */ /* 0x040fe40003f25270 */
        /* <DEDUP_REMOVED lines=37> */
[----:B0-----:R-:W-:-:S07]  /*3920*/  IMAD.IADD R3, R0, 0x1, R9 ;  /* 0x0000000100037824 */ /* 0x001fce00078e0209 */
.L_x_239:
[----:B------:R-:W-:Y:S05]  /*3930*/  BSYNC.RECONVERGENT B0 ;  /* 0x0000000000007941 */ /* 0x000fea0003800200 */
.L_x_223:
[----:B------:R-:W-:Y:S05]  /*3940*/  @P0 EXIT ;  /* 0x000000000000094d */ /* 0x000fea0003800000 */
[----:B-1----:R-:W1:Y:S01]  /*3950*/  LDC.64 R4, c[0x0][0x388] ;  /* 0x0000e200ff047b82 */ /* 0x002e620000000a00 */
[----:B------:R-:W0:Y:S02]  /*3960*/  LDCU UR4, c[0x0][0x398] ;  /* 0x00007300ff0477ac */ /* 0x000e240008000800 */
[----:B0-234-:R-:W-:-:S05]  /*3970*/  VIADD R3, R3, UR4 ;  /* 0x0000000403037c36 */ /* 0x01dfca0008000000 */
[----:B-1----:R-:W-:Y:S01]  /*3980*/  STG.E desc[UR6][R4.64], R3 ;  /* 0x0000000304007986 */ /* 0x002fe2000c101906 */
[----:B------:R-:W-:Y:S05]  /*3990*/  EXIT ;  /* 0x000000000000794d */ /* 0x000fea0003800000 */
.L_x_278:
        /* <DEDUP_REMOVED lines=14> */
.L_x_1188:


//--------------------- .text._ZN3cub18CUB_300001_SM_10006detail6reduce18DeviceReduceKernelINS2_10policy_hubIiyN4cuda3std3__44plusIiEEE10Policy1000EN6thrust24THRUST_300001_SM_1000_NS6detail15normal_iteratorINSD_10device_ptrIiEEEEyS9_iNS7_10__identityEEEvT0_PT3_T1_NS0_13GridEvenShareISN_EET2_T4_ --------------------------
	.section	.text._ZN3cub18CUB_300001_SM_10006detail6reduce18DeviceReduceKernelINS2_10policy_hubIiyN4cuda3std3__44plusIiEEE10Policy1000EN6thrust24THRUST_300001_SM_1000_NS6detail15normal_iteratorINSD_10device_ptrIiEEEEyS9_iNS7_10__identityEEEvT0_PT3_T1_NS0_13GridEvenShareISN_EET2_T4_,"ax",@progbits
	.align	128
        .global         _ZN3cub18CUB_300001_SM_10006detail6reduce18DeviceReduceKernelINS2_10policy_hubIiyN4cuda3std3__44plusIiEEE10Policy1000EN6thrust24THRUST_300001_SM_1000_NS6detail15normal_iteratorINSD_10device_ptrIiEEEEyS9_iNS7_10__identityEEEvT0_PT3_T1_NS0_13GridEvenShareISN_EET2_T4_
        .type           _ZN3cub18CUB_300001_SM_10006detail6reduce18DeviceReduceKernelINS2_10policy_hubIiyN4cuda3std3__44plusIiEEE10Policy1000EN6thrust24THRUST_300001_SM_1000_NS6detail15normal_iteratorINSD_10device_ptrIiEEEEyS9_iNS7_10__identityEEEvT0_PT3_T1_NS0_13GridEvenShareISN_EET2_T4_,@function
        .size           _ZN3cub18CUB_300001_SM_10006detail6reduce18DeviceReduceKernelINS2_10policy_hubIiyN4cuda3std3__44plusIiEEE10Policy1000EN6thrust24THRUST_300001_SM_1000_NS6detail15normal_iteratorINSD_10device_ptrIiEEEEyS9_iNS7_10__identityEEEvT0_PT3_T1_NS0_13GridEvenShareISN_EET2_T4_,(.L_x_1189 - _ZN3cub18CUB_300001_SM_10006detail6reduce18DeviceReduceKernelINS2_10policy_hubIiyN4cuda3std3__44plusIiEEE10Policy1000EN6thrust24THRUST_300001_SM_1000_NS6detail15normal_iteratorINSD_10device_ptrIiEEEEyS9_iNS7_10__identityEEEvT0_PT3_T1_NS0_13GridEvenShareISN_EET2_T4_)
        .other          _ZN3cub18CUB_300001_SM_10006detail6reduce18DeviceReduceKernelINS2_10policy_hubIiyN4cuda3std3__44plusIiEEE10Policy1000EN6thrust24THRUST_300001_SM_1000_NS6detail15normal_iteratorINSD_10device_ptrIiEEEEyS9_iNS7_10__identityEEEvT0_PT3_T1_NS0_13GridEvenShareISN_EET2_T4_,@"STO_CUDA_ENTRY STV_DEFAULT"
_ZN3cub18CUB_300001_SM_10006detail6reduce18DeviceReduceKernelINS2_10policy_hubIiyN4cuda3std3__44plusIiEEE10Policy1000EN6thrust24THRUST_300001_SM_1000_NS6detail15normal_iteratorINSD_10device_ptrIiEEEEyS9_iNS7_10__identityEEEvT0_PT3_T1_NS0_13GridEvenShareISN_EET2_T4_:
.text._ZN3cub18CUB_300001_SM_10006detail6reduce18DeviceReduceKernelINS2_10policy_hubIiyN4cuda3std3__44plusIiEEE10Policy1000EN6thrust24THRUST_300001_SM_1000_NS6detail15normal_iteratorINSD_10device_ptrIiEEEEyS9_iNS7_10__identityEEEvT0_PT3_T1_NS0_13GridEvenShareISN_EET2_T4_:
[----:B------:R-:W-:Y:S08]  /*0000*/  LDC R1, c[0x0][0x37c] ;  /* 0x0000df00ff017b82 */ /* 0x000ff00000000800 */
[----:B------:R-:W0:Y:S01]  /*0010*/  S2UR UR16, SR_CTAID.X ;  /* 0x00000000001079c3 */ /* 0x000e220000002500 */
[----:B------:R-:W1:Y:S01]  /*0020*/  LDCU.64 UR8, c[0x0][0x3b8] ;  /* 0x00007700ff0877ac */ /* 0x000e620008000a00 */
[----:B------:R-:W-:Y:S01]  /*0030*/  BSSY.RECONVERGENT B0, `(.L_x_279) ;  /* 0x0000201000007945 */ /* 0x000fe20003800200 */
[----:B------:R-:W2:Y:S01]  /*0040*/  LDCU UR5, c[0x0][0x3c0] ;  /* 0x00007800ff0577ac */ /* 0x000ea20008000800 */
[----:B------:R-:W3:Y:S01]  /*0050*/  LDCU.64 UR14, c[0x0][0x358] ;  /* 0x00006b00ff0e77ac */ /* 0x000ee20008000a00 */
[----:B-1----:R-:W-:-:S02]  /*0060*/  IMAD.U32 R2, RZ, RZ, UR8 ;  /* 0x00000008ff027e24 */ /* 0x002fc4000f8e00ff */
[----:B------:R-:W-:Y:S01]  /*0070*/  IMAD.U32 R3, RZ, RZ, UR9 ;  /* 0x00000009ff037e24 */ /* 0x000fe2000f8e00ff */
[----:B--2---:R-:W-:Y:S02]  /*0080*/  USHF.L.U32 UR5, UR5, 0xc, URZ ;  /* 0x0000000c05057899 */ /* 0x004fe400080006ff */
[----:B0-----:R-:W-:Y:S02]  /*0090*/  USHF.L.U32 UR7, UR16, 0xc, URZ ;  /* 0x0000000c10077899 */ /* 0x001fe400080006ff */
[----:B------:R-:W-:-:S04]  /*00a0*/  USHF.R.S32.HI UR4, URZ, 0x1f, UR5 ;  /* 0x0000001fff047899 */ /* 0x000fc80008011405 */
[----:B------:R-:W-:-:S04]  /*00b0*/  IADD3 R23, P1, PT, R2, -UR7, RZ ;  /* 0x8000000702177c10 */ /* 0x000fc8000ff3e0ff */
[----:B------:R-:W-:Y:S02]  /*00c0*/  ISETP.GT.U32.AND P0, PT, R23, 0xfff, PT ;  /* 0x00000fff1700780c */ /* 0x000fe40003f04070 */
[----:B------:R-:W-:-:S04]  /*00d0*/  IADD3.X R22, PT, PT, R3, -0x1, RZ, P1, !PT ;  /* 0xffffffff03167810 */ /* 0x000fc80000ffe4ff */
[----:B------:R-:W-:-:S13]  /*00e0*/  ISETP.GT.U32.AND.EX P0, PT, R22, RZ, PT, P0 ;  /* 0x000000ff1600720c */ /* 0x000fda0003f04100 */
[----:B---3--:R-:W-:Y:S05]  /*00f0*/  @P0 BRA `(.L_x_280) ;  /* 0x0000000c00ac0947 */ /* 0x008fea0003800000 */
[----:B------:R-:W0:Y:S01]  /*0100*/  S2R R3, SR_TID.X ;  /* 0x0000000000037919 */ /* 0x000e220000002100 */
[----:B------:R-:W-:Y:S01]  /*0110*/  VIADD R0, R2, -UR7 ;  /* 0x8000000702007c36 */ /* 0x000fe20008000000 */
[----:B------:R-:W-:Y:S01]  /*0120*/  BSSY.RECONVERGENT B1, `(.L_x_281) ;  /* 0x000000a000017945 */ /* 0x000fe20003800200 */
[----:B------:R-:W-:-:S03]  /*0130*/  IMAD.MOV.U32 R4, RZ, RZ, RZ ;  /* 0x000000ffff047224 */ /* 0x000fc600078e00ff */
[----:B0-----:R-:W-:Y:S01]  /*0140*/  ISETP.GE.AND P0, PT, R3, R0, PT ;  /* 0x000000000300720c */ /* 0x001fe20003f06270 */
[----:B------:R-:W-:-:S12]  /*0150*/  IMAD.MOV.U32 R5, RZ, RZ, R3 ;  /* 0x000000ffff057224 */ /* 0x000fd800078e0003 */
[----:B------:R-:W-:Y:S05]  /*0160*/  @P0 BRA `(.L_x_282) ;  /* 0x0000000000140947 */ /* 0x000fea0003800000 */
[----:B------:R-:W0:Y:S01]  /*0170*/  LDC.64 R6, c[0x0][0x380] ;  /* 0x0000e000ff067b82 */ /* 0x000e220000000a00 */
[----:B------:R-:W-:-:S04]  /*0180*/  VIADD R5, R3, UR7 ;  /* 0x0000000703057c36 */ /* 0x000fc80008000000 */
[----:B0-----:R-:W-:-:S05]  /*0190*/  IMAD.WIDE.U32 R6, R5, 0x4, R6 ;  /* 0x0000000405067825 */ /* 0x001fca00078e0006 */
[----:B------:R0:W5:Y:S01]  /*01a0*/  LDG.E R4, desc[UR14][R6.64] ;  /* 0x0000000e06047981 */ /* 0x000162000c1e1900 */
[----:B------:R-:W-:-:S07]  /*01b0*/  VIADD R5, R3, 0x100 ;  /* 0x0000010003057836 */ /* 0x000fce0000000000 */
.L_x_282:
[----:B------:R-:W-:Y:S05]  /*01c0*/  BSYNC.RECONVERGENT B1 ;  /* 0x0000000000017941 */ /* 0x000fea0003800200 */
.L_x_281:
[----:B------:R-:W-:Y:S01]  /*01d0*/  ISETP.GE.AND P0, PT, R5, R0, PT ;  /* 0x000000000500720c */ /* 0x000fe20003f06270 */
[----:B------:R-:W-:-:S12]  /*01e0*/  BSSY.RECONVERGENT B1, `(.L_x_283) ;  /* 0x000006c000017945 */ /* 0x000fd80003800200 */
[----:B------:R-:W-:Y:S05]  /*01f0*/  @P0 BRA `(.L_x_284) ;  /* 0x0000000400a80947 */ /* 0x000fea0003800000 */
[----:B0-----:R-:W-:Y:S01]  /*0200*/  LOP3.LUT R7, RZ, R5, RZ, 0x33, !PT ;  /* 0x00000005ff077212 */ /* 0x001fe200078e33ff */
[----:B------:R-:W-:Y:S03]  /*0210*/  BSSY.RECONVERGENT B2, `(.L_x_285) ;  /* 0x0000030000027945 */ /* 0x000fe60003800200 */
[----:B------:R-:W-:-:S04]  /*0220*/  IADD3 R7, PT, PT, R2, -UR7, R7 ;  /* 0x8000000702077c10 */ /* 0x000fc8000fffe007 */
[C---:B------:R-:W-:Y:S02]  /*0230*/  ISETP.GE.U32.AND P1, PT, R7.reuse, 0xf00, PT ;  /* 0x00000f000700780c */ /* 0x040fe40003f26070 */
[----:B------:R-:W-:-:S04]  /*0240*/  LEA.HI R2, R7, 0x1, RZ, 0x18 ;  /* 0x0000000107027811 */ /* 0x000fc800078fc0ff */
[----:B------:R-:W-:-:S04]  /*0250*/  LOP3.LUT R21, R2, 0xf, RZ, 0xc0, !PT ;  /* 0x0000000f02157812 */ /* 0x000fc800078ec0ff */
[----:B------:R-:W-:-:S03]  /*0260*/  ISETP.NE.AND P0, PT, R21, RZ, PT ;  /* 0x000000ff1500720c */ /* 0x000fc60003f05270 */
[----:B------:R-:W-:Y:S10]  /*0270*/  @!P1 BRA `(.L_x_286) ;  /* 0x0000000000a49947 */ /* 0x000ff40003800000 */
[----:B------:R-:W0:Y:S01]  /*0280*/  LDCU.64 UR8, c[0x0][0x380] ;  /* 0x00007000ff0877ac */ /* 0x000e220008000a00 */
[----:B------:R-:W-:Y:S01]  /*0290*/  IMAD.WIDE.U32 R6, R5, 0x4, RZ ;  /* 0x0000000405067825 */ /* 0x000fe200078e00ff */
[----:B------:R-:W-:Y:S01]  /*02a0*/  LOP3.LUT R8, R2, 0x1fffff0, RZ, 0xc0, !PT ;  /* 0x01fffff002087812 */ /* 0x000fe200078ec0ff */
[----:B------:R-:W-:-:S04]  /*02b0*/  UIMAD.WIDE.U32 UR4, UR16, 0x4000, URZ ;  /* 0x00004000100478a5 */ /* 0x000fc8000f8e00ff */
[----:B------:R-:W-:Y:S02]  /*02c0*/  IMAD.MOV R8, RZ, RZ, -R8 ;  /* 0x000000ffff087224 */ /* 0x000fe400078e0a08 */
[----:B------:R-:W-:Y:S02]  /*02d0*/  LOP3.LUT R14, R6, UR4, RZ, 0xfc, !PT ;  /* 0x00000004060e7c12 */ /* 0x000fe4000f8efcff */
[----:B------:R-:W-:Y:S02]  /*02e0*/  LOP3.LUT R7, R7, UR5, RZ, 0xfc, !PT ;  /* 0x0000000507077c12 */ /* 0x000fe4000f8efcff */
[----:B0-----:R-:W-:-:S04]  /*02f0*/  IADD3 R14, P1, PT, R14, UR8, RZ ;  /* 0x000000080e0e7c10 */ /* 0x001fc8000ff3e0ff */
[----:B------:R-:W-:-:S04]  /*0300*/  IADD3 R14, P2, PT, R14, 0x2000, RZ ;  /* 0x000020000e0e7810 */ /* 0x000fc80007f5e0ff */
[----:B------:R-:W-:-:S09]  /*0310*/  IADD3.X R7, PT, PT, RZ, UR9, R7, P2, P1 ;  /* 0x00000009ff077c10 */ /* 0x000fd200097e2407 */
.L_x_287:
[----:B------:R-:W-:-:S05]  /*0320*/  IMAD.MOV.U32 R6, RZ, RZ, R14 ;  /* 0x000000ffff067224 */ /* 0x000fca00078e000e */
[----:B------:R-:W2:Y:S04]  /*0330*/  LDG.E R15, desc[UR14][R6.64+-0x2000] ;  /* 0xffe0000e060f7981 */ /* 0x000ea8000c1e1900 */
[----:B------:R-:W2:Y:S04]  /*0340*/  LDG.E R16, desc[UR14][R6.64+-0x1c00] ;  /* 0xffe4000e06107981 */ /* 0x000ea8000c1e1900 */
[----:B------:R-:W3:Y:S04]  /*0350*/  LDG.E R18, desc[UR14][R6.64+-0x1800] ;  /* 0xffe8000e06127981 */ /* 0x000ee8000c1e1900 */
[----:B------:R-:W3:Y:S04]  /*0360*/  LDG.E R17, desc[UR14][R6.64+-0x1400] ;  /* 0xffec000e06117981 */ /* 0x000ee8000c1e1900 */
[----:B------:R-:W4:Y:S04]  /*0370*/  LDG.E R20, desc[UR14][R6.64+-0x1000] ;  /* 0xfff0000e06147981 */ /* 0x000f28000c1e1900 */
        /* <DEDUP_REMOVED lines=10> */
[----:B------:R0:W4:Y:S01]  /*0420*/  LDG.E R10, desc[UR14][R6.64+0x1c00] ;  /* 0x001c000e060a7981 */ /* 0x000122000c1e1900 */
[----:B------:R-:W-:-:S02]  /*0430*/  VIADD R8, R8, 0x10 ;  /* 0x0000001008087836 */ /* 0x000fc40000000000 */
[----:B------:R-:W-:-:S03]  /*0440*/  VIADD R5, R5, 0x1000 ;  /* 0x0000100005057836 */ /* 0x000fc60000000000 */
[----:B------:R-:W-:Y:S02]  /*0450*/  ISETP.NE.AND P1, PT, R8, RZ, PT ;  /* 0x000000ff0800720c */ /* 0x000fe40003f25270 */
[----:B--2--5:R-:W-:-:S04]  /*0460*/  IADD3 R15, PT, PT, R16, R15, R4 ;  /* 0x0000000f100f7210 */ /* 0x024fc80007ffe004 */
[----:B---3--:R-:W-:-:S04]  /*0470*/  IADD3 R15, PT, PT, R17, R18, R15 ;  /* 0x00000012110f7210 */ /* 0x008fc80007ffe00f */
[----:B----4-:R-:W-:-:S04]  /*0480*/  IADD3 R15, PT, PT, R19, R20, R15 ;  /* 0x00000014130f7210 */ /* 0x010fc80007ffe00f */
[----:B------:R-:W-:-:S04]  /*0490*/  IADD3 R15, PT, PT, R23, R22, R15 ;  /* 0x00000016170f7210 */ /* 0x000fc80007ffe00f */
[----:B------:R-:W-:-:S04]  /*04a0*/  IADD3 R15, PT, PT, R25, R24, R15 ;  /* 0x00000018190f7210 */ /* 0x000fc80007ffe00f */
[----:B------:R-:W-:Y:S02]  /*04b0*/  IADD3 R13, PT, PT, R13, R14, R15 ;  /* 0x0000000e0d0d7210 */ /* 0x000fe40007ffe00f */
[----:B------:R-:W-:-:S05]  /*04c0*/  IADD3 R14, P2, PT, R6, 0x4000, RZ ;  /* 0x00004000060e7810 */ /* 0x000fca0007f5e0ff */
[----:B0-----:R-:W-:Y:S01]  /*04d0*/  IMAD.X R7, RZ, RZ, R7, P2 ;  /* 0x000000ffff077224 */ /* 0x001fe200010e0607 */
[----:B------:R-:W-:-:S04]  /*04e0*/  IADD3 R9, PT, PT, R12, R9, R13 ;  /* 0x000000090c097210 */ /* 0x000fc80007ffe00d */
[----:B------:R-:W-:Y:S01]  /*04f0*/  IADD3 R4, PT, PT, R10, R11, R9 ;  /* 0x0000000b0a047210 */ /* 0x000fe20007ffe009 */
[----:B------:R-:W-:Y:S06]  /*0500*/  @P1 BRA `(.L_x_287) ;  /* 0xfffffffc00841947 */ /* 0x000fec000383ffff */
.L_x_286:
[----:B------:R-:W-:Y:S05]  /*0510*/  BSYNC.RECONVERGENT B2 ;  /* 0x0000000000027941 */ /* 0x000fea0003800200 */
.L_x_285:
[----:B------:R-:W-:Y:S05]  /*0520*/  @!P0 BRA `(.L_x_284) ;  /* 0x0000000000dc8947 */ /* 0x000fea0003800000 */
[----:B------:R-:W-:Y:S01]  /*0530*/  ISETP.GE.U32.AND P0, PT, R21, 0x8, PT ;  /* 0x000000081500780c */ /* 0x000fe20003f06070 */
[----:B------:R-:W-:Y:S01]  /*0540*/  BSSY.RECONVERGENT B2, `(.L_x_288) ;  /* 0x0000016000027945 */ /* 0x000fe20003800200 */
[----:B------:R-:W-:-:S04]  /*0550*/  LOP3.LUT R16, R2, 0x7, RZ, 0xc0, !PT ;  /* 0x0000000702107812 */ /* 0x000fc800078ec0ff */
[----:B------:R-:W-:-:S07]  /*0560*/  ISETP.NE.AND P1, PT, R16, RZ, PT ;  /* 0x000000ff1000720c */ /* 0x000fce0003f25270 */
[----:B------:R-:W-:Y:S06]  /*0570*/  @!P0 BRA `(.L_x_289) ;  /* 0x0000000000488947 */ /* 0x000fec0003800000 */
[----:B------:R-:W0:Y:S01]  /*0580*/  LDCU.64 UR4, c[0x0][0x380] ;  /* 0x00007000ff0477ac */ /* 0x000e220008000a00 */
[----:B------:R-:W-:-:S04]  /*0590*/  IADD3 R7, P0, PT, R5, UR7, RZ ;  /* 0x0000000705077c10 */ /* 0x000fc8000ff1e0ff */
[----:B------:R-:W-:Y:S02]  /*05a0*/  LEA.HI.X.SX32 R8, R5, RZ, 0x1, P0 ;  /* 0x000000ff05087211 */ /* 0x000fe400000f0eff */
[----:B0-----:R-:W-:-:S04]  /*05b0*/  LEA R6, P0, R7, UR4, 0x2 ;  /* 0x0000000407067c11 */ /* 0x001fc8000f8010ff */
[----:B------:R-:W-:-:S05]  /*05c0*/  LEA.HI.X R7, R7, UR5, R8, 0x2, P0 ;  /* 0x0000000507077c11 */ /* 0x000fca00080f1408 */
[----:B------:R-:W2:Y:S04]  /*05d0*/  LDG.E R9, desc[UR14][R6.64] ;  /* 0x0000000e06097981 */ /* 0x000ea8000c1e1900 */
[----:B------:R-:W2:Y:S04]  /*05e0*/  LDG.E R8, desc[UR14][R6.64+0x400] ;  /* 0x0004000e06087981 */ /* 0x000ea8000c1e1900 */
[----:B------:R-:W3:Y:S04]  /*05f0*/  LDG.E R11, desc[UR14][R6.64+0x800] ;  /* 0x0008000e060b7981 */ /* 0x000ee8000c1e1900 */
[----:B------:R-:W3:Y:S04]  /*0600*/  LDG.E R10, desc[UR14][R6.64+0xc00] ;  /* 0x000c000e060a7981 */ /* 0x000ee8000c1e1900 */
[----:B------:R-:W4:Y:S04]  /*0610*/  LDG.E R13, desc[UR14][R6.64+0x1000] ;  /* 0x0010000e060d7981 */ /* 0x000f28000c1e1900 */
[----:B------:R-:W4:Y:S04]  /*0620*/  LDG.E R12, desc[UR14][R6.64+0x1400] ;  /* 0x0014000e060c7981 */ /* 0x000f28000c1e1900 */
[----:B------:R-:W4:Y:S04]  /*0630*/  LDG.E R15, desc[UR14][R6.64+0x1800] ;  /* 0x0018000e060f7981 */ /* 0x000f28000c1e1900 */
[----:B------:R-:W4:Y:S01]  /*0640*/  LDG.E R14, desc[UR14][R6.64+0x1c00] ;  /* 0x001c000e060e7981 */ /* 0x000f22000c1e1900 */
[----:B------:R-:W-:Y:S01]  /*0650*/  VIADD R5, R5, 0x800 ;  /* 0x0000080005057836 */ /* 0x000fe20000000000 */
[----:B--2--5:R-:W-:-:S04]  /*0660*/  IADD3 R8, PT, PT, R8, R9, R4 ;  /* 0x0000000908087210 */ /* 0x024fc80007ffe004 */
[----:B---3--:R-:W-:-:S04]  /*0670*/  IADD3 R8, PT, PT, R10, R11, R8 ;  /* 0x0000000b0a087210 */ /* 0x008fc80007ffe008 */
[----:B----4-:R-:W-:-:S04]  /*0680*/  IADD3 R8, PT, PT, R12, R13, R8 ;  /* 0x0000000d0c087210 */ /* 0x010fc80007ffe008 */
[----:B------:R-:W-:-:S07]  /*0690*/  IADD3 R4, PT, PT, R14, R15, R8 ;  /* 0x0000000f0e047210 */ /* 0x000fce0007ffe008 */
.L_x_289:
[----:B------:R-:W-:Y:S05]  /*06a0*/  BSYNC.RECONVERGENT B2 ;  /* 0x0000000000027941 */ /* 0x000fea0003800200 */
.L_x_288:
        /* <DEDUP_REMOVED lines=14> */
[----:B------:R-:W3:Y:S01]  /*0790*/  LDG.E R10, desc[UR14][R6.64+0xc00] ;  /* 0x000c000e060a7981 */ /* 0x000ee2000c1e1900 */
[----:B------:R-:W-:Y:S01]  /*07a0*/  VIADD R5, R5, 0x400 ;  /* 0x0000040005057836 */ /* 0x000fe20000000000 */
[----:B--2--5:R-:W-:-:S04]  /*07b0*/  IADD3 R4, PT, PT, R8, R9, R4 ;  /* 0x0000000908047210 */ /* 0x024fc80007ffe004 */
[----:B---3--:R-:W-:-:S07]  /*07c0*/  IADD3 R4, PT, PT, R10, R11, R4 ;  /* 0x0000000b0a047210 */ /* 0x008fce0007ffe004 */
.L_x_291:
[----:B------:R-:W-:Y:S05]  /*07d0*/  BSYNC.RECONVERGENT B2 ;  /* 0x0000000000027941 */ /* 0x000fea0003800200 */
.L_x_290:
[----:B------:R-:W-:Y:S05]  /*07e0*/  @!P1 BRA `(.L_x_284) ;  /* 0x00000000002c9947 */ /* 0x000fea0003800000 */
[----:B------:R-:W0:Y:S01]  /*07f0*/  LDC.64 R6, c[0x0][0x380] ;  /* 0x0000e000ff067b82 */ /* 0x000e220000000a00 */
[----:B------:R-:W-:Y:S02]  /*0800*/  IMAD.U32 R9, RZ, RZ, UR16 ;  /* 0x00000010ff097e24 */ /* 0x000fe4000f8e00ff */
[----:B------:R-:W-:Y:S02]  /*0810*/  IMAD.MOV R2, RZ, RZ, -R2 ;  /* 0x000000ffff027224 */ /* 0x000fe400078e0a02 */
[----:B0-----:R-:W-:-:S07]  /*0820*/  IMAD.WIDE.U32 R6, R9, 0x4000, R6 ;  /* 0x0000400009067825 */ /* 0x001fce00078e0006 */
.L_x_292:
[----:B------:R-:W-:-:S06]  /*0830*/  IMAD.WIDE R8, R5, 0x4, R6 ;  /* 0x0000000405087825 */ /* 0x000fcc00078e0206 */
[----:B------:R-:W2:Y:S01]  /*0840*/  LDG.E R9, desc[UR14][R8.64] ;  /* 0x0000000e08097981 */ /* 0x000ea2000c1e1900 */
[----:B------:R-:W-:Y:S02]  /*0850*/  VIADD R2, R2, 0x1 ;  /* 0x0000000102027836 */ /* 0x000fe40000000000 */
[----:B------:R-:W-:-:S03]  /*0860*/  VIADD R5, R5, 0x100 ;  /* 0x0000010005057836 */ /* 0x000fc60000000000 */
[----:B------:R-:W-:Y:S01]  /*0870*/  ISETP.NE.AND P0, PT, R2, RZ, PT ;  /* 0x000000ff0200720c */ /* 0x000fe20003f05270 */
[----:B--2--5:R-:W-:-:S12]  /*0880*/  IMAD.IADD R4, R9, 0x1, R4 ;  /* 0x0000000109047824 */ /* 0x024fd800078e0204 */
[----:B------:R-:W-:Y:S05]  /*0890*/  @P0 BRA `(.L_x_292) ;  /* 0xfffffffc00e40947 */ /* 0x000fea000383ffff */
.L_x_284:
[----:B------:R-:W-:Y:S05]  /*08a0*/  BSYNC.RECONVERGENT B1 ;  /* 0x0000000000017941 */ /* 0x000fea0003800200 */
.L_x_283:
[----:B------:R-:W-:-:S13]  /*08b0*/  ISETP.GE.AND P0, PT, R0, 0x100, PT ;  /* 0x000001000000780c */ /* 0x000fda0003f06270 */
[----:B------:R-:W-:Y:S05]  /*08c0*/  @!P0 BRA `(.L_x_293) ;  /* 0x0000000000ac8947 */ /* 0x000fea0003800000 */
[----:B------:R-:W1:Y:S01]  /*08d0*/  S2R R8, SR_LANEID ;  /* 0x0000000000087919 */ /* 0x000e620000000000 */
[----:B-----5:R-:W2:Y:S01]  /*08e0*/  SHFL.DOWN PT, R0, R4, 0x1, 0x1f ;  /* 0x08201f0004007f89 */ /* 0x020ea200000e0000 */
[C---:B-1----:R-:W-:Y:S02]  /*08f0*/  ISETP.GT.AND P0, PT, R8.reuse, 0x1e, PT ;  /* 0x0000001e0800780c */ /* 0x042fe40003f04270 */
[----:B------:R-:W-:Y:S02]  /*0900*/  ISETP.NE.AND P1, PT, R8, RZ, PT ;  /* 0x000000ff0800720c */ /* 0x000fe40003f25270 */
[----:B--2---:R-:W-:Y:S02]  /*0910*/  SEL R5, R0, RZ, !P0 ;  /* 0x000000ff00057207 */ /* 0x004fe40004000000 */
[----:B------:R-:W-:-:S03]  /*0920*/  ISETP.GT.AND P0, PT, R8, 0x1d, PT ;  /* 0x0000001d0800780c */ /* 0x000fc60003f04270 */
[----:B------:R-:W-:-:S05]  /*0930*/  IMAD.IADD R5, R5, 0x1, R4 ;  /* 0x0000000105057824 */ /* 0x000fca00078e0204 */
[----:B------:R-:W1:Y:S01]  /*0940*/  SHFL.DOWN PT, R0, R5, 0x2, 0x1f ;  /* 0x08401f0005007f89 */ /* 0x000e6200000e0000 */
[----:B0-----:R-:W0:Y:S01]  /*0950*/  @!P1 S2R R6, SR_CgaCtaId ;  /* 0x0000000000069919 */ /* 0x001e220000008800 */
[----:B-1----:R-:W-:Y:S02]  /*0960*/  SEL R0, R0, RZ, !P0 ;  /* 0x000000ff00007207 */ /* 0x002fe40004000000 */
[----:B------:R-:W-:-:S03]  /*0970*/  ISETP.GT.AND P0, PT, R8, 0x1b, PT ;  /* 0x0000001b0800780c */ /* 0x000fc60003f04270 */
[----:B------:R-:W-:Y:S01]  /*0980*/  IMAD.IADD R0, R5, 0x1, R0 ;  /* 0x0000000105007824 */ /* 0x000fe200078e0200 */
[----:B------:R-:W-:-:S04]  /*0990*/  @!P1 MOV R5, 0x400 ;  /* 0x0000040000059802 */ /* 0x000fc80000000f00 */
[----:B------:R-:W1:Y:S01]  /*09a0*/  SHFL.DOWN PT, R2, R0, 0x4, 0x1f ;  /* 0x08801f0000027f89 */ /* 0x000e6200000e0000 */
[----:B0-----:R-:W-:Y:S02]  /*09b0*/  @!P1 LEA R5, R6, R5, 0x18 ;  /* 0x0000000506059211 */ /* 0x001fe400078ec0ff */
[----:B-1----:R-:W-:Y:S02]  /*09c0*/  SEL R7, R2, RZ, !P0 ;  /* 0x000000ff02077207 */ /* 0x002fe40004000000 */
        /* <DEDUP_REMOVED lines=19> */
[----:B--2---:R-:W-:Y:S04]  /*0b00*/  LDS R0, [UR4+0xc] ;  /* 0x00000c04ff007984 */ /* 0x004fe80008000800 */
[----:B------:R-:W0:Y:S04]  /*0b10*/  LDS.128 R4, [UR4+0x10] ;  /* 0x00001004ff047984 */ /* 0x000e280008000c00 */
[----:B------:R-:W1:Y:S01]  /*0b20*/  LDS.64 R2, [UR4+0x20] ;  /* 0x00002004ff027984 */ /* 0x000e620008000a00 */
[----:B0-----:R-:W-:-:S04]  /*0b30*/  IADD3 R0, PT, PT, R4, R0, R9 ;  /* 0x0000000004007210 */ /* 0x001fc80007ffe009 */
[----:B------:R-:W-:-:S04]  /*0b40*/  IADD3 R0, PT, PT, R6, R0, R5 ;  /* 0x0000000006007210 */ /* 0x000fc80007ffe005 */
[----:B-1----:R-:W-:-:S05]  /*0b50*/  IADD3 R0, PT, PT, R2, R0, R7 ;  /* 0x0000000002007210 */ /* 0x002fca0007ffe007 */
[----:B------:R-:W-:Y:S01]  /*0b60*/  IMAD.IADD R9, R0, 0x1, R3 ;  /* 0x0000000100097824 */ /* 0x000fe200078e0203 */
[----:B------:R-:W-:Y:S06]  /*0b70*/  BRA `(.L_x_294) ;  /* 0x0000001400307947 */ /* 0x000fec0003800000 */
.L_x_293:
[----:B------:R-:W-:Y:S01]  /*0b80*/  LOP3.LUT R2, R3, 0x3e0, RZ, 0xc0, !PT ;  /* 0x000003e003027812 */ /* 0x000fe200078ec0ff */
[----:B------:R-:W1:Y:S03]  /*0b90*/  S2R R10, SR_LANEID ;  /* 0x00000000000a7919 */ /* 0x000e660000000000 */
[----:B0-----:R-:W-:Y:S01]  /*0ba0*/  LOP3.LUT R7, RZ, R2, RZ, 0x33, !PT ;  /* 0x00000002ff077212 */ /* 0x001fe200078e33ff */
[----:B------:R-:W-:-:S04]  /*0bb0*/  VIADD R5, R2, 0x20 ;  /* 0x0000002002057836 */ /* 0x000fc80000000000 */
[----:B------:R-:W-:Y:S01]  /*0bc0*/  IMAD.IADD R7, R0, 0x1, R7 ;  /* 0x0000000100077824 */ /* 0x000fe200078e0207 */
[----:B------:R-:W-:-:S04]  /*0bd0*/  ISETP.GT.AND P0, PT, R5, R0, PT ;  /* 0x000000000500720c */ /* 0x000fc80003f04270 */
[----:B------:R-:W-:-:S05]  /*0be0*/  SEL R7, R7, 0x1f, P0 ;  /* 0x0000001f07077807 */ /* 0x000fca0000000000 */
[----:B-----5:R-:W0:Y:S01]  /*0bf0*/  SHFL.DOWN PT, R2, R4, 0x1, R7 ;  /* 0x0820000004027989 */ /* 0x020e2200000e0007 */
[CC--:B-1----:R-:W-:Y:S01]  /*0c00*/  ISETP.GE.AND P0, PT, R10.reuse, R7.reuse, PT ;  /* 0x000000070a00720c */ /* 0x0c2fe20003f06270 */
[C---:B------:R-:W-:Y:S01]  /*0c10*/  VIADD R6, R10.reuse, 0x2 ;  /* 0x000000020a067836 */ /* 0x040fe20000000000 */
[C---:B------:R-:W-:Y:S01]  /*0c20*/  ISETP.NE.AND P1, PT, R10.reuse, RZ, PT ;  /* 0x000000ff0a00720c */ /* 0x040fe20003f25270 */
[----:B------:R-:W-:Y:S01]  /*0c30*/  VIADD R8, R10, 0x4 ;  /* 0x000000040a087836 */ /* 0x000fe20000000000 */
[----:B0-----:R-:W-:Y:S02]  /*0c40*/  SEL R5, R2, RZ, !P0 ;  /* 0x000000ff02057207 */ /* 0x001fe40004000000 */
        /* <DEDUP_REMOVED lines=35> */
[----:B------:R-:W0:Y:S04]  /*0e80*/  LDS.128 R4, [UR4+0x10] ;  /* 0x00001004ff047984 */ /* 0x000e280008000c00 */
[----:B------:R-:W2:Y:S04]  /*0e90*/  LDS R2, [UR4+0xc] ;  /* 0x00000c04ff027984 */ /* 0x000ea80008000800 */
[----:B------:R-:W3:Y:S01]  /*0ea0*/  LDS.64 R10, [UR4+0x20] ;  /* 0x00002004ff0a7984 */ /* 0x000ee20008000a00 */
[----:B0-----:R-:W-:Y:S02]  /*0eb0*/  SEL R4, R4, RZ, P2 ;  /* 0x000000ff04047207 */ /* 0x001fe40001000000 */
[----:B------:R-:W-:-:S02]  /*0ec0*/  ISETP.GT.AND P2, PT, R0, 0x60, PT ;  /* 0x000000600000780c */ /* 0x000fc40003f44270 */
[----:B--2---:R-:W-:Y:S02]  /*0ed0*/  SEL R2, R2, RZ, P1 ;  /* 0x000000ff02027207 */ /* 0x004fe40000800000 */
        /* <DEDUP_REMOVED lines=8> */
[----:B---3--:R-:W-:Y:S02]  /*0f60*/  SEL R10, R10, RZ, P2 ;  /* 0x000000ff0a0a7207 */ /* 0x008fe40001000000 */
[----:B------:R-:W-:Y:S02]  /*0f70*/  SEL R11, R11, RZ, P3 ;  /* 0x000000ff0b0b7207 */ /* 0x000fe40001800000 */
[----:B------:R-:W-:-:S05]  /*0f80*/  IADD3 R2, PT, PT, R10, R2, R7 ;  /* 0x000000020a027210 */ /* 0x000fca0007ffe007 */
[----:B-1----:R-:W-:Y:S01]  /*0f90*/  IMAD.IADD R9, R2, 0x1, R11 ;  /* 0x0000000102097824 */ /* 0x002fe200078e020b */
[----:B------:R-:W-:Y:S06]  /*0fa0*/  BRA `(.L_x_294) ;  /* 0x0000001000247947 */ /* 0x000fec0003800000 */
.L_x_280:
[----:B------:R-:W0:Y:S01]  /*0fb0*/  S2R R0, SR_TID.X ;  /* 0x0000000000007919 */ /* 0x000e220000002100 */
[----:B------:R-:W1:Y:S01]  /*0fc0*/  LDC.64 R4, c[0x0][0x380] ;  /* 0x0000e000ff047b82 */ /* 0x000e620000000a00 */
[----:B0-----:R-:W-:-:S04]  /*0fd0*/  VIADD R7, R0, UR7 ;  /* 0x0000000700077c36 */ /* 0x001fc80008000000 */
[----:B-1----:R-:W-:-:S05]  /*0fe0*/  IMAD.WIDE.U32 R4, R7, 0x4, R4 ;  /* 0x0000000407047825 */ /* 0x002fca00078e0004 */
[----:B------:R-:W2:Y:S04]  /*0ff0*/  LDG.E R6, desc[UR14][R4.64] ;  /* 0x0000000e04067981 */ /* 0x000ea8000c1e1900 */
[----:B------:R-:W2:Y:S04]  /*1000*/  LDG.E R7, desc[UR14][R4.64+0x400] ;  /* 0x0004000e04077981 */ /* 0x000ea8000c1e1900 */
[----:B------:R-:W2:Y:S04]  /*1010*/  LDG.E R8, desc[UR14][R4.64+0x800] ;  /* 0x0008000e04087981 */ /* 0x000ea8000c1e1900 */
[----:B------:R-:W3:Y:S04]  /*1020*/  LDG.E R9, desc[UR14][R4.64+0xc00] ;  /* 0x000c000e04097981 */ /* 0x000ee8000c1e1900 */
[----:B------:R-:W3:Y:S04]  /*1030*/  LDG.E R10, desc[UR14][R4.64+0x1000] ;  /* 0x0010000e040a7981 */ /* 0x000ee8000c1e1900 */
[----:B------:R-:W4:Y:S04]  /*1040*/  LDG.E R11, desc[UR14][R4.64+0x1400] ;  /* 0x0014000e040b7981 */ /* 0x000f28000c1e1900 */
[----:B------:R-:W4:Y:S04]  /*1050*/  LDG.E R12, desc[UR14][R4.64+0x1800] ;  /* 0x0018000e040c7981 */ /* 0x000f28000c1e1900 */
[----:B------:R-:W5:Y:S04]  /*1060*/  LDG.E R13, desc[UR14][R4.64+0x1c00] ;  /* 0x001c000e040d7981 */ /* 0x000f68000c1e1900 */
[----:B------:R-:W5:Y:S04]  /*1070*/  LDG.E R14, desc[UR14][R4.64+0x2000] ;  /* 0x0020000e040e7981 */ /* 0x000f68000c1e1900 */
[----:B------:R-:W5:Y:S04]  /*1080*/  LDG.E R15, desc[UR14][R4.64+0x2400] ;  /* 0x0024000e040f7981 */ /* 0x000f68000c1e1900 */
[----:B------:R-:W5:Y:S04]  /*1090*/  LDG.E R16, desc[UR14][R4.64+0x2800] ;  /* 0x0028000e04107981 */ /* 0x000f68000c1e1900 */
[----:B------:R-:W5:Y:S04]  /*10a0*/  LDG.E R17, desc[UR14][R4.64+0x2c00] ;  /* 0x002c000e04117981 */ /* 0x000f68000c1e1900 */
[----:B------:R-:W5:Y:S04]  /*10b0*/  LDG.E R18, desc[UR14][R4.64+0x3000] ;  /* 0x0030000e04127981 */ /* 0x000f68000c1e1900 */
[----:B------:R-:W5:Y:S04]  /*10c0*/  LDG.E R19, desc[UR14][R4.64+0x3400] ;  /* 0x0034000e04137981 */ /* 0x000f68000c1e1900 */
[----:B------:R-:W5:Y:S04]  /*10d0*/  LDG.E R20, desc[UR14][R4.64+0x3800] ;  /* 0x0038000e04147981 */ /* 0x000f68000c1e1900 */
[----:B------:R-:W5:Y:S01]  /*10e0*/  LDG.E R21, desc[UR14][R4.64+0x3c00] ;  /* 0x003c000e04157981 */ /* 0x000f62000c1e1900 */
[----:B------:R-:W-:-:S04]  /*10f0*/  ISETP.GE.U32.AND P0, PT, R23, UR5, PT ;  /* 0x0000000517007c0c */ /* 0x000fc8000bf06070 */
[----:B------:R-:W-:Y:S02]  /*1100*/  ISETP.GE.U32.AND.EX P0, PT, R22, UR4, PT, P0 ;  /* 0x0000000416007c0c */ /* 0x000fe4000bf06100 */
[----:B--2---:R-:W-:-:S04]  /*1110*/  IADD3 R6, PT, PT, R8, R7, R6 ;  /* 0x0000000708067210 */ /* 0x004fc80007ffe006 */
[----:B---3--:R-:W-:-:S04]  /*1120*/  IADD3 R6, PT, PT, R10, R9, R6 ;  /* 0x000000090a067210 */ /* 0x008fc80007ffe006 */
[----:B----4-:R-:W-:-:S04]  /*1130*/  IADD3 R6, PT, PT, R12, R11, R6 ;  /* 0x0000000b0c067210 */ /* 0x010fc80007ffe006 */
[----:B-----5:R-:W-:-:S04]  /*1140*/  IADD3 R6, PT, PT, R14, R13, R6 ;  /* 0x0000000d0e067210 */ /* 0x020fc80007ffe006 */
[----:B------:R-:W-:-:S04]  /*1150*/  IADD3 R6, PT, PT, R16, R15, R6 ;  /* 0x0000000f10067210 */ /* 0x000fc80007ffe006 */
[----:B------:R-:W-:-:S04]  /*1160*/  IADD3 R6, PT, PT, R18, R17, R6 ;  /* 0x0000001112067210 */ /* 0x000fc80007ffe006 */
[----:B------:R-:W-:-:S05]  /*1170*/  IADD3 R6, PT, PT, R20, R19, R6 ;  /* 0x0000001314067210 */ /* 0x000fca0007ffe006 */
[----:B------:R-:W-:Y:S01]  /*1180*/  IMAD.IADD R8, R21, 0x1, R6 ;  /* 0x0000000115087824 */ /* 0x000fe200078e0206 */
[----:B------:R-:W-:Y:S06]  /*1190*/  @!P0 BRA `(.L_x_295) ;  /* 0x0000000c00008947 */ /* 0x000fec0003800000 */
[----:B------:R-:W-:Y:S01]  /*11a0*/  UIADD3 UR8, UP0, UPT, UR5, UR7, URZ ;  /* 0x0000000705087290 */ /* 0x000fe2000ff1e0ff */
[----:B------:R-:W-:Y:S01]  /*11b0*/  IADD3 R20, P1, PT, R2, -0x1000, RZ ;  /* 0xfffff00002147810 */ /* 0x000fe20007f3e0ff */
[----:B------:R-:W0:Y:S01]  /*11c0*/  LDCU.64 UR12, c[0x0][0x380] ;  /* 0x00007000ff0c77ac */ /* 0x000e220008000a00 */
[----:B------:R-:W-:Y:S02]  /*11d0*/  LOP3.LUT R5, RZ, R0, RZ, 0x33, !PT ;  /* 0x00000000ff057212 */ /* 0x000fe400078e33ff */
[----:B------:R-:W-:Y:S01]  /*11e0*/  IADD3.X R9, PT, PT, R3, -0x1, RZ, P1, !PT ;  /* 0xffffffff03097810 */ /* 0x000fe20000ffe4ff */
[----:B------:R-:W-:Y:S01]  /*11f0*/  UIADD3.X UR9, UPT, UPT, URZ, UR4, URZ, UP0, !UPT ;  /* 0x00000004ff097290 */ /* 0x000fe200087fe4ff */
[----:B------:R-:W-:Y:S01]  /*1200*/  ISETP.LT.U32.AND P0, PT, R20, UR8, PT ;  /* 0x0000000814007c0c */ /* 0x000fe2000bf01070 */
[----:B------:R-:W-:Y:S01]  /*1210*/  UMOV UR6, UR5 ;  /* 0x0000000500067c82 */ /* 0x000fe20008000000 */
[----:B------:R-:W-:Y:S01]  /*1220*/  IADD3 R11, P2, PT, R0, UR8, RZ ;  /* 0x00000008000b7c10 */ /* 0x000fe2000ff5e0ff */
[----:B------:R-:W-:Y:S01]  /*1230*/  UMOV UR4, URZ ;  /* 0x000000ff00047c82 */ /* 0x000fe20008000000 */
[----:B------:R-:W-:Y:S01]  /*1240*/  IADD3 R5, PT, PT, R2, -UR5, R5 ;  /* 0x8000000502057c10 */ /* 0x000fe2000fffe005 */
[----:B------:R-:W-:Y:S01]  /*1250*/  IMAD.U32 R10, RZ, RZ, UR9 ;  /* 0x00000009ff0a7e24 */ /* 0x000fe2000f8e00ff */
[----:B------:R-:W-:Y:S01]  /*1260*/  UMOV UR10, UR8 ;  /* 0x00000008000a7c82 */ /* 0x000fe20008000000 */
[----:B------:R-:W-:-:S02]  /*1270*/  IMAD.X R4, RZ, RZ, UR9, P2 ;  /* 0x00000009ff047e24 */ /* 0x000fc400090e06ff */
[----:B------:R-:W-:Y:S01]  /*1280*/  VIADD R7, R5, -UR7 ;  /* 0x8000000705077c36 */ /* 0x000fe20008000000 */
[----:B------:R-:W-:Y:S01]  /*1290*/  ISETP.GT.U32.AND.EX P0, PT, R10, R9, PT, P0 ;  /* 0x000000090a00720c */ /* 0x000fe20003f04100 */
[----:B------:R-:W-:Y:S01]  /*12a0*/  UMOV UR7, UR9 ;  /* 0x0000000900077c82 */ /* 0x000fe20008000000 */
[----:B0-----:R-:W-:-:S04]  /*12b0*/  LEA R6, P1, R11, UR12, 0x2 ;  /* 0x0000000c0b067c11 */ /* 0x001fc8000f8210ff */
[----:B------:R-:W-:Y:S02]  /*12c0*/  IADD3 R6, P2, PT, R6, 0x2000, RZ ;  /* 0x0000200006067810 */ /* 0x000fe40007f5e0ff */
[----:B------:R-:W-:-:S05]  /*12d0*/  LEA.HI.X R11, R11, UR13, R4, 0x2, P1 ;  /* 0x0000000d0b0b7c11 */ /* 0x000fca00088f1404 */
[----:B------:R-:W-:Y:S01]  /*12e0*/  IMAD.X R11, RZ, RZ, R11, P2 ;  /* 0x000000ffff0b7224 */ /* 0x000fe200010e060b */
[----:B------:R-:W-:Y:S06]  /*12f0*/  @P0 BRA `(.L_x_296) ;  /* 0x0000000000d40947 */ /* 0x000fec0003800000 */
[----:B------:R-:W0:Y:S01]  /*1300*/  LDC.64 R2, c[0x0][0x3b8] ;  /* 0x0000ee00ff027b82 */ /* 0x000e220000000a00 */
[----:B------:R-:W1:Y:S01]  /*1310*/  LDCU.64 UR12, c[0x0][0x380] ;  /* 0x00007000ff0c77ac */ /* 0x000e620008000a00 */
[----:B------:R-:W-:Y:S01]  /*1320*/  NOP ;  /* 0x0000000000007918 */ /* 0x000fe20000000000 */
.L_x_297:
[----:B------:R-:W-:-:S05]  /*1330*/  IADD3 R5, P0, PT, R0, UR8, RZ ;  /* 0x0000000800057c10 */ /* 0x000fca000ff1e0ff */
[----:B------:R-:W-:Y:S01]  /*1340*/  IMAD.X R10, RZ, RZ, UR9, P0 ;  /* 0x00000009ff0a7e24 */ /* 0x000fe200080e06ff */
[----:B-1----:R-:W-:-:S04]  /*1350*/  LEA R4, P0, R5, UR12, 0x2 ;  /* 0x0000000c05047c11 */ /* 0x002fc8000f8010ff */
[----:B------:R-:W-:-:S05]  /*1360*/  LEA.HI.X R5, R5, UR13, R10, 0x2, P0 ;  /* 0x0000000d05057c11 */ /* 0x000fca00080f140a */
        /* <DEDUP_REMOVED lines=15> */
[----:B------:R1:W5:Y:S01]  /*1460*/  LDG.E R21, desc[UR14][R4.64+0x3c00] ;  /* 0x003c000e04157981 */ /* 0x000362000c1e1900 */
[----:B------:R-:W-:-:S02]  /*1470*/  USHF.R.S32.HI UR11, URZ, 0x1f, UR5 ;  /* 0x0000001fff0b7899 */ /* 0x000fc40008011405 */
[----:B------:R-:W-:-:S04]  /*1480*/  UIADD3 UR6, UP0, UPT, UR5, UR10, URZ ;  /* 0x0000000a05067290 */ /* 0x000fc8000ff1e0ff */
[----:B------:R-:W-:Y:S01]  /*1490*/  UIADD3.X UR7, UPT, UPT, UR11, UR7, URZ, UP0, !UPT ;  /* 0x000000070b077290 */ /* 0x000fe200087fe4ff */
[----:B--2---:R-:W-:Y:S02]  /*14a0*/  IADD3 R22, PT, PT, R22, R23, R8 ;  /* 0x0000001716167210 */ /* 0x004fe40007ffe008 */
[----:B0-----:R-:W-:-:S04]  /*14b0*/  IADD3 R8, P1, PT, R2, -UR8, RZ ;  /* 0x8000000802087c10 */ /* 0x001fc8000ff3e0ff */
[----:B------:R-:W-:Y:S02]  /*14c0*/  ISETP.GE.U32.AND P0, PT, R8, UR5, PT ;  /* 0x0000000508007c0c */ /* 0x000fe4000bf06070 */
[----:B---3--:R-:W-:Y:S02]  /*14d0*/  IADD3 R22, PT, PT, R25, R24, R22 ;  /* 0x0000001819167210 */ /* 0x008fe40007ffe016 */
[----:B-1----:R-:W-:-:S04]  /*14e0*/  IADD3.X R4, PT, PT, R3, ~UR9, RZ, P1, !PT ;  /* 0x8000000903047c10 */ /* 0x002fc80008ffe4ff */
[----:B------:R-:W-:Y:S02]  /*14f0*/  ISETP.GE.U32.AND.EX P0, PT, R4, UR11, PT, P0 ;  /* 0x0000000b04007c0c */ /* 0x000fe4000bf06100 */
[----:B----4-:R-:W-:-:S04]  /*1500*/  IADD3 R22, PT, PT, R27, R26, R22 ;  /* 0x0000001a1b167210 */ /* 0x010fc80007ffe016 */
[----:B-----5:R-:W-:-:S04]  /*1510*/  IADD3 R18, PT, PT, R19, R18, R22 ;  /* 0x0000001213127210 */ /* 0x020fc80007ffe016 */
[----:B------:R-:W-:-:S04]  /*1520*/  IADD3 R10, PT, PT, R10, R15, R18 ;  /* 0x0000000f0a0a7210 */ /* 0x000fc80007ffe012 */
[----:B------:R-:W-:-:S04]  /*1530*/  IADD3 R10, PT, PT, R16, R17, R10 ;  /* 0x00000011100a7210 */ /* 0x000fc80007ffe00a */
[----:B------:R-:W-:-:S04]  /*1540*/  IADD3 R10, PT, PT, R13, R14, R10 ;  /* 0x0000000e0d0a7210 */ /* 0x000fc80007ffe00a */
[----:B------:R-:W-:Y:S01]  /*1550*/  IADD3 R8, PT, PT, R21, R12, R10 ;  /* 0x0000000c15087210 */ /* 0x000fe20007ffe00a */
[----:B------:R-:W-:Y:S06]  /*1560*/  @!P0 BRA `(.L_x_295) ;  /* 0x00000008000c8947 */ /* 0x000fec0003800000 */
[----:B------:R-:W-:Y:S02]  /*1570*/  UIADD3 UR8, UP0, UPT, UR5, UR8, URZ ;  /* 0x0000000805087290 */ /* 0x000fe4000ff1e0ff */
[----:B------:R-:W-:Y:S01]  /*1580*/  IMAD.U32 R5, RZ, RZ, UR5 ;  /* 0x00000005ff057e24 */ /* 0x000fe2000f8e00ff */
[----:B------:R-:W-:Y:S01]  /*1590*/  UIADD3 UR4, UPT, UPT, UR4, 0x1, URZ ;  /* 0x0000000104047890 */ /* 0x000fe2000fffe0ff */
[----:B------:R-:W-:Y:S01]  /*15a0*/  IMAD.MOV.U32 R10, RZ, RZ, R6 ;  /* 0x000000ffff0a7224 */ /* 0x000fe200078e0006 */
[----:B------:R-:W-:Y:S01]  /*15b0*/  UIADD3.X UR9, UPT, UPT, UR11, UR9, URZ, UP0, !UPT ;  /* 0x000000090b097290 */ /* 0x000fe200087fe4ff */
[----:B------:R-:W-:Y:S01]  /*15c0*/  VIADD R7, R7, -UR5 ;  /* 0x8000000507077c36 */ /* 0x000fe20008000000 */
[----:B------:R-:W-:Y:S01]  /*15d0*/  ISETP.LT.U32.AND P0, PT, R20, UR8, PT ;  /* 0x0000000814007c0c */ /* 0x000fe2000bf01070 */
[----:B------:R-:W-:Y:S01]  /*15e0*/  IMAD.WIDE R10, R5, 0x4, R10 ;  /* 0x00000004050a7825 */ /* 0x000fe200078e020a */
[----:B------:R-:W-:-:S03]  /*15f0*/  UMOV UR10, UR6 ;  /* 0x00000006000a7c82 */ /* 0x000fc60008000000 */
[----:B------:R-:W-:Y:S02]  /*1600*/  IMAD.U32 R4, RZ, RZ, UR9 ;  /* 0x00000009ff047e24 */ /* 0x000fe4000f8e00ff */
[----:B------:R-:W-:-:S03]  /*1610*/  IMAD.MOV.U32 R6, RZ, RZ, R10 ;  /* 0x000000ffff067224 */ /* 0x000fc600078e000a */
[----:B------:R-:W-:-:S13]  /*1620*/  ISETP.GT.U32.AND.EX P0, PT, R4, R9, PT, P0 ;  /* 0x000000090400720c */ /* 0x000fda0003f04100 */
[----:B------:R-:W-:Y:S05]  /*1630*/  @!P0 BRA `(.L_x_297) ;  /* 0xfffffffc003c8947 */ /* 0x000fea000383ffff */
[----:B------:R-:W-:-:S05]  /*1640*/  UMOV UR6, UR5 ;  /* 0x0000000500067c82 */ /* 0x000fca0008000000 */
.L_x_296:
[C---:B------:R-:W-:Y:S01]  /*1650*/  VIADD R5, R2.reuse, -UR8 ;  /* 0x8000000802057c36 */ /* 0x040fe20008000000 */
[----:B------:R-:W-:Y:S01]  /*1660*/  ISETP.LE.U32.AND P1, PT, R2, UR8, PT ;  /* 0x0000000802007c0c */ /* 0x000fe2000bf23070 */
[----:B------:R-:W-:Y:S01]  /*1670*/  IMAD.U32 R4, RZ, RZ, UR9 ;  /* 0x00000009ff047e24 */ /* 0x000fe2000f8e00ff */
[----:B------:R-:W-:Y:S02]  /*1680*/  BSSY.RECONVERGENT B1, `(.L_x_295) ;  /* 0x0000071000017945 */ /* 0x000fe40003800200 */
[----:B------:R-:W-:-:S04]  /*1690*/  ISETP.GE.AND P0, PT, R0, R5, PT ;  /* 0x000000050000720c */ /* 0x000fc80003f06270 */
[----:B------:R-:W-:-:S13]  /*16a0*/  ISETP.GE.U32.OR.EX P0, PT, R4, R3, P0, P1 ;  /* 0x000000030400720c */ /* 0x000fda0000706510 */
[----:B------:R-:W-:Y:S05]  /*16b0*/  @P0 BRA `(.L_x_298) ;  /* 0x0000000400b40947 */ /* 0x000fea0003800000 */
[----:B------:R-:W0:Y:S01]  /*16c0*/  LDC R4, c[0x0][0x3c0] ;  /* 0x0000f000ff047b82 */ /* 0x000e220000000800 */
[----:B------:R-:W-:Y:S01]  /*16d0*/  USHF.L.U32 UR5, UR16, 0xc, URZ ;  /* 0x0000000c10057899 */ /* 0x000fe200080006ff */
[----:B------:R-:W-:Y:S01]  /*16e0*/  LOP3.LUT R3, RZ, R0, RZ, 0x33, !PT ;  /* 0x00000000ff037212 */ /* 0x000fe200078e33ff */
[----:B------:R-:W-:Y:S02]  /*16f0*/  BSSY.RECONVERGENT B2, `(.L_x_299) ;  /* 0x000002e000027945 */ /* 0x000fe40003800200 */
[----:B------:R-:W-:-:S06]  /*1700*/  UIADD3 UR5, UPT, UPT, UR5, UR6, URZ ;  /* 0x0000000605057290 */ /* 0x000fcc000fffe0ff */
[----:B------:R-:W-:Y:S01]  /*1710*/  IADD3 R2, PT, PT, R2, -UR5, R3 ;  /* 0x8000000502027c10 */ /* 0x000fe2000fffe003 */
[----:B0-----:R-:W-:-:S04]  /*1720*/  IMAD R3, R4, UR4, RZ ;  /* 0x0000000404037c24 */ /* 0x001fc8000f8e02ff */
[----:B------:R-:W-:-:S05]  /*1730*/  IMAD R2, R3, -0x1000, R2 ;  /* 0xfffff00003027824 */ /* 0x000fca00078e0202 */
[C---:B------:R-:W-:Y:S02]  /*1740*/  ISETP.GE.U32.AND P0, PT, R2.reuse, 0xf00, PT ;  /* 0x00000f000200780c */ /* 0x040fe40003f06070 */
[----:B------:R-:W-:Y:S01]  /*1750*/  LEA.HI R20, R2, 0x1, RZ, 0x18 ;  /* 0x0000000102147811 */ /* 0x000fe200078fc0ff */
[----:B------:R-:W-:-:S03]  /*1760*/  IMAD.MOV.U32 R2, RZ, RZ, R0 ;  /* 0x000000ffff027224 */ /* 0x000fc600078e0000 */
[----:B------:R-:W-:-:S04]  /*1770*/  LOP3.LUT R21, R20, 0xf, RZ, 0xc0, !PT ;  /* 0x0000000f14157812 */ /* 0x000fc800078ec0ff */
[----:B------:R-:W-:-:S03]  /*1780*/  ISETP.NE.AND P1, PT, R21, RZ, PT ;  /* 0x000000ff1500720c */ /* 0x000fc60003f25270 */
[----:B------:R-:W-:Y:S10]  /*1790*/  @!P0 BRA `(.L_x_300) ;  /* 0x00000000008c8947 */ /* 0x000ff40003800000 */
[----:B------:R-:W-:-:S04]  /*17a0*/  LEA.HI R2, R7, 0x1, RZ, 0x18 ;  /* 0x0000000107027811 */ /* 0x000fc800078fc0ff */
[----:B------:R-:W-:Y:S01]  /*17b0*/  LOP3.LUT R3, R2, 0x1fffff0, RZ, 0xc0, !PT ;  /* 0x01fffff002037812 */ /* 0x000fe200078ec0ff */
[----:B------:R-:W-:-:S04]  /*17c0*/  IMAD.MOV.U32 R2, RZ, RZ, R0 ;  /* 0x000000ffff027224 */ /* 0x000fc800078e0000 */
[----:B------:R-:W-:-:S07]  /*17d0*/  IMAD.MOV R3, RZ, RZ, -R3 ;  /* 0x000000ffff037224 */ /* 0x000fce00078e0a03 */
.L_x_301:
[----:B------:R-:W-:-:S05]  /*17e0*/  IMAD.MOV.U32 R10, RZ, RZ, R6 ;  /* 0x000000ffff0a7224 */ /* 0x000fca00078e0006 */
        /* <DEDUP_REMOVED lines=16> */
[----:B------:R-:W-:-:S02]  /*18f0*/  VIADD R3, R3, 0x10 ;  /* 0x0000001003037836 */ /* 0x000fc40000000000 */
[----:B------:R-:W-:-:S03]  /*1900*/  VIADD R2, R2, 0x1000 ;  /* 0x0000100002027836 */ /* 0x000fc60000000000 */
[----:B------:R-:W-:Y:S02]  /*1910*/  ISETP.NE.AND P0, PT, R3, RZ, PT ;  /* 0x000000ff0300720c */ /* 0x000fe40003f05270 */
[----:B--2---:R-:W-:-:S04]  /*1920*/  IADD3 R14, PT, PT, R14, R15, R8 ;  /* 0x0000000f0e0e7210 */ /* 0x004fc80007ffe008 */
[----:B---3--:R-:W-:-:S04]  /*1930*/  IADD3 R14, PT, PT, R16, R17, R14 ;  /* 0x00000011100e7210 */ /* 0x008fc80007ffe00e */
[----:B----4-:R-:W-:-:S04]  /*1940*/  IADD3 R14, PT, PT, R18, R19, R14 ;  /* 0x00000013120e7210 */ /* 0x010fc80007ffe00e */
[----:B-----5:R-:W-:-:S04]  /*1950*/  IADD3 R14, PT, PT, R22, R23, R14 ;  /* 0x00000017160e7210 */ /* 0x020fc80007ffe00e */
[----:B------:R-:W-:-:S04]  /*1960*/  IADD3 R14, PT, PT, R24, R25, R14 ;  /* 0x00000019180e7210 */ /* 0x000fc80007ffe00e */
[----:B------:R-:W-:Y:S02]  /*1970*/  IADD3 R13, PT, PT, R6, R13, R14 ;  /* 0x0000000d060d7210 */ /* 0x000fe40007ffe00e */
[----:B------:R-:W-:-:S05]  /*1980*/  IADD3 R6, P2, PT, R10, 0x4000, RZ ;  /* 0x000040000a067810 */ /* 0x000fca0007f5e0ff */
[----:B0-----:R-:W-:Y:S01]  /*1990*/  IMAD.X R11, RZ, RZ, R11, P2 ;  /* 0x000000ffff0b7224 */ /* 0x001fe200010e060b */
[----:B------:R-:W-:-:S04]  /*19a0*/  IADD3 R9, PT, PT, R12, R9, R13 ;  /* 0x000000090c097210 */ /* 0x000fc80007ffe00d */
[----:B------:R-:W-:Y:S01]  /*19b0*/  IADD3 R8, PT, PT, R5, R4, R9 ;  /* 0x0000000405087210 */ /* 0x000fe20007ffe009 */
[----:B------:R-:W-:Y:S06]  /*19c0*/  @P0 BRA `(.L_x_301) ;  /* 0xfffffffc00840947 */ /* 0x000fec000383ffff */
.L_x_300:
[----:B------:R-:W-:Y:S05]  /*19d0*/  BSYNC.RECONVERGENT B2 ;  /* 0x0000000000027941 */ /* 0x000fea0003800200 */
.L_x_299:
[----:B------:R-:W-:Y:S05]  /*19e0*/  @!P1 BRA `(.L_x_298) ;  /* 0x0000000000e89947 */ /* 0x000fea0003800000 */
[----:B------:R-:W-:Y:S01]  /*19f0*/  ISETP.GE.U32.AND P0, PT, R21, 0x8, PT ;  /* 0x000000081500780c */ /* 0x000fe20003f06070 */
[----:B------:R-:W-:Y:S01]  /*1a00*/  BSSY.RECONVERGENT B2, `(.L_x_302) ;  /* 0x0000015000027945 */ /* 0x000fe20003800200 */
[----:B------:R-:W-:-:S04]  /*1a10*/  LOP3.LUT R15, R20, 0x7, RZ, 0xc0, !PT ;  /* 0x00000007140f7812 */ /* 0x000fc800078ec0ff */
[----:B------:R-:W-:-:S07]  /*1a20*/  ISETP.NE.AND P1, PT, R15, RZ, PT ;  /* 0x000000ff0f00720c */ /* 0x000fce0003f25270 */
[----:B------:R-:W-:Y:S06]  /*1a30*/  @!P0 BRA `(.L_x_303) ;  /* 0x0000000000448947 */ /* 0x000fec0003800000 */
[----:B------:R-:W-:-:S05]  /*1a40*/  IADD3 R3, P0, PT, R2, UR8, RZ ;  /* 0x0000000802037c10 */ /* 0x000fca000ff1e0ff */
[----:B------:R-:W-:Y:S01]  /*1a50*/  IMAD.X R6, RZ, RZ, UR9, P0 ;  /* 0x00000009ff067e24 */ /* 0x000fe200080e06ff */
[----:B------:R-:W-:-:S04]  /*1a60*/  LEA R4, P0, R3, UR12, 0x2 ;  /* 0x0000000c03047c11 */ /* 0x000fc8000f8010ff */
        /* <DEDUP_REMOVED lines=8> */
[----:B------:R-:W5:Y:S01]  /*1af0*/  LDG.E R13, desc[UR14][R4.64+0x1c00] ;  /* 0x001c000e040d7981 */ /* 0x000f62000c1e1900 */
[----:B------:R-:W-:Y:S01]  /*1b00*/  VIADD R2, R2, 0x800 ;  /* 0x0000080002027836 */ /* 0x000fe20000000000 */
[----:B--2---:R-:W-:-:S04]  /*1b10*/  IADD3 R3, PT, PT, R6, R3, R8 ;  /* 0x0000000306037210 */ /* 0x004fc80007ffe008 */
[----:B---3--:R-:W-:-:S04]  /*1b20*/  IADD3 R3, PT, PT, R9, R10, R3 ;  /* 0x0000000a09037210 */ /* 0x008fc80007ffe003 */
[----:B----4-:R-:W-:-:S04]  /*1b30*/  IADD3 R3, PT, PT, R11, R12, R3 ;  /* 0x0000000c0b037210 */ /* 0x010fc80007ffe003 */
[----:B-----5:R-:W-:-:S07]  /*1b40*/  IADD3 R8, PT, PT, R13, R14, R3 ;  /* 0x0000000e0d087210 */ /* 0x020fce0007ffe003 */
.L_x_303:
[----:B------:R-:W-:Y:S05]  /*1b50*/  BSYNC.RECONVERGENT B2 ;  /* 0x0000000000027941 */ /* 0x000fea0003800200 */
.L_x_302:
[----:B------:R-:W-:Y:S05]  /*1b60*/  @!P1 BRA `(.L_x_298) ;  /* 0x0000000000889947 */ /* 0x000fea0003800000 */
[----:B------:R-:W-:Y:S01]  /*1b70*/  ISETP.GE.U32.AND P0, PT, R15, 0x4, PT ;  /* 0x000000040f00780c */ /* 0x000fe20003f06070 */
[----:B------:R-:W-:Y:S01]  /*1b80*/  BSSY.RECONVERGENT B2, `(.L_x_304) ;  /* 0x000000e000027945 */ /* 0x000fe20003800200 */
[----:B------:R-:W-:-:S11]  /*1b90*/  LOP3.LUT P1, RZ, R20, 0x3, RZ, 0xc0, !PT ;  /* 0x0000000314ff7812 */ /* 0x000fd6000782c0ff */
[----:B------:R-:W-:Y:S05]  /*1ba0*/  @!P0 BRA `(.L_x_305) ;  /* 0x00000000002c8947 */ /* 0x000fea0003800000 */
[----:B------:R-:W-:-:S05]  /*1bb0*/  IADD3 R3, P0, PT, R2, UR8, RZ ;  /* 0x0000000802037c10 */ /* 0x000fca000ff1e0ff */
[----:B------:R-:W-:Y:S01]  /*1bc0*/  IMAD.X R6, RZ, RZ, UR9, P0 ;  /* 0x00000009ff067e24 */ /* 0x000fe200080e06ff */
[----:B------:R-:W-:-:S04]  /*1bd0*/  LEA R4, P0, R3, UR12, 0x2 ;  /* 0x0000000c03047c11 */ /* 0x000fc8000f8010ff */
[----:B------:R-:W-:-:S05]  /*1be0*/  LEA.HI.X R5, R3, UR13, R6, 0x2, P0 ;  /* 0x0000000d03057c11 */ /* 0x000fca00080f1406 */
[----:B------:R-:W2:Y:S04]  /*1bf0*/  LDG.E R3, desc[UR14][R4.64] ;  /* 0x0000000e04037981 */ /* 0x000ea8000c1e1900 */
[----:B------:R-:W2:Y:S04]  /*1c00*/  LDG.E R6, desc[UR14][R4.64+0x400] ;  /* 0x0004000e04067981 */ /* 0x000ea8000c1e1900 */
[----:B------:R-:W3:Y:S04]  /*1c10*/  LDG.E R10, desc[UR14][R4.64+0x800] ;  /* 0x0008000e040a7981 */ /* 0x000ee8000c1e1900 */
[----:B------:R-:W3:Y:S01]  /*1c20*/  LDG.E R9, desc[UR14][R4.64+0xc00] ;  /* 0x000c000e04097981 */ /* 0x000ee2000c1e1900 */
[----:B------:R-:W-:Y:S01]  /*1c30*/  VIADD R2, R2, 0x400 ;  /* 0x0000040002027836 */ /* 0x000fe20000000000 */
[----:B--2---:R-:W-:-:S04]  /*1c40*/  IADD3 R3, PT, PT, R6, R3, R8 ;  /* 0x0000000306037210 */ /* 0x004fc80007ffe008 */
[----:B---3--:R-:W-:-:S07]  /*1c50*/  IADD3 R8, PT, PT, R9, R10, R3 ;  /* 0x0000000a09087210 */ /* 0x008fce0007ffe003 */
.L_x_305:
[----:B------:R-:W-:Y:S05]  /*1c60*/  BSYNC.RECONVERGENT B2 ;  /* 0x0000000000027941 */ /* 0x000fea0003800200 */
.L_x_304:
[----:B------:R-:W-:Y:S05]  /*1c70*/  @!P1 BRA `(.L_x_298) ;  /* 0x0000000000449947 */ /* 0x000fea0003800000 */
[----:B------:R-:W-:Y:S02]  /*1c80*/  LOP3.LUT R7, R7, 0xffff, RZ, 0xc0, !PT ;  /* 0x0000ffff07077812 */ /* 0x000fe400078ec0ff */
[----:B------:R-:W-:Y:S02]  /*1c90*/  IADD3 R6, P0, PT, R2, UR10, RZ ;  /* 0x0000000a02067c10 */ /* 0x000fe4000ff1e0ff */
[----:B------:R-:W-:Y:S02]  /*1ca0*/  LEA.HI R2, R7, 0x1, RZ, 0x18 ;  /* 0x0000000107027811 */ /* 0x000fe400078fc0ff */
[----:B------:R-:W-:Y:S01]  /*1cb0*/  LEA R5, P1, R6, UR12, 0x2 ;  /* 0x0000000c06057c11 */ /* 0x000fe2000f8210ff */
[----:B------:R-:W-:Y:S01]  /*1cc0*/  IMAD.X R3, RZ, RZ, UR7, P0 ;  /* 0x00000007ff037e24 */ /* 0x000fe200080e06ff */
[----:B------:R-:W-:-:S04]  /*1cd0*/  LOP3.LUT R2, R2, 0x3, RZ, 0xc0, !PT ;  /* 0x0000000302027812 */ /* 0x000fc800078ec0ff */
[----:B------:R-:W-:Y:S01]  /*1ce0*/  LEA.HI.X R6, R6, UR13, R3, 0x2, P1 ;  /* 0x0000000d06067c11 */ /* 0x000fe200088f1403 */
[----:B------:R-:W-:-:S07]  /*1cf0*/  IMAD.MOV R4, RZ, RZ, -R2 ;  /* 0x000000ffff047224 */ /* 0x000fce00078e0a02 */
.L_x_306:
[----:B------:R-:W-:Y:S02]  /*1d00*/  IMAD.MOV.U32 R3, RZ, RZ, R6 ;  /* 0x000000ffff037224 */ /* 0x000fe400078e0006 */
[----:B------:R-:W-:-:S05]  /*1d10*/  IMAD.MOV.U32 R2, RZ, RZ, R5 ;  /* 0x000000ffff027224 */ /* 0x000fca00078e0005 */
[----:B------:R-:W2:Y:S01]  /*1d20*/  LDG.E R3, desc[UR14][R2.64] ;  /* 0x0000000e02037981 */ /* 0x000ea2000c1e1900 */
[----:B------:R-:W-:Y:S01]  /*1d30*/  VIADD R4, R4, 0x1 ;  /* 0x0000000104047836 */ /* 0x000fe20000000000 */
[----:B------:R-:W-:-:S04]  /*1d40*/  IADD3 R5, P1, PT, R5, 0x400, RZ ;  /* 0x0000040005057810 */ /* 0x000fc80007f3e0ff */
[----:B------:R-:W-:Y:S01]  /*1d50*/  ISETP.NE.AND P0, PT, R4, RZ, PT ;  /* 0x000000ff0400720c */ /* 0x000fe20003f05270 */
[----:B------:R-:W-:Y:S02]  /*1d60*/  IMAD.X R6, RZ, RZ, R6, P1 ;  /* 0x000000ffff067224 */ /* 0x000fe400008e0606 */
[----:B--2---:R-:W-:-:S10]  /*1d70*/  IMAD.IADD R8, R3, 0x1, R8 ;  /* 0x0000000103087824 */ /* 0x004fd400078e0208 */
[----:B------:R-:W-:Y:S05]  /*1d80*/  @P0 BRA `(.L_x_306) ;  /* 0xfffffffc00dc0947 */ /* 0x000fea000383ffff */
.L_x_298:
[----:B------:R-:W-:Y:S05]  /*1d90*/  BSYNC.RECONVERGENT B1 ;  /* 0x0000000000017941 */ /* 0x000fea0003800200 */
.L_x_295:
        /* <DEDUP_REMOVED lines=37> */
[----:B0-----:R-:W0:Y:S01]  /*1ff0*/  LDS.64 R2, [UR4+0x20] ;  /* 0x00002004ff027984 */ /* 0x001e220008000a00 */
[----:B-1----:R-:W-:-:S04]  /*2000*/  IADD3 R0, PT, PT, R4, R0, R9 ;  /* 0x0000000004007210 */ /* 0x002fc80007ffe009 */
[----:B------:R-:W-:-:S04]  /*2010*/  IADD3 R0, PT, PT, R6, R0, R5 ;  /* 0x0000000006007210 */ /* 0x000fc80007ffe005 */
[----:B0-----:R-:W-:-:S05]  /*2020*/  IADD3 R0, PT, PT, R2, R0, R7 ;  /* 0x0000000002007210 */ /* 0x001fca0007ffe007 */
[----:B------:R-:W-:-:S07]  /*2030*/  IMAD.IADD R9, R0, 0x1, R3 ;  /* 0x0000000100097824 */ /* 0x000fce00078e0203 */
.L_x_294:
[----:B------:R-:W-:Y:S05]  /*2040*/  BSYNC.RECONVERGENT B0 ;  /* 0x0000000000007941 */ /* 0x000fea0003800200 */
.L_x_279:
[----:B------:R-:W-:Y:S05]  /*2050*/  @P0 EXIT ;  /* 0x000000000000094d */ /* 0x000fea0003800000 */
[----:B------:R-:W3:Y:S02]  /*2060*/  LDCU.64 UR4, c[0x0][0x388] ;  /* 0x00007100ff0477ac */ /* 0x000ee40008000a00 */
[----:B---3--:R-:W-:-:S06]  /*2070*/  UIMAD.WIDE.U32 UR4, UR16, 0x4, UR4 ;  /* 0x00000004100478a5 */ /* 0x008fcc000f8e0004 */
[----:B0-----:R-:W-:Y:S02]  /*2080*/  IMAD.U32 R2, RZ, RZ, UR4 ;  /* 0x00000004ff027e24 */ /* 0x001fe4000f8e00ff */
[----:B------:R-:W-:-:S05]  /*2090*/  IMAD.U32 R3, RZ, RZ, UR5 ;  /* 0x00000005ff037e24 */ /* 0x000fca000f8e00ff */
[----:B------:R-:W-:Y:S01]  /*20a0*/  STG.E desc[UR14][R2.64], R9 ;  /* 0x0000000902007986 */ /* 0x000fe2000c10190e */
[----:B------:R-:W-:Y:S05]  /*20b0*/  EXIT ;  /* 0x000000000000794d */ /* 0x000fea0003800000 */
.L_x_307:
        /* <DEDUP_REMOVED lines=12> */
.L_x_1189:


//--------------------- .text._ZN3cub18CUB_300001_SM_10006detail6reduce28DeviceReduceSingleTileKernelINS2_10policy_hubIiyN4cuda3std3__44plusIiEEE10Policy1000EN6thrust24THRUST_300001_SM_1000_NS6detail15normal_iteratorINSD_10device_ptrIiEEEEPiyS9_iiNS7_10__identityEEEvT0_T1_T2_T3_T4_T6_ --------------------------
	.section	.text._ZN3cub18CUB_300001_SM_10006detail6reduce28DeviceReduceSingleTileKernelINS2_10policy_hubIiyN4cuda3std3__44plusIiEEE10Policy1000EN6thrust24THRUST_300001_SM_1000_NS6detail15normal_iteratorINSD_10device_ptrIiEEEEPiyS9_iiNS7_10__identityEEEvT0_T1_T2_T3_T4_T6_,"ax",@progbits
	.align	128
        .global         _ZN3cub18CUB_300001_SM_10006detail6reduce28DeviceReduceSingleTileKernelINS2_10policy_hubIiyN4cuda3std3__44plusIiEEE10Policy1000EN6thrust24THRUST_300001_SM_1000_NS6detail15normal_iteratorINSD_10device_ptrIiEEEEPiyS9_iiNS7_10__identityEEEvT0_T1_T2_T3_T4_T6_
        .type           _ZN3cub18CUB_300001_SM_10006detail6reduce28DeviceReduceSingleTileKernelINS2_10policy_hubIiyN4cuda3std3__44plusIiEEE10Policy1000EN6thrust24THRUST_300001_SM_1000_NS6detail15normal_iteratorINSD_10device_ptrIiEEEEPiyS9_iiNS7_10__identityEEEvT0_T1_T2_T3_T4_T6_,@function
        .size           _ZN3cub18CUB_300001_SM_10006detail6reduce28DeviceReduceSingleTileKernelINS2_10policy_hubIiyN4cuda3std3__44plusIiEEE10Policy1000EN6thrust24THRUST_300001_SM_1000_NS6detail15normal_iteratorINSD_10device_ptrIiEEEEPiyS9_iiNS7_10__identityEEEvT0_T1_T2_T3_T4_T6_,(.L_x_1190 - _ZN3cub18CUB_300001_SM_10006detail6reduce28DeviceReduceSingleTileKernelINS2_10policy_hubIiyN4cuda3std3__44plusIiEEE10Policy1000EN6thrust24THRUST_300001_SM_1000_NS6detail15normal_iteratorINSD_10device_ptrIiEEEEPiyS9_iiNS7_10__identityEEEvT0_T1_T2_T3_T4_T6_)
        .other          _ZN3cub18CUB_300001_SM_10006detail6reduce28DeviceReduceSingleTileKernelINS2_10policy_hubIiyN4cuda3std3__44plusIiEEE10Policy1000EN6thrust24THRUST_300001_SM_1000_NS6detail15normal_iteratorINSD_10device_ptrIiEEEEPiyS9_iiNS7_10__identityEEEvT0_T1_T2_T3_T4_T6_,@"STO_CUDA_ENTRY STV_DEFAULT"
_ZN3cub18CUB_300001_SM_10006detail6reduce28DeviceReduceSingleTileKernelINS2_10policy_hubIiyN4cuda3std3__44plusIiEEE10Policy1000EN6thrust24THRUST_300001_SM_1000_NS6detail15normal_iteratorINSD_10device_ptrIiEEEEPiyS9_iiNS7_10__identityEEEvT0_T1_T2_T3_T4_T6_:
.text._ZN3cub18CUB_300001_SM_10006detail6reduce28DeviceReduceSingleTileKernelINS2_10policy_hubIiyN4cuda3std3__44plusIiEEE10Policy1000EN6thrust24THRUST_300001_SM_1000_NS6detail15normal_iteratorINSD_10device_ptrIiEEEEPiyS9_iiNS7_10__identityEEEvT0_T1_T2_T3_T4_T6_:
[----:B------:R-:W-:Y:S01]  /*0000*/  LDC R1, c[0x0][0x37c] ;  /* 0x0000df00ff017b82 */ /* 0x000fe20000000800 */
[----:B------:R-:W0:Y:S01]  /*0010*/  LDCU.64 UR4, c[0x0][0x390] ;  /* 0x00007200ff0477ac */ /* 0x000e220008000a00 */
[----:B------:R-:W1:Y:S01]  /*0020*/  LDCU.64 UR6, c[0x0][0x358] ;  /* 0x00006b00ff0677ac */ /* 0x000e620008000a00 */
[----:B0-----:R-:W-:Y:S02]  /*0030*/  IMAD.U32 R4, RZ, RZ, UR4 ;  /* 0x00000004ff047e24 */ /* 0x001fe4000f8e00ff */
[----:B------:R-:W-:-:S03]  /*0040*/  IMAD.U32 R0, RZ, RZ, UR5 ;  /* 0x00000005ff007e24 */ /* 0x000fc6000f8e00ff */
[----:B------:R-:W-:-:S04]  /*0050*/  ISETP.NE.U32.AND P0, PT, R4, RZ, PT ;  /* 0x000000ff0400720c */ /* 0x000fc80003f05070 */
[----:B------:R-:W-:-:S13]  /*0060*/  ISETP.NE.AND.EX P0, PT, R0, RZ, PT, P0 ;  /* 0x000000ff0000720c */ /* 0x000fda0003f05300 */
        /* <DEDUP_REMOVED lines=8> */
.L_x_308:
[----:B------:R-:W-:Y:S01]  /*00f0*/  ISETP.GT.U32.AND P0, PT, R4, 0xfff, PT ;  /* 0x00000fff0400780c */ /* 0x000fe20003f04070 */
[----:B------:R-:W-:Y:S03]  /*0100*/  BSSY.RECONVERGENT B0, `(.L_x_309) ;  /* 0x00001d1000007945 */ /* 0x000fe60003800200 */
[----:B------:R-:W-:-:S13]  /*0110*/  ISETP.GT.U32.AND.EX P0, PT, R0, RZ, PT, P0 ;  /* 0x000000ff0000720c */ /* 0x000fda0003f04100 */
[----:B------:R-:W-:Y:S05]  /*0120*/  @P0 BRA `(.L_x_310) ;  /* 0x0000000c00940947 */ /* 0x000fea0003800000 */
[----:B------:R-:W0:Y:S01]  /*0130*/  S2R R5, SR_TID.X ;  /* 0x0000000000057919 */ /* 0x000e220000002100 */
[----:B------:R-:W-:Y:S01]  /*0140*/  BSSY.RECONVERGENT B1, `(.L_x_311) ;  /* 0x0000009000017945 */ /* 0x000fe20003800200 */
[----:B------:R-:W-:Y:S01]  /*0150*/  IMAD.MOV.U32 R6, RZ, RZ, RZ ;  /* 0x000000ffff067224 */ /* 0x000fe200078e00ff */
[----:B0-----:R-:W-:Y:S01]  /*0160*/  ISETP.GE.U32.AND P0, PT, R5, R4, PT ;  /* 0x000000040500720c */ /* 0x001fe20003f06070 */
[----:B------:R-:W-:-:S12]  /*0170*/  IMAD.MOV.U32 R7, RZ, RZ, R5 ;  /* 0x000000ffff077224 */ /* 0x000fd800078e0005 */
[----:B------:R-:W-:Y:S05]  /*0180*/  @P0 BRA `(.L_x_312) ;  /* 0x0000000000100947 */ /* 0x000fea0003800000 */
[----:B------:R-:W0:Y:S02]  /*0190*/  LDC.64 R2, c[0x0][0x380] ;  /* 0x0000e000ff027b82 */ /* 0x000e240000000a00 */
[----:B0-----:R-:W-:-:S05]  /*01a0*/  IMAD.WIDE.U32 R2, R5, 0x4, R2 ;  /* 0x0000000405027825 */ /* 0x001fca00078e0002 */
[----:B------:R0:W5:Y:S01]  /*01b0*/  LDG.E R6, desc[UR6][R2.64] ;  /* 0x0000000602067981 */ /* 0x000162000c1e1900 */
[----:B------:R-:W-:-:S07]  /*01c0*/  VIADD R7, R5, 0x100 ;  /* 0x0000010005077836 */ /* 0x000fce0000000000 */
.L_x_312:
[----:B------:R-:W-:Y:S05]  /*01d0*/  BSYNC.RECONVERGENT B1 ;  /* 0x0000000000017941 */ /* 0x000fea0003800200 */
.L_x_311:
[----:B------:R-:W-:Y:S01]  /*01e0*/  ISETP.GE.U32.AND P0, PT, R7, R4, PT ;  /* 0x000000040700720c */ /* 0x000fe20003f06070 */
[----:B------:R-:W-:-:S12]  /*01f0*/  BSSY.RECONVERGENT B1, `(.L_x_313) ;  /* 0x0000060000017945 */ /* 0x000fd80003800200 */
[----:B------:R-:W-:Y:S05]  /*0200*/  @P0 BRA `(.L_x_314) ;  /* 0x0000000400780947 */ /* 0x000fea0003800000 */
[----:B0-----:R-:W-:Y:S01]  /*0210*/  LOP3.LUT R3, RZ, R7, RZ, 0x33, !PT ;  /* 0x00000007ff037212 */ /* 0x001fe200078e33ff */
[----:B------:R-:W-:Y:S04]  /*0220*/  BSSY.RECONVERGENT B2, `(.L_x_315) ;  /* 0x000002c000027945 */ /* 0x000fe80003800200 */
[----:B------:R-:W-:-:S05]  /*0230*/  IMAD.IADD R3, R3, 0x1, R4 ;  /* 0x0000000103037824 */ /* 0x000fca00078e0204 */
[C---:B------:R-:W-:Y:S02]  /*0240*/  ISETP.GE.U32.AND P0, PT, R3.reuse, 0xf00, PT ;  /* 0x00000f000300780c */ /* 0x040fe40003f06070 */
[----:B------:R-:W-:-:S04]  /*0250*/  LEA.HI R8, R3, 0x1, RZ, 0x18 ;  /* 0x0000000103087811 */ /* 0x000fc800078fc0ff */
[----:B------:R-:W-:-:S04]  /*0260*/  LOP3.LUT R22, R8, 0xf, RZ, 0xc0, !PT ;  /* 0x0000000f08167812 */ /* 0x000fc800078ec0ff */
[----:B------:R-:W-:-:S03]  /*0270*/  ISETP.NE.AND P1, PT, R22, RZ, PT ;  /* 0x000000ff1600720c */ /* 0x000fc60003f25270 */
[----:B------:R-:W-:Y:S10]  /*0280*/  @!P0 BRA `(.L_x_316) ;  /* 0x0000000000948947 */ /* 0x000ff40003800000 */
[----:B------:R-:W0:Y:S01]  /*0290*/  LDC.64 R2, c[0x0][0x380] ;  /* 0x0000e000ff027b82 */ /* 0x000e220000000a00 */
[----:B------:R-:W-:-:S05]  /*02a0*/  LOP3.LUT R9, R8, 0x1fffff0, RZ, 0xc0, !PT ;  /* 0x01fffff008097812 */ /* 0x000fca00078ec0ff */
[----:B------:R-:W-:Y:S02]  /*02b0*/  IMAD.MOV R9, RZ, RZ, -R9 ;  /* 0x000000ffff097224 */ /* 0x000fe400078e0a09 */
[----:B0-----:R-:W-:-:S03]  /*02c0*/  IMAD.WIDE.U32 R2, R7, 0x4, R2 ;  /* 0x0000000407027825 */ /* 0x001fc600078e0002 */
[----:B------:R-:W-:-:S05]  /*02d0*/  IADD3 R15, P0, PT, R2, 0x2000, RZ ;  /* 0x00002000020f7810 */ /* 0x000fca0007f1e0ff */
[----:B------:R-:W-:-:S08]  /*02e0*/  IMAD.X R3, RZ, RZ, R3, P0 ;  /* 0x000000ffff037224 */ /* 0x000fd000000e0603 */
.L_x_317:
        /* <DEDUP_REMOVED lines=31> */
.L_x_316:
[----:B------:R-:W-:Y:S05]  /*04e0*/  BSYNC.RECONVERGENT B2 ;  /* 0x0000000000027941 */ /* 0x000fea0003800200 */
.L_x_315:
[----:B------:R-:W-:Y:S05]  /*04f0*/  @!P1 BRA `(.L_x_314) ;  /* 0x0000000000bc9947 */ /* 0x000fea0003800000 */
[----:B------:R-:W-:Y:S01]  /*0500*/  ISETP.GE.U32.AND P0, PT, R22, 0x8, PT ;  /* 0x000000081600780c */ /* 0x000fe20003f06070 */
[----:B------:R-:W-:Y:S01]  /*0510*/  BSSY.RECONVERGENT B2, `(.L_x_318) ;  /* 0x0000013000027945 */ /* 0x000fe20003800200 */
[----:B------:R-:W-:-:S04]  /*0520*/  LOP3.LUT R17, R8, 0x7, RZ, 0xc0, !PT ;  /* 0x0000000708117812 */ /* 0x000fc800078ec0ff */
[----:B------:R-:W-:-:S07]  /*0530*/  ISETP.NE.AND P1, PT, R17, RZ, PT ;  /* 0x000000ff1100720c */ /* 0x000fce0003f25270 */
[----:B------:R-:W-:Y:S06]  /*0540*/  @!P0 BRA `(.L_x_319) ;  /* 0x00000000003c8947 */ /* 0x000fec0003800000 */
[----:B------:R-:W0:Y:S02]  /*0550*/  LDC.64 R2, c[0x0][0x380] ;  /* 0x0000e000ff027b82 */ /* 0x000e240000000a00 */
[----:B0-----:R-:W-:-:S05]  /*0560*/  IMAD.WIDE R2, R7, 0x4, R2 ;  /* 0x0000000407027825 */ /* 0x001fca00078e0202 */
        /* <DEDUP_REMOVED lines=13> */
.L_x_319:
[----:B------:R-:W-:Y:S05]  /*0640*/  BSYNC.RECONVERGENT B2 ;  /* 0x0000000000027941 */ /* 0x000fea0003800200 */
.L_x_318:
        /* <DEDUP_REMOVED lines=11> */
[----:B------:R-:W3:Y:S01]  /*0700*/  LDG.E R12, desc[UR6][R2.64+0xc00] ;  /* 0x000c0006020c7981 */ /* 0x000ee2000c1e1900 */
[----:B------:R-:W-:Y:S01]  /*0710*/  VIADD R7, R7, 0x400 ;  /* 0x0000040007077836 */ /* 0x000fe20000000000 */
[----:B--2--5:R-:W-:-:S04]  /*0720*/  IADD3 R6, PT, PT, R8, R9, R6 ;  /* 0x0000000908067210 */ /* 0x024fc80007ffe006 */
[----:B---3--:R-:W-:-:S07]  /*0730*/  IADD3 R6, PT, PT, R12, R11, R6 ;  /* 0x0000000b0c067210 */ /* 0x008fce0007ffe006 */
.L_x_321:
[----:B------:R-:W-:Y:S05]  /*0740*/  BSYNC.RECONVERGENT B2 ;  /* 0x0000000000027941 */ /* 0x000fea0003800200 */
.L_x_320:
[----:B------:R-:W-:Y:S05]  /*0750*/  @!P1 BRA `(.L_x_314) ;  /* 0x0000000000249947 */ /* 0x000fea0003800000 */
[----:B------:R-:W0:Y:S01]  /*0760*/  LDC.64 R8, c[0x0][0x380] ;  /* 0x0000e000ff087b82 */ /* 0x000e220000000a00 */
[----:B------:R-:W-:-:S07]  /*0770*/  IMAD.MOV R10, RZ, RZ, -R10 ;  /* 0x000000ffff0a7224 */ /* 0x000fce00078e0a0a */
.L_x_322:
[----:B0-----:R-:W-:-:S06]  /*0780*/  IMAD.WIDE R2, R7, 0x4, R8 ;  /* 0x0000000407027825 */ /* 0x001fcc00078e0208 */
[----:B------:R-:W2:Y:S01]  /*0790*/  LDG.E R3, desc[UR6][R2.64] ;  /* 0x0000000602037981 */ /* 0x000ea2000c1e1900 */
[----:B------:R-:W-:Y:S02]  /*07a0*/  VIADD R10, R10, 0x1 ;  /* 0x000000010a0a7836 */ /* 0x000fe40000000000 */
[----:B------:R-:W-:-:S03]  /*07b0*/  VIADD R7, R7, 0x100 ;  /* 0x0000010007077836 */ /* 0x000fc60000000000 */
[----:B------:R-:W-:Y:S01]  /*07c0*/  ISETP.NE.AND P0, PT, R10, RZ, PT ;  /* 0x000000ff0a00720c */ /* 0x000fe20003f05270 */
[----:B--2--5:R-:W-:-:S12]  /*07d0*/  IMAD.IADD R6, R3, 0x1, R6 ;  /* 0x0000000103067824 */ /* 0x024fd800078e0206 */
[----:B------:R-:W-:Y:S05]  /*07e0*/  @P0 BRA `(.L_x_322) ;  /* 0xfffffffc00e40947 */ /* 0x000fea000383ffff */
.L_x_314:
[----:B------:R-:W-:Y:S05]  /*07f0*/  BSYNC.RECONVERGENT B1 ;  /* 0x0000000000017941 */ /* 0x000fea0003800200 */
.L_x_313:
[----:B------:R-:W-:-:S04]  /*0800*/  ISETP.GE.U32.AND P0, PT, R4, 0x100, PT ;  /* 0x000001000400780c */ /* 0x000fc80003f06070 */
[----:B------:R-:W-:-:S13]  /*0810*/  ISETP.GE.U32.AND.EX P0, PT, R0, RZ, PT, P0 ;  /* 0x000000ff0000720c */ /* 0x000fda0003f06100 */
[----:B------:R-:W-:Y:S05]  /*0820*/  @!P0 BRA `(.L_x_323) ;  /* 0x0000000000ac8947 */ /* 0x000fea0003800000 */
[----:B------:R-:W1:Y:S01]  /*0830*/  S2R R8, SR_LANEID ;  /* 0x0000000000087919 */ /* 0x000e620000000000 */
[----:B------:R-:W-:Y:S01]  /*0840*/  ISETP.NE.AND P5, PT, R5, RZ, PT ;  /* 0x000000ff0500720c */ /* 0x000fe20003fa5270 */
[----:B-----5:R-:W0:Y:S01]  /*0850*/  SHFL.DOWN PT, R0, R6, 0x1, 0x1f ;  /* 0x08201f0006007f89 */ /* 0x020e2200000e0000 */
[C---:B-1----:R-:W-:Y:S02]  /*0860*/  ISETP.GT.AND P0, PT, R8.reuse, 0x1e, PT ;  /* 0x0000001e0800780c */ /* 0x042fe40003f04270 */
[----:B------:R-:W-:Y:S02]  /*0870*/  ISETP.NE.AND P1, PT, R8, RZ, PT ;  /* 0x000000ff0800720c */ /* 0x000fe40003f25270 */
[----:B0-----:R-:W-:Y:S02]  /*0880*/  SEL R3, R0, RZ, !P0 ;  /* 0x000000ff00037207 */ /* 0x001fe40004000000 */
        /* <DEDUP_REMOVED lines=21> */
[----:B0-----:R-:W-:-:S05]  /*09e0*/  SEL R3, R3, RZ, !P0 ;  /* 0x000000ff03037207 */ /* 0x001fca0004000000 */
[----:B------:R-:W-:-:S05]  /*09f0*/  IMAD.IADD R7, R2, 0x1, R3 ;  /* 0x0000000102077824 */ /* 0x000fca00078e0203 */
[----:B------:R1:W-:Y:S01]  /*0a00*/  @!P1 STS [R0+0x8], R7 ;  /* 0x0000080700009388 */ /* 0x0003e20000000800 */
[----:B------:R-:W-:Y:S06]  /*0a10*/  BAR.SYNC.DEFER_BLOCKING 0x0 ;  /* 0x0000000000007b1d */ /* 0x000fec0000010000 */
[----:B------:R-:W-:Y:S05]  /*0a20*/  @P5 BRA `(.L_x_324) ;  /* 0x0000001000f85947 */ /* 0x000fea0003800000 */
[----:B------:R-:W0:Y:S01]  /*0a30*/  S2UR UR5, SR_CgaCtaId ;  /* 0x00000000000579c3 */ /* 0x000e220000008800 */
[----:B------:R-:W-:Y:S02]  /*0a40*/  UMOV UR4, 0x400 ;  /* 0x0000040000047882 */ /* 0x000fe40000000000 */
[----:B0-----:R-:W-:-:S09]  /*0a50*/  ULEA UR4, UR5, UR4, 0x18 ;  /* 0x0000000405047291 */ /* 0x001fd2000f8ec0ff */
[----:B-1----:R-:W-:Y:S04]  /*0a60*/  LDS R0, [UR4+0xc] ;  /* 0x00000c04ff007984 */ /* 0x002fe80008000800 */
[----:B------:R-:W0:Y:S04]  /*0a70*/  LDS.128 R8, [UR4+0x10] ;  /* 0x00001004ff087984 */ /* 0x000e280008000c00 */
[----:B------:R-:W1:Y:S01]  /*0a80*/  LDS.64 R2, [UR4+0x20] ;  /* 0x00002004ff027984 */ /* 0x000e620008000a00 */
[----:B0-----:R-:W-:-:S04]  /*0a90*/  IADD3 R0, PT, PT, R8, R0, R7 ;  /* 0x0000000008007210 */ /* 0x001fc80007ffe007 */
[----:B------:R-:W-:-:S04]  /*0aa0*/  IADD3 R0, PT, PT, R10, R0, R9 ;  /* 0x000000000a007210 */ /* 0x000fc80007ffe009 */
[----:B-1----:R-:W-:-:S05]  /*0ab0*/  IADD3 R0, PT, PT, R2, R0, R11 ;  /* 0x0000000002007210 */ /* 0x002fca0007ffe00b */
[----:B------:R-:W-:Y:S01]  /*0ac0*/  IMAD.IADD R7, R0, 0x1, R3 ;  /* 0x0000000100077824 */ /* 0x000fe200078e0203 */
[----:B------:R-:W-:Y:S06]  /*0ad0*/  BRA `(.L_x_324) ;  /* 0x0000001000cc7947 */ /* 0x000fec0003800000 */
.L_x_323:
[C---:B0-----:R-:W-:Y:S01]  /*0ae0*/  LOP3.LUT R2, R5.reuse, 0x3e0, RZ, 0xc0, !PT ;  /* 0x000003e005027812 */ /* 0x041fe200078ec0ff */
[----:B------:R-:W0:Y:S01]  /*0af0*/  S2R R12, SR_LANEID ;  /* 0x00000000000c7919 */ /* 0x000e220000000000 */
[----:B------:R-:W-:Y:S02]  /*0b00*/  ISETP.NE.AND P5, PT, R5, RZ, PT ;  /* 0x000000ff0500720c */ /* 0x000fe40003fa5270 */
[----:B------:R-:W-:Y:S01]  /*0b10*/  LOP3.LUT R7, RZ, R2, RZ, 0x33, !PT ;  /* 0x00000002ff077212 */ /* 0x000fe200078e33ff */
[----:B------:R-:W-:-:S04]  /*0b20*/  VIADD R3, R2, 0x20 ;  /* 0x0000002002037836 */ /* 0x000fc80000000000 */
[----:B------:R-:W-:Y:S01]  /*0b30*/  IMAD.IADD R7, R7, 0x1, R4 ;  /* 0x0000000107077824 */ /* 0x000fe200078e0204 */
[----:B------:R-:W-:-:S04]  /*0b40*/  ISETP.GT.U32.AND P0, PT, R3, R4, PT ;  /* 0x000000040300720c */ /* 0x000fc80003f04070 */
        /* <DEDUP_REMOVED lines=10> */
[----:B------:R-:W-:Y:S01]  /*0bf0*/  @!P1 SHF.R.U32.HI R9, RZ, 0x3, R5 ;  /* 0x00000003ff099819 */ /* 0x000fe20000011605 */
[----:B------:R-:W1:Y:S03]  /*0c00*/  SHFL.DOWN PT, R7, R2, 0x2, R3 ;  /* 0x0840000002077989 */ /* 0x000e6600000e0003 */
[----:B------:R-:W-:Y:S02]  /*0c10*/  @!P1 LOP3.LUT R9, R9, 0x7c, RZ, 0xc0, !PT ;  /* 0x0000007c09099812 */ /* 0x000fe400078ec0ff */
[----:B-1----:R-:W-:Y:S02]  /*0c20*/  SEL R7, R7, RZ, !P0 ;  /* 0x000000ff07077207 */ /* 0x002fe40004000000 */
[----:B------:R-:W-:Y:S02]  /*0c30*/  ISETP.GT.AND P0, PT, R10, R3, PT ;  /* 0x000000030a00720c */ /* 0x000fe40003f04270 */
[----:B------:R-:W-:Y:S01]  /*0c40*/  @!P1 MOV R10, 0x400 ;  /* 0x00000400000a9802 */ /* 0x000fe20000000f00 */
[----:B------:R-:W-:-:S02]  /*0c50*/  IMAD.IADD R8, R2, 0x1, R7 ;  /* 0x0000000102087824 */ /* 0x000fc400078e0207 */
[----:B------:R-:W-:Y:S01]  /*0c60*/  VIADD R2, R12, 0x8 ;  /* 0x000000080c027836 */ /* 0x000fe20000000000 */
[----:B0-----:R-:W-:Y:S02]  /*0c70*/  @!P1 LEA R10, R11, R10, 0x18 ;  /* 0x0000000a0b0a9211 */ /* 0x001fe400078ec0ff */
        /* <DEDUP_REMOVED lines=11> */
[----:B0-----:R-:W-:-:S05]  /*0d30*/  SEL R7, R7, RZ, !P0 ;  /* 0x000000ff07077207 */ /* 0x001fca0004000000 */
[----:B------:R-:W-:-:S05]  /*0d40*/  IMAD.IADD R7, R2, 0x1, R7 ;  /* 0x0000000102077824 */ /* 0x000fca00078e0207 */
[----:B------:R0:W-:Y:S01]  /*0d50*/  @!P1 STS [R10+0x8], R7 ;  /* 0x000008070a009388 */ /* 0x0001e20000000800 */
[----:B------:R-:W-:Y:S06]  /*0d60*/  BAR.SYNC.DEFER_BLOCKING 0x0 ;  /* 0x0000000000007b1d */ /* 0x000fec0000010000 */
[----:B------:R-:W-:Y:S05]  /*0d70*/  @P5 BRA `(.L_x_324) ;  /* 0x0000001000245947 */ /* 0x000fea0003800000 */
[----:B------:R-:W1:Y:S01]  /*0d80*/  S2UR UR5, SR_CgaCtaId ;  /* 0x00000000000579c3 */ /* 0x000e620000008800 */
[----:B------:R-:W-:Y:S01]  /*0d90*/  UMOV UR4, 0x400 ;  /* 0x0000040000047882 */ /* 0x000fe20000000000 */
[C---:B------:R-:W-:Y:S02]  /*0da0*/  ISETP.GT.U32.AND P0, PT, R4.reuse, 0x40, PT ;  /* 0x000000400400780c */ /* 0x040fe40003f04070 */
[C---:B------:R-:W-:Y:S02]  /*0db0*/  ISETP.GT.U32.AND P6, PT, R4.reuse, 0x20, PT ;  /* 0x000000200400780c */ /* 0x040fe40003fc4070 */
[C---:B------:R-:W-:Y:S02]  /*0dc0*/  ISETP.GT.U32.AND P4, PT, R4.reuse, 0x60, PT ;  /* 0x000000600400780c */ /* 0x040fe40003f84070 */
[----:B------:R-:W-:Y:S02]  /*0dd0*/  ISETP.GT.U32.AND P2, PT, R4, 0x80, PT ;  /* 0x000000800400780c */ /* 0x000fe40003f44070 */
[----:B------:R-:W-:-:S02]  /*0de0*/  ISETP.GT.U32.AND.EX P0, PT, R0, RZ, PT, P0 ;  /* 0x000000ff0000720c */ /* 0x000fc40003f04100 */
[----:B------:R-:W-:Y:S02]  /*0df0*/  ISETP.GT.U32.AND.EX P6, PT, R0, RZ, PT, P6 ;  /* 0x000000ff0000720c */ /* 0x000fe40003fc4160 */
[C---:B------:R-:W-:Y:S02]  /*0e00*/  ISETP.GT.U32.AND P3, PT, R4.reuse, 0xa0, PT ;  /* 0x000000a00400780c */ /* 0x040fe40003f64070 */
[----:B------:R-:W-:Y:S02]  /*0e10*/  ISETP.GT.U32.AND P1, PT, R4, 0xc0, PT ;  /* 0x000000c00400780c */ /* 0x000fe40003f24070 */
[C---:B------:R-:W-:Y:S02]  /*0e20*/  ISETP.GT.U32.AND.EX P4, PT, R0.reuse, RZ, PT, P4 ;  /* 0x000000ff0000720c */ /* 0x040fe40003f84140 */
[C---:B------:R-:W-:Y:S02]  /*0e30*/  ISETP.GT.U32.AND.EX P2, PT, R0.reuse, RZ, PT, P2 ;  /* 0x000000ff0000720c */ /* 0x040fe40003f44120 */
[C---:B------:R-:W-:Y:S01]  /*0e40*/  ISETP.GT.U32.AND.EX P3, PT, R0.reuse, RZ, PT, P3 ;  /* 0x000000ff0000720c */ /* 0x040fe20003f64130 */
[----:B-1----:R-:W-:Y:S01]  /*0e50*/  ULEA UR4, UR5, UR4, 0x18 ;  /* 0x0000000405047291 */ /* 0x002fe2000f8ec0ff */
[----:B------:R-:W-:-:S08]  /*0e60*/  ISETP.GT.U32.AND.EX P1, PT, R0, RZ, PT, P1 ;  /* 0x000000ff0000720c */ /* 0x000fd00003f24110 */
[----:B0-----:R-:W0:Y:S04]  /*0e70*/  LDS.128 R8, [UR4+0x10] ;  /* 0x00001004ff087984 */ /* 0x001e280008000c00 */
[----:B------:R-:W1:Y:S04]  /*0e80*/  LDS R5, [UR4+0xc] ;  /* 0x00000c04ff057984 */ /* 0x000e680008000800 */
[----:B------:R-:W2:Y:S01]  /*0e90*/  LDS.64 R2, [UR4+0x20] ;  /* 0x00002004ff027984 */ /* 0x000ea20008000a00 */
[----:B0-----:R-:W-:Y:S02]  /*0ea0*/  SEL R8, R8, RZ, P0 ;  /* 0x000000ff08087207 */ /* 0x001fe40000000000 */
[----:B------:R-:W-:-:S02]  /*0eb0*/  ISETP.GT.U32.AND P0, PT, R4, 0xe0, PT ;  /* 0x000000e00400780c */ /* 0x000fc40003f04070 */
[----:B-1----:R-:W-:Y:S02]  /*0ec0*/  SEL R6, R5, RZ, P6 ;  /* 0x000000ff05067207 */ /* 0x002fe40003000000 */
[----:B------:R-:W-:Y:S02]  /*0ed0*/  SEL R9, R9, RZ, P4 ;  /* 0x000000ff09097207 */ /* 0x000fe40002000000 */
[----:B------:R-:W-:Y:S02]  /*0ee0*/  IADD3 R6, PT, PT, R8, R6, R7 ;  /* 0x0000000608067210 */ /* 0x000fe40007ffe007 */
[----:B------:R-:W-:Y:S02]  /*0ef0*/  SEL R10, R10, RZ, P2 ;  /* 0x000000ff0a0a7207 */ /* 0x000fe40001000000 */
[----:B------:R-:W-:Y:S02]  /*0f00*/  ISETP.GT.U32.AND.EX P0, PT, R0, RZ, PT, P0 ;  /* 0x000000ff0000720c */ /* 0x000fe40003f04100 */
[----:B------:R-:W-:-:S02]  /*0f10*/  SEL R11, R11, RZ, P3 ;  /* 0x000000ff0b0b7207 */ /* 0x000fc40001800000 */
[----:B------:R-:W-:Y:S02]  /*0f20*/  IADD3 R6, PT, PT, R10, R6, R9 ;  /* 0x000000060a067210 */ /* 0x000fe40007ffe009 */
[----:B--2---:R-:W-:Y:S02]  /*0f30*/  SEL R2, R2, RZ, P1 ;  /* 0x000000ff02027207 */ /* 0x004fe40000800000 */
[----:B------:R-:W-:Y:S02]  /*0f40*/  SEL R3, R3, RZ, P0 ;  /* 0x000000ff03037207 */ /* 0x000fe40000000000 */
[----:B------:R-:W-:-:S05]  /*0f50*/  IADD3 R2, PT, PT, R2, R6, R11 ;  /* 0x0000000602027210 */ /* 0x000fca0007ffe00b */
[----:B------:R-:W-:Y:S01]  /*0f60*/  IMAD.IADD R7, R2, 0x1, R3 ;  /* 0x0000000102077824 */ /* 0x000fe200078e0203 */
[----:B------:R-:W-:Y:S06]  /*0f70*/  BRA `(.L_x_324) ;  /* 0x0000000c00a47947 */ /* 0x000fec0003800000 */
.L_x_310:
[----:B------:R-:W0:Y:S01]  /*0f80*/  S2R R8, SR_TID.X ;  /* 0x0000000000087919 */ /* 0x000e220000002100 */
[----:B------:R-:W0:Y:S02]  /*0f90*/  LDC.64 R2, c[0x0][0x380] ;  /* 0x0000e000ff027b82 */ /* 0x000e240000000a00 */
[----:B0-----:R-:W-:-:S05]  /*0fa0*/  IMAD.WIDE.U32 R2, R8, 0x4, R2 ;  /* 0x0000000408027825 */ /* 0x001fca00078e0002 */
        /* <DEDUP_REMOVED lines=16> */
[----:B--2---:R-:W-:-:S04]  /*10b0*/  IADD3 R5, PT, PT, R7, R6, R5 ;  /* 0x0000000607057210 */ /* 0x004fc80007ffe005 */
[----:B---3--:R-:W-:Y:S01]  /*10c0*/  IADD3 R5, PT, PT, R12, R9, R5 ;  /* 0x000000090c057210 */ /* 0x008fe20007ffe005 */
[----:B------:R-:W-:Y:S01]  /*10d0*/  IMAD.MOV.U32 R9, RZ, RZ, 0x1000 ;  /* 0x00001000ff097424 */ /* 0x000fe200078e00ff */
[----:B------:R-:W-:-:S04]  /*10e0*/  IADD3 R12, P1, PT, R4, -0x1000, RZ ;  /* 0xfffff000040c7810 */ /* 0x000fc80007f3e0ff */
[----:B------:R-:W-:Y:S02]  /*10f0*/  ISETP.GE.U32.AND P0, PT, R12, 0x1000, PT ;  /* 0x000010000c00780c */ /* 0x000fe40003f06070 */
[----:B----4-:R-:W-:Y:S01]  /*1100*/  IADD3 R5, PT, PT, R14, R11, R5 ;  /* 0x0000000b0e057210 */ /* 0x010fe20007ffe005 */
[----:B------:R-:W-:Y:S01]  /*1110*/  IMAD.MOV.U32 R11, RZ, RZ, RZ ;  /* 0x000000ffff0b7224 */ /* 0x000fe200078e00ff */
[----:B------:R-:W-:-:S04]  /*1120*/  IADD3.X R14, PT, PT, R0, -0x1, RZ, P1, !PT ;  /* 0xffffffff000e7810 */ /* 0x000fc80000ffe4ff */
[----:B------:R-:W-:Y:S02]  /*1130*/  ISETP.GE.U32.AND.EX P0, PT, R14, RZ, PT, P0 ;  /* 0x000000ff0e00720c */ /* 0x000fe40003f06100 */
[----:B-----5:R-:W-:-:S04]  /*1140*/  IADD3 R5, PT, PT, R16, R13, R5 ;  /* 0x0000000d10057210 */ /* 0x020fc80007ffe005 */
[----:B------:R-:W-:-:S04]  /*1150*/  IADD3 R5, PT, PT, R18, R15, R5 ;  /* 0x0000000f12057210 */ /* 0x000fc80007ffe005 */
[----:B------:R-:W-:-:S04]  /*1160*/  IADD3 R5, PT, PT, R20, R17, R5 ;  /* 0x0000001114057210 */ /* 0x000fc80007ffe005 */
[----:B------:R-:W-:-:S05]  /*1170*/  IADD3 R5, PT, PT, R22, R19, R5 ;  /* 0x0000001316057210 */ /* 0x000fca0007ffe005 */
[----:B------:R-:W-:Y:S01]  /*1180*/  IMAD.IADD R10, R10, 0x1, R5 ;  /* 0x000000010a0a7824 */ /* 0x000fe200078e0205 */
[----:B------:R-:W-:Y:S06]  /*1190*/  @!P0 BRA `(.L_x_325) ;  /* 0x0000000000a08947 */ /* 0x000fec0003800000 */
[----:B------:R-:W0:Y:S01]  /*11a0*/  LDC.64 R4, c[0x0][0x390] ;  /* 0x0000e400ff047b82 */ /* 0x000e220000000a00 */
[----:B------:R-:W-:Y:S02]  /*11b0*/  IMAD.MOV.U32 R9, RZ, RZ, 0x1000 ;  /* 0x00001000ff097424 */ /* 0x000fe400078e00ff */
[----:B------:R-:W-:-:S07]  /*11c0*/  IMAD.MOV.U32 R11, RZ, RZ, RZ ;  /* 0x000000ffff0b7224 */ /* 0x000fce00078e00ff */
.L_x_327:
[----:B------:R-:W-:-:S04]  /*11d0*/  LEA R6, P0, R9, R2, 0x2 ;  /* 0x0000000209067211 */ /* 0x000fc800078010ff */
[----:B------:R-:W-:-:S05]  /*11e0*/  LEA.HI.X R7, R9, R3, R11, 0x2, P0 ;  /* 0x0000000309077211 */ /* 0x000fca00000f140b */
        /* <DEDUP_REMOVED lines=16> */
[----:B--2---:R-:W-:-:S02]  /*12f0*/  IADD3 R25, PT, PT, R26, R25, R10 ;  /* 0x000000191a197210 */ /* 0x004fc40007ffe00a */
[----:B0-----:R-:W-:-:S04]  /*1300*/  IADD3 R10, P1, PT, -R9, R4, RZ ;  /* 0x00000004090a7210 */ /* 0x001fc80007f3e1ff */
[----:B------:R-:W-:Y:S02]  /*1310*/  ISETP.GE.U32.AND P0, PT, R10, 0x1000, PT ;  /* 0x000010000a00780c */ /* 0x000fe40003f06070 */
[----:B---3--:R-:W-:-:S04]  /*1320*/  IADD3 R25, PT, PT, R28, R27, R25 ;  /* 0x0000001b1c197210 */ /* 0x008fc80007ffe019 */
[----:B----4-:R-:W-:-:S04]  /*1330*/  IADD3 R23, PT, PT, R23, R24, R25 ;  /* 0x0000001817177210 */ /* 0x010fc80007ffe019 */
[----:B-----5:R-:W-:Y:S01]  /*1340*/  IADD3 R21, PT, PT, R21, R0, R23 ;  /* 0x0000000015157210 */ /* 0x020fe20007ffe017 */
[----:B------:R-:W-:-:S04]  /*1350*/  IMAD.MOV.U32 R0, RZ, RZ, R5 ;  /* 0x000000ffff007224 */ /* 0x000fc800078e0005 */
[----:B------:R-:W-:Y:S01]  /*1360*/  IMAD.X R10, R0, 0x1, ~R11, P1 ;  /* 0x00000001000a7824 */ /* 0x000fe200008e0e0b */
[----:B------:R-:W-:-:S04]  /*1370*/  IADD3 R13, PT, PT, R16, R13, R21 ;  /* 0x0000000d100d7210 */ /* 0x000fc80007ffe015 */
[----:B------:R-:W-:Y:S02]  /*1380*/  ISETP.GE.U32.AND.EX P0, PT, R10, RZ, PT, P0 ;  /* 0x000000ff0a00720c */ /* 0x000fe40003f06100 */
[----:B------:R-:W-:-:S04]  /*1390*/  IADD3 R13, PT, PT, R18, R15, R13 ;  /* 0x0000000f120d7210 */ /* 0x000fc80007ffe00d */
[----:B------:R-:W-:-:S04]  /*13a0*/  IADD3 R13, PT, PT, R20, R17, R13 ;  /* 0x00000011140d7210 */ /* 0x000fc80007ffe00d */
[----:B------:R-:W-:-:S03]  /*13b0*/  IADD3 R10, PT, PT, R22, R19, R13 ;  /* 0x00000013160a7210 */ /* 0x000fc60007ffe00d */
[----:B------:R-:W-:Y:S05]  /*13c0*/  @!P0 BRA `(.L_x_326) ;  /* 0x0000000400e88947 */ /* 0x000fea0003800000 */
[----:B------:R-:W-:-:S05]  /*13d0*/  IADD3 R9, P0, PT, R9, 0x1000, RZ ;  /* 0x0000100009097810 */ /* 0x000fca0007f1e0ff */
[----:B------:R-:W-:Y:S01]  /*13e0*/  IMAD.X R11, RZ, RZ, R11, P0 ;  /* 0x000000ffff0b7224 */ /* 0x000fe200000e060b */
[----:B------:R-:W-:-:S04]  /*13f0*/  ISETP.GT.U32.AND P0, PT, R9, R12, PT ;  /* 0x0000000c0900720c */ /* 0x000fc80003f04070 */
[----:B------:R-:W-:-:S13]  /*1400*/  ISETP.GT.U32.AND.EX P0, PT, R11, R14, PT, P0 ;  /* 0x0000000e0b00720c */ /* 0x000fda0003f04100 */
[----:B------:R-:W-:Y:S05]  /*1410*/  @!P0 BRA `(.L_x_327) ;  /* 0xfffffffc006c8947 */ /* 0x000fea000383ffff */
.L_x_325:
[----:B------:R-:W-:Y:S01]  /*1420*/  IMAD.IADD R3, R4, 0x1, -R9 ;  /* 0x0000000104037824 */ /* 0x000fe200078e0a09 */
[----:B------:R-:W-:Y:S01]  /*1430*/  ISETP.GE.U32.AND P1, PT, R9, R4, PT ;  /* 0x000000040900720c */ /* 0x000fe20003f26070 */
[----:B------:R-:W-:Y:S03]  /*1440*/  BSSY.RECONVERGENT B1, `(.L_x_326) ;  /* 0x0000072000017945 */ /* 0x000fe60003800200 */
[----:B------:R-:W-:-:S04]  /*1450*/  ISETP.GE.AND P0, PT, R8, R3, PT ;  /* 0x000000030800720c */ /* 0x000fc80003f06270 */
[----:B------:R-:W-:-:S13]  /*1460*/  ISETP.GE.U32.OR.EX P0, PT, R11, R0, P0, P1 ;  /* 0x000000000b00720c */ /* 0x000fda0000706510 */
[----:B------:R-:W-:Y:S05]  /*1470*/  @P0 BRA `(.L_x_328) ;  /* 0x0000000400b80947 */ /* 0x000fea0003800000 */
[----:B------:R-:W-:Y:S01]  /*1480*/  LOP3.LUT R0, RZ, R8, RZ, 0x33, !PT ;  /* 0x00000008ff007212 */ /* 0x000fe200078e33ff */
[----:B------:R-:W-:Y:S03]  /*1490*/  BSSY.RECONVERGENT B2, `(.L_x_329) ;  /* 0x0000031000027945 */ /* 0x000fe60003800200 */
[----:B------:R-:W-:-:S04]  /*14a0*/  IADD3 R0, PT, PT, -R9, R4, R0 ;  /* 0x0000000409007210 */ /* 0x000fc80007ffe100 */
[C---:B------:R-:W-:Y:S02]  /*14b0*/  ISETP.GE.U32.AND P0, PT, R0.reuse, 0xf00, PT ;  /* 0x00000f000000780c */ /* 0x040fe40003f06070 */
[----:B------:R-:W-:Y:S01]  /*14c0*/  LEA.HI R4, R0, 0x1, RZ, 0x18 ;  /* 0x0000000100047811 */ /* 0x000fe200078fc0ff */
[----:B------:R-:W-:-:S03]  /*14d0*/  IMAD.MOV.U32 R0, RZ, RZ, R8 ;  /* 0x000000ffff007224 */ /* 0x000fc600078e0008 */
[----:B------:R-:W-:-:S04]  /*14e0*/  LOP3.LUT R24, R4, 0xf, RZ, 0xc0, !PT ;  /* 0x0000000f04187812 */ /* 0x000fc800078ec0ff */
[----:B------:R-:W-:-:S03]  /*14f0*/  ISETP.NE.AND P1, PT, R24, RZ, PT ;  /* 0x000000ff1800720c */ /* 0x000fc60003f25270 */
[----:B------:R-:W-:Y:S10]  /*1500*/  @!P0 BRA `(.L_x_330) ;  /* 0x0000000000a48947 */ /* 0x000ff40003800000 */
[----:B------:R-:W0:Y:S01]  /*1510*/  LDCU.64 UR4, c[0x0][0x380] ;  /* 0x00007000ff0477ac */ /* 0x000e220008000a00 */
[----:B------:R-:W-:Y:S02]  /*1520*/  IADD3 R3, P0, PT, R8, R9, RZ ;  /* 0x0000000908037210 */ /* 0x000fe40007f1e0ff */
[----:B------:R-:W-:-:S03]  /*1530*/  LOP3.LUT R6, R4, 0x1fffff0, RZ, 0xc0, !PT ;  /* 0x01fffff004067812 */ /* 0x000fc600078ec0ff */
[----:B------:R-:W-:Y:S02]  /*1540*/  IMAD.X R0, RZ, RZ, R11, P0 ;  /* 0x000000ffff007224 */ /* 0x000fe400000e060b */
[----:B------:R-:W-:Y:S01]  /*1550*/  IMAD.MOV R6, RZ, RZ, -R6 ;  /* 0x000000ffff067224 */ /* 0x000fe200078e0a06 */
[----:B0-----:R-:W-:-:S04]  /*1560*/  LEA R15, P2, R3, UR4, 0x2 ;  /* 0x00000004030f7c11 */ /* 0x001fc8000f8410ff */
[----:B------:R-:W-:Y:S02]  /*1570*/  IADD3 R15, P0, PT, R15, 0x2000, RZ ;  /* 0x000020000f0f7810 */ /* 0x000fe40007f1e0ff */
[----:B------:R-:W-:Y:S01]  /*1580*/  LEA.HI.X R3, R3, UR5, R0, 0x2, P2 ;  /* 0x0000000503037c11 */ /* 0x000fe200090f1400 */
[----:B------:R-:W-:-:S04]  /*1590*/  IMAD.MOV.U32 R0, RZ, RZ, R8 ;  /* 0x000000ffff007224 */ /* 0x000fc800078e0008 */
[----:B------:R-:W-:-:S07]  /*15a0*/  IMAD.X R3, RZ, RZ, R3, P0 ;  /* 0x000000ffff037224 */ /* 0x000fce00000e0603 */
.L_x_331:
        /* <DEDUP_REMOVED lines=31> */
.L_x_330:
[----:B------:R-:W-:Y:S05]  /*17a0*/  BSYNC.RECONVERGENT B2 ;  /* 0x0000000000027941 */ /* 0x000fea0003800200 */
.L_x_329:
[----:B------:R-:W-:Y:S05]  /*17b0*/  @!P1 BRA `(.L_x_328) ;  /* 0x0000000000e89947 */ /* 0x000fea0003800000 */
[----:B------:R-:W-:Y:S01]  /*17c0*/  ISETP.GE.U32.AND P0, PT, R24, 0x8, PT ;  /* 0x000000081800780c */ /* 0x000fe20003f06070 */
[----:B------:R-:W-:Y:S01]  /*17d0*/  BSSY.RECONVERGENT B2, `(.L_x_332) ;  /* 0x0000016000027945 */ /* 0x000fe20003800200 */
[----:B------:R-:W-:-:S04]  /*17e0*/  LOP3.LUT R17, R4, 0x7, RZ, 0xc0, !PT ;  /* 0x0000000704117812 */ /* 0x000fc800078ec0ff */
[----:B------:R-:W-:-:S07]  /*17f0*/  ISETP.NE.AND P1, PT, R17, RZ, PT ;  /* 0x000000ff1100720c */ /* 0x000fce0003f25270 */
[----:B------:R-:W-:Y:S06]  /*1800*/  @!P0 BRA `(.L_x_333) ;  /* 0x0000000000488947 */ /* 0x000fec0003800000 */
[----:B------:R-:W0:Y:S01]  /*1810*/  LDCU.64 UR4, c[0x0][0x380] ;  /* 0x00007000ff0477ac */ /* 0x000e220008000a00 */
[----:B------:R-:W-:-:S05]  /*1820*/  IADD3 R3, P0, PT, R0, R9, RZ ;  /* 0x0000000900037210 */ /* 0x000fca0007f1e0ff */
[----:B------:R-:W-:Y:S01]  /*1830*/  IMAD.X R6, RZ, RZ, R11, P0 ;  /* 0x000000ffff067224 */ /* 0x000fe200000e060b */
        /* <DEDUP_REMOVED lines=15> */
.L_x_333:
[----:B------:R-:W-:Y:S05]  /*1930*/  BSYNC.RECONVERGENT B2 ;  /* 0x0000000000027941 */ /* 0x000fea0003800200 */
.L_x_332:
        /* <DEDUP_REMOVED lines=18> */
.L_x_335:
[----:B------:R-:W-:Y:S05]  /*1a60*/  BSYNC.RECONVERGENT B2 ;  /* 0x0000000000027941 */ /* 0x000fea0003800200 */
.L_x_334:
[----:B------:R-:W-:Y:S05]  /*1a70*/  @!P1 BRA `(.L_x_328) ;  /* 0x0000000000389947 */ /* 0x000fea0003800000 */
[----:B------:R-:W0:Y:S01]  /*1a80*/  LDCU.64 UR4, c[0x0][0x380] ;  /* 0x00007000ff0477ac */ /* 0x000e220008000a00 */
[----:B------:R-:W-:Y:S01]  /*1a90*/  IADD3 R5, P0, PT, R0, R9, RZ ;  /* 0x0000000900057210 */ /* 0x000fe20007f1e0ff */
[----:B------:R-:W-:-:S04]  /*1aa0*/  IMAD.MOV R0, RZ, RZ, -R6 ;  /* 0x000000ffff007224 */ /* 0x000fc800078e0a06 */
[----:B------:R-:W-:Y:S01]  /*1ab0*/  IMAD.X R4, RZ, RZ, R11, P0 ;  /* 0x000000ffff047224 */ /* 0x000fe200000e060b */
[----:B0-----:R-:W-:-:S04]  /*1ac0*/  LEA R2, P1, R5, UR4, 0x2 ;  /* 0x0000000405027c11 */ /* 0x001fc8000f8210ff */
[----:B------:R-:W-:-:S09]  /*1ad0*/  LEA.HI.X R5, R5, UR5, R4, 0x2, P1 ;  /* 0x0000000505057c11 */ /* 0x000fd200088f1404 */
.L_x_336:
[----:B------:R-:W-:-:S06]  /*1ae0*/  IMAD.MOV.U32 R3, RZ, RZ, R5 ;  /* 0x000000ffff037224 */ /* 0x000fcc00078e0005 */
[----:B------:R0:W2:Y:S01]  /*1af0*/  LDG.E R3, desc[UR6][R2.64] ;  /* 0x0000000602037981 */ /* 0x0000a2000c1e1900 */
[----:B------:R-:W-:-:S05]  /*1b00*/  VIADD R0, R0, 0x1 ;  /* 0x0000000100007836 */ /* 0x000fca0000000000 */
[----:B------:R-:W-:Y:S02]  /*1b10*/  ISETP.NE.AND P0, PT, R0, RZ, PT ;  /* 0x000000ff0000720c */ /* 0x000fe40003f05270 */
[----:B0-----:R-:W-:-:S05]  /*1b20*/  IADD3 R2, P1, PT, R2, 0x400, RZ ;  /* 0x0000040002027810 */ /* 0x001fca0007f3e0ff */
[----:B------:R-:W-:Y:S02]  /*1b30*/  IMAD.X R5, RZ, RZ, R5, P1 ;  /* 0x000000ffff057224 */ /* 0x000fe400008e0605 */
[----:B--2---:R-:W-:-:S04]  /*1b40*/  IMAD.IADD R10, R3, 0x1, R10 ;  /* 0x00000001030a7824 */ /* 0x004fc800078e020a */
[----:B------:R-:W-:Y:S05]  /*1b50*/  @P0 BRA `(.L_x_336) ;  /* 0xfffffffc00e00947 */ /* 0x000fea000383ffff */
.L_x_328:
[----:B------:R-:W-:Y:S05]  /*1b60*/  BSYNC.RECONVERGENT B1 ;  /* 0x0000000000017941 */ /* 0x000fea0003800200 */
.L_x_326:
[----:B------:R-:W0:Y:S01]  /*1b70*/  S2R R6, SR_LANEID ;  /* 0x0000000000067919 */ /* 0x000e220000000000 */
[----:B------:R-:W-:Y:S01]  /*1b80*/  ISETP.NE.AND P5, PT, R8, RZ, PT ;  /* 0x000000ff0800720c */ /* 0x000fe20003fa5270 */
        /* <DEDUP_REMOVED lines=39> */
[----:B------:R-:W-:-:S07]  /*1e00*/  IMAD.IADD R7, R0, 0x1, R3 ;  /* 0x0000000100077824 */ /* 0x000fce00078e0203 */
.L_x_324:
[----:B------:R-:W-:Y:S05]  /*1e10*/  BSYNC.RECONVERGENT B0 ;  /* 0x0000000000007941 */ /* 0x000fea0003800200 */
.L_x_309:
[----:B------:R-:W-:Y:S05]  /*1e20*/  @P5 EXIT ;  /* 0x000000000000594d */ /* 0x000fea0003800000 */
[----:B------:R-:W3:Y:S01]  /*1e30*/  LDC.64 R2, c[0x0][0x388] ;  /* 0x0000e200ff027b82 */ /* 0x000ee20000000a00 */
[----:B------:R-:W0:Y:S02]  /*1e40*/  LDCU UR4, c[0x0][0x39c] ;  /* 0x00007380ff0477ac */ /* 0x000e240008000800 */
[----:B012---:R-:W-:-:S05]  /*1e50*/  VIADD R7, R7, UR4 ;  /* 0x0000000407077c36 */ /* 0x007fca0008000000 */
[----:B---3--:R-:W-:Y:S01]  /*1e60*/  STG.E desc[UR6][R2.64], R7 ;  /* 0x0000000702007986 */ /* 0x008fe2000c101906 */
[----:B------:R-:W-:Y:S05]  /*1e70*/  EXIT ;  /* 0x000000000000794d */ /* 0x000fea0003800000 */
.L_x_337:
        /* <DEDUP_REMOVED lines=16> */
.L_x_1190:


//--------------------- .text._ZN3cub18CUB_300001_SM_10006detail6reduce28DeviceReduceSingleTileKernelINS2_10policy_hubIijN4cuda3std3__44plusIiEEE10Policy1000EPiSC_iS9_iiNS7_10__identityEEEvT0_T1_T2_T3_T4_T6_ --------------------------
	.section	.text._ZN3cub18CUB_300001_SM_10006detail6reduce28DeviceReduceSingleTileKernelINS2_10policy_hubIijN4cuda3std3__44plusIiEEE10Policy1000EPiSC_iS9_iiNS7_10__identityEEEvT0_T1_T2_T3_T4_T6_,"ax",@progbits
	.align	128
        .global         _ZN3cub18CUB_300001_SM_10006detail6reduce28DeviceReduceSingleTileKernelINS2_10policy_hubIijN4cuda3std3__44plusIiEEE10Policy1000EPiSC_iS9_iiNS7_10__identityEEEvT0_T1_T2_T3_T4_T6_
        .type           _ZN3cub18CUB_300001_SM_10006detail6reduce28DeviceReduceSingleTileKernelINS2_10policy_hubIijN4cuda3std3__44plusIiEEE10Policy1000EPiSC_iS9_iiNS7_10__identityEEEvT0_T1_T2_T3_T4_T6_,@function
        .size           _ZN3cub18CUB_300001_SM_10006detail6reduce28DeviceReduceSingleTileKernelINS2_10policy_hubIijN4cuda3std3__44plusIiEEE10Policy1000EPiSC_iS9_iiNS7_10__identityEEEvT0_T1_T2_T3_T4_T6_,(.L_x_1191 - _ZN3cub18CUB_300001_SM_10006detail6reduce28DeviceReduceSingleTileKernelINS2_10policy_hubIijN4cuda3std3__44plusIiEEE10Policy1000EPiSC_iS9_iiNS7_10__identityEEEvT0_T1_T2_T3_T4_T6_)
        .other          _ZN3cub18CUB_300001_SM_10006detail6reduce28DeviceReduceSingleTileKernelINS2_10policy_hubIijN4cuda3std3__44plusIiEEE10Policy1000EPiSC_iS9_iiNS7_10__identityEEEvT0_T1_T2_T3_T4_T6_,@"STO_CUDA_ENTRY STV_DEFAULT"
_ZN3cub18CUB_300001_SM_10006detail6reduce28DeviceReduceSingleTileKernelINS2_10policy_hubIijN4cuda3std3__44plusIiEEE10Policy1000EPiSC_iS9_iiNS7_10__identityEEEvT0_T1_T2_T3_T4_T6_:
.text._ZN3cub18CUB_300001_SM_10006detail6reduce28DeviceReduceSingleTileKernelINS2_10policy_hubIijN4cuda3std3__44plusIiEEE10Policy1000EPiSC_iS9_iiNS7_10__identityEEEvT0_T1_T2_T3_T4_T6_:
        /* <DEDUP_REMOVED lines=13> */
.L_x_338:
        /* <DEDUP_REMOVED lines=16> */
.L_x_343:
[----:B------:R-:W-:Y:S05]  /*01d0*/  BSYNC.RECONVERGENT B1 ;  /* 0x0000000000017941 */ /* 0x000fea0003800200 */
.L_x_342:
        /* <DEDUP_REMOVED lines=16> */
.L_x_348:
        /* <DEDUP_REMOVED lines=9> */
.L_x_347:
[----:B------:R-:W-:Y:S05]  /*0370*/  BSYNC.RECONVERGENT B2 ;  /* 0x0000000000027941 */ /* 0x000fea0003800200 */
.L_x_346:
        /* <DEDUP_REMOVED lines=8> */
.L_x_351:
        /* <DEDUP_REMOVED lines=35> */
.L_x_350:
[----:B------:R-:W-:Y:S05]  /*0630*/  BSYNC.RECONVERGENT B2 ;  /* 0x0000000000027941 */ /* 0x000fea0003800200 */
.L_x_349:
        /* <DEDUP_REMOVED lines=22> */
.L_x_353:
[----:B------:R-:W-:Y:S05]  /*07a0*/  BSYNC.RECONVERGENT B2 ;  /* 0x0000000000027941 */ /* 0x000fea0003800200 */
.L_x_352:
        /* <DEDUP_REMOVED lines=10> */
.L_x_345:
[----:B------:R-:W-:Y:S05]  /*0850*/  BSYNC.RECONVERGENT B1 ;  /* 0x0000000000017941 */ /* 0x000fea0003800200 */
.L_x_344:
        /* <DEDUP_REMOVED lines=45> */
.L_x_354:
        /* <DEDUP_REMOVED lines=67> */
.L_x_341:
        /* <DEDUP_REMOVED lines=22> */
.L_x_358:
        /* <DEDUP_REMOVED lines=20> */
.L_x_356:
        /* <DEDUP_REMOVED lines=20> */
.L_x_362:
        /* <DEDUP_REMOVED lines=8> */
.L_x_361:
[----:B------:R-:W-:Y:S05]  /*13c0*/  BSYNC.RECONVERGENT B2 ;  /* 0x0000000000027941 */ /* 0x000fea0003800200 */
.L_x_360:
        /* <DEDUP_REMOVED lines=16> */
.L_x_365:
        /* <DEDUP_REMOVED lines=39> */
.L_x_364:
[----:B------:R-:W-:Y:S05]  /*1740*/  BSYNC.RECONVERGENT B2 ;  /* 0x0000000000027941 */ /* 0x000fea0003800200 */
.L_x_363:
        /* <DEDUP_REMOVED lines=27> */
.L_x_367:
[----:B------:R-:W-:Y:S05]  /*1900*/  BSYNC.RECONVERGENT B2 ;  /* 0x0000000000027941 */ /* 0x000fea0003800200 */
.L_x_366:
        /* <DEDUP_REMOVED lines=10> */
.L_x_359:
[----:B------:R-:W-:Y:S05]  /*19b0*/  BSYNC.RECONVERGENT B1 ;  /* 0x0000000000017941 */ /* 0x000fea0003800200 */
.L_x_357:
        /* <DEDUP_REMOVED lines=43> */
.L_x_340:
        /* <DEDUP_REMOVED lines=12> */
.L_x_370:
[----:B------:R-:W-:Y:S05]  /*1d30*/  BSYNC.RECONVERGENT B1 ;  /* 0x0000000000017941 */ /* 0x000fea0003800200 */
.L_x_369:
        /* <DEDUP_REMOVED lines=16> */
.L_x_375:
        /* <DEDUP_REMOVED lines=9> */
.L_x_374:
[----:B------:R-:W-:Y:S05]  /*1ed0*/  BSYNC.RECONVERGENT B2 ;  /* 0x0000000000027941 */ /* 0x000fea0003800200 */
.L_x_373:
        /* <DEDUP_REMOVED lines=8> */
.L_x_378:
        /* <DEDUP_REMOVED lines=35> */
.L_x_377:
[----:B------:R-:W-:Y:S05]  /*2190*/  BSYNC.RECONVERGENT B2 ;  /* 0x0000000000027941 */ /* 0x000fea0003800200 */
.L_x_376:
        /* <DEDUP_REMOVED lines=22> */
.L_x_380:
[----:B------:R-:W-:Y:S05]  /*2300*/  BSYNC.RECONVERGENT B2 ;  /* 0x0000000000027941 */ /* 0x000fea0003800200 */
.L_x_379:
        /* <DEDUP_REMOVED lines=10> */
.L_x_372:
[----:B------:R-:W-:Y:S05]  /*23b0*/  BSYNC.RECONVERGENT B1 ;  /* 0x0000000000017941 */ /* 0x000fea0003800200 */
.L_x_371:
        /* <DEDUP_REMOVED lines=45> */
.L_x_381:
        /* <DEDUP_REMOVED lines=67> */
.L_x_368:
        /* <DEDUP_REMOVED lines=33> */
.L_x_384:
        /* <DEDUP_REMOVED lines=32> */
.L_x_382:
        /* <DEDUP_REMOVED lines=20> */
.L_x_388:
        /* <DEDUP_REMOVED lines=8> */
.L_x_387:
[----:B------:R-:W-:Y:S05]  /*3090*/  BSYNC.RECONVERGENT B2 ;  /* 0x0000000000027941 */ /* 0x000fea0003800200 */
.L_x_386:
        /* <DEDUP_REMOVED lines=16> */
.L_x_391:
        /* <DEDUP_REMOVED lines=39> */
.L_x_390:
[----:B------:R-:W-:Y:S05]  /*3410*/  BSYNC.RECONVERGENT B2 ;  /* 0x0000000000027941 */ /* 0x000fea0003800200 */
.L_x_389:
        /* <DEDUP_REMOVED lines=27> */
.L_x_393:
[----:B------:R-:W-:Y:S05]  /*35d0*/  BSYNC.RECONVERGENT B2 ;  /* 0x0000000000027941 */ /* 0x000fea0003800200 */
.L_x_392:
        /* <DEDUP_REMOVED lines=10> */
.L_x_385:
[----:B------:R-:W-:Y:S05]  /*3680*/  BSYNC.RECONVERGENT B1 ;  /* 0x0000000000017941 */ /* 0x000fea0003800200 */
.L_x_383:
        /* <DEDUP_REMOVED lines=42> */
.L_x_355:
[----:B------:R-:W-:Y:S05]  /*3930*/  BSYNC.RECONVERGENT B0 ;  /* 0x0000000000007941 */ /* 0x000fea0003800200 */
.L_x_339:
[----:B------:R-:W-:Y:S05]  /*3940*/  @P0 EXIT ;  /* 0x000000000000094d */ /* 0x000fea0003800000 */
[----:B-1----:R-:W1:Y:S01]  /*3950*/  LDC.64 R4, c[0x0][0x388] ;  /* 0x0000e200ff047b82 */ /* 0x002e620000000a00 */
[----:B------:R-:W0:Y:S02]  /*3960*/  LDCU UR4, c[0x0][0x398] ;  /* 0x00007300ff0477ac */ /* 0x000e240008000800 */
[----:B0-234-:R-:W-:-:S05]  /*3970*/  VIADD R3, R3, UR4 ;  /* 0x0000000403037c36 */ /* 0x01dfca0008000000 */
[----:B-1----:R-:W-:Y:S01]  /*3980*/  STG.E desc[UR6][R4.64], R3 ;  /* 0x0000000304007986 */ /* 0x002fe2000c101906 */
[----:B------:R-:W-:Y:S05]  /*3990*/  EXIT ;  /* 0x000000000000794d */ /* 0x000fea0003800000 */
.L_x_394:
        /* <DEDUP_REMOVED lines=14> */
.L_x_1191:


//--------------------- .text._ZN3cub18CUB_300001_SM_10006detail6reduce18DeviceReduceKernelINS2_10policy_hubIijN4cuda3std3__44plusIiEEE10Policy1000EN6thrust24THRUST_300001_SM_1000_NS6detail15normal_iteratorINSD_10device_ptrIiEEEEjS9_iNS7_10__identityEEEvT0_PT3_T1_NS0_13GridEvenShareISN_EET2_T4_ --------------------------
	.section	.text._ZN3cub18CUB_300001_SM_10006detail6reduce18DeviceReduceKernelINS2_10policy_hubIijN4cuda3std3__44plusIiEEE10Policy1000EN6thrust24THRUST_300001_SM_1000_NS6detail15normal_iteratorINSD_10device_ptrIiEEEEjS9_iNS7_10__identityEEEvT0_PT3_T1_NS0_13GridEvenShareISN_EET2_T4_,"ax",@progbits
	.align	128
        .global         _ZN3cub18CUB_300001_SM_10006detail6reduce18DeviceReduceKernelINS2_10policy_hubIijN4cuda3std3__44plusIiEEE10Policy1000EN6thrust24THRUST_300001_SM_1000_NS6detail15normal_iteratorINSD_10device_ptrIiEEEEjS9_iNS7_10__identityEEEvT0_PT3_T1_NS0_13GridEvenShareISN_EET2_T4_
        .type           _ZN3cub18CUB_300001_SM_10006detail6reduce18DeviceReduceKernelINS2_10policy_hubIijN4cuda3std3__44plusIiEEE10Policy1000EN6thrust24THRUST_300001_SM_1000_NS6detail15normal_iteratorINSD_10device_ptrIiEEEEjS9_iNS7_10__identityEEEvT0_PT3_T1_NS0_13GridEvenShareISN_EET2_T4_,@function
        .size           _ZN3cub18CUB_300001_SM_10006detail6reduce18DeviceReduceKernelINS2_10policy_hubIijN4cuda3std3__44plusIiEEE10Policy1000EN6thrust24THRUST_300001_SM_1000_NS6detail15normal_iteratorINSD_10device_ptrIiEEEEjS9_iNS7_10__identityEEEvT0_PT3_T1_NS0_13GridEvenShareISN_EET2_T4_,(.L_x_1192 - _ZN3cub18CUB_300001_SM_10006detail6reduce18DeviceReduceKernelINS2_10policy_hubIijN4cuda3std3__44plusIiEEE10Policy1000EN6thrust24THRUST_300001_SM_1000_NS6detail15normal_iteratorINSD_10device_ptrIiEEEEjS9_iNS7_10__identityEEEvT0_PT3_T1_NS0_13GridEvenShareISN_EET2_T4_)
        .other          _ZN3cub18CUB_300001_SM_10006detail6reduce18DeviceReduceKernelINS2_10policy_hubIijN4cuda3std3__44plusIiEEE10Policy1000EN6thrust24THRUST_300001_SM_1000_NS6detail15normal_iteratorINSD_10device_ptrIiEEEEjS9_iNS7_10__identityEEEvT0_PT3_T1_NS0_13GridEvenShareISN_EET2_T4_,@"STO_CUDA_ENTRY STV_DEFAULT"
_ZN3cub18CUB_300001_SM_10006detail6reduce18DeviceReduceKernelINS2_10policy_hubIijN4cuda3std3__44plusIiEEE10Policy1000EN6thrust24THRUST_300001_SM_1000_NS6detail15normal_iteratorINSD_10device_ptrIiEEEEjS9_iNS7_10__identityEEEvT0_PT3_T1_NS0_13GridEvenShareISN_EET2_T4_:
.text._ZN3cub18CUB_300001_SM_10006detail6reduce18DeviceReduceKernelINS2_10policy_hubIijN4cuda3std3__44plusIiEEE10Policy1000EN6thrust24THRUST_300001_SM_1000_NS6detail15normal_iteratorINSD_10device_ptrIiEEEEjS9_iNS7_10__identityEEEvT0_PT3_T1_NS0_13GridEvenShareISN_EET2_T4_:
[----:B------:R-:W-:Y:S01]  /*0000*/  LDC R1, c[0x0][0x37c] ;  /* 0x0000df00ff017b82 */ /* 0x000fe20000000800 */
[----:B------:R-:W0:Y:S07]  /*0010*/  S2R R3, SR_CTAID.X ;  /* 0x0000000000037919 */ /* 0x000e2e0000002500 */
[----:B------:R-:W1:Y:S01]  /*0020*/  LDC.64 R8, c[0x0][0x3a8] ;  /* 0x0000ea00ff087b82 */ /* 0x000e620000000a00 */
[----:B------:R-:W2:Y:S01]  /*0030*/  LDCU.64 UR6, c[0x0][0x358] ;  /* 0x00006b00ff0677ac */ /* 0x000ea20008000a00 */
[----:B------:R-:W-:Y:S01]  /*0040*/  BSSY.RECONVERGENT B0, `(.L_x_395) ;  /* 0x0000236000007945 */ /* 0x000fe20003800200 */
[----:B-1----:R-:W-:-:S02]  /*0050*/  IMAD.SHL.U32 R13, R9, 0x1000, RZ ;  /* 0x00001000090d7824 */ /* 0x002fc400078e00ff */
[----:B0-----:R-:W-:-:S05]  /*0060*/  IMAD R0, R3, -0x1000, R8 ;  /* 0xfffff00003007824 */ /* 0x001fca00078e0208 */
[----:B------:R-:W-:-:S13]  /*0070*/  ISETP.GT.U32.AND P0, PT, R0, 0xfff, PT ;  /* 0x00000fff0000780c */ /* 0x000fda0003f04070 */
[----:B--2---:R-:W-:Y:S05]  /*0080*/  @P0 BRA `(.L_x_396) ;  /* 0x0000001000540947 */ /* 0x004fea0003800000 */
[----:B------:R-:W0:Y:S01]  /*0090*/  S2R R2, SR_TID.X ;  /* 0x0000000000027919 */ /* 0x000e220000002100 */
[----:B------:R-:W-:Y:S01]  /*00a0*/  BSSY.RECONVERGENT B1, `(.L_x_397) ;  /* 0x000000a000017945 */ /* 0x000fe20003800200 */
[----:B------:R-:W-:Y:S01]  /*00b0*/  IMAD.MOV.U32 R14, RZ, RZ, RZ ;  /* 0x000000ffff0e7224 */ /* 0x000fe200078e00ff */
[----:B0-----:R-:W-:Y:S01]  /*00c0*/  ISETP.GE.U32.AND P0, PT, R2, R0, PT ;  /* 0x000000000200720c */ /* 0x001fe20003f06070 */
[----:B------:R-:W-:-:S12]  /*00d0*/  IMAD.MOV.U32 R4, RZ, RZ, R2 ;  /* 0x000000ffff047224 */ /* 0x000fd800078e0002 */
[----:B------:R-:W-:Y:S05]  /*00e0*/  @P0 BRA `(.L_x_398) ;  /* 0x0000000000140947 */ /* 0x000fea0003800000 */
[----:B------:R-:W0:Y:S01]  /*00f0*/  LDC.64 R14, c[0x0][0x380] ;  /* 0x0000e000ff0e7b82 */ /* 0x000e220000000a00 */
[----:B------:R-:W-:-:S04]  /*0100*/  IMAD R5, R3, 0x1000, R2 ;  /* 0x0000100003057824 */ /* 0x000fc800078e0202 */
[----:B0-----:R-:W-:-:S06]  /*0110*/  IMAD.WIDE.U32 R14, R5, 0x4, R14 ;  /* 0x00000004050e7825 */ /* 0x001fcc00078e000e */
[----:B------:R0:W5:Y:S01]  /*0120*/  LDG.E R14, desc[UR6][R14.64] ;  /* 0x000000060e0e7981 */ /* 0x000162000c1e1900 */
[----:B------:R-:W-:-:S07]  /*0130*/  VIADD R4, R2, 0x100 ;  /* 0x0000010002047836 */ /* 0x000fce0000000000 */
.L_x_398:
[----:B------:R-:W-:Y:S05]  /*0140*/  BSYNC.RECONVERGENT B1 ;  /* 0x0000000000017941 */ /* 0x000fea0003800200 */
.L_x_397:
[----:B------:R-:W-:Y:S01]  /*0150*/  ISETP.GE.U32.AND P0, PT, R4, R0, PT ;  /* 0x000000000400720c */ /* 0x000fe20003f06070 */
[----:B------:R-:W-:-:S12]  /*0160*/  BSSY.RECONVERGENT B1, `(.L_x_399) ;  /* 0x0000097000017945 */ /* 0x000fd80003800200 */
[----:B------:R-:W-:Y:S05]  /*0170*/  @P0 BRA `(.L_x_400) ;  /* 0x0000000800540947 */ /* 0x000fea0003800000 */
[----:B------:R-:W-:Y:S01]  /*0180*/  LOP3.LUT R5, RZ, R4, RZ, 0x33, !PT ;  /* 0x00000004ff057212 */ /* 0x000fe200078e33ff */
[----:B------:R-:W-:Y:S04]  /*0190*/  BSSY.RECONVERGENT B2, `(.L_x_401) ;  /* 0x000004b000027945 */ /* 0x000fe80003800200 */
[----:B------:R-:W-:-:S04]  /*01a0*/  IMAD.IADD R8, R5, 0x1, R8 ;  /* 0x0000000105087824 */ /* 0x000fc800078e0208 */
[----:B------:R-:W-:-:S05]  /*01b0*/  IMAD R8, R3, -0x1000, R8 ;  /* 0xfffff00003087824 */ /* 0x000fca00078e0208 */
[C---:B------:R-:W-:Y:S02]  /*01c0*/  ISETP.GE.U32.AND P0, PT, R8.reuse, 0xf00, PT ;  /* 0x00000f000800780c */ /* 0x040fe40003f06070 */
[----:B------:R-:W-:-:S04]  /*01d0*/  LEA.HI R5, R8, 0x1, RZ, 0x18 ;  /* 0x0000000108057811 */ /* 0x000fc800078fc0ff */
[----:B------:R-:W-:-:S07]  /*01e0*/  LOP3.LUT R6, R5, 0xf, RZ, 0xc0, !PT ;  /* 0x0000000f05067812 */ /* 0x000fce00078ec0ff */
[----:B------:R-:W-:Y:S05]  /*01f0*/  @!P0 BRA `(.L_x_402) ;  /* 0x0000000400108947 */ /* 0x000fea0003800000 */
[----:B------:R-:W-:Y:S01]  /*0200*/  LOP3.LUT R8, R5, 0x1fffff0, RZ, 0xc0, !PT ;  /* 0x01fffff005087812 */ /* 0x000fe200078ec0ff */
[----:B------:R-:W-:Y:S01]  /*0210*/  BSSY.RECONVERGENT B3, `(.L_x_403) ;  /* 0x0000041000037945 */ /* 0x000fe20003800200 */
[----:B------:R-:W-:Y:S01]  /*0220*/  LOP3.LUT R7, R4, 0x800, RZ, 0xfc, !PT ;  /* 0x0000080004077812 */ /* 0x000fe200078efcff */
[----:B------:R-:W-:Y:S01]  /*0230*/  IMAD R4, R3, 0x1000, R4 ;  /* 0x0000100003047824 */ /* 0x000fe200078e0204 */
[----:B------:R-:W-:-:S07]  /*0240*/  IADD3 R8, PT, PT, -R8, RZ, RZ ;  /* 0x000000ff08087210 */ /* 0x000fce0007ffe1ff */
.L_x_404:
[----:B------:R-:W1:Y:S01]  /*0250*/  LDC.64 R12, c[0x0][0x380] ;  /* 0x0000e000ff0c7b82 */ /* 0x000e620000000a00 */
[----:B------:R-:W-:-:S04]  /*0260*/  VIADD R21, R4, 0x100 ;  /* 0x0000010004157836 */ /* 0x000fc80000000000 */
[----:B-1----:R-:W-:-:S04]  /*0270*/  IMAD.WIDE.U32 R20, R21, 0x4, R12 ;  /* 0x0000000415147825 */ /* 0x002fc800078e000c */
[C---:B------:R-:W-:Y:S01]  /*0280*/  IMAD.WIDE.U32 R16, R4.reuse, 0x4, R12 ;  /* 0x0000000404107825 */ /* 0x040fe200078e000c */
[----:B0-----:R-:W2:Y:S04]  /*0290*/  LDG.E R15, desc[UR6][R20.64] ;  /* 0x00000006140f7981 */ /* 0x001ea8000c1e1900 */
[----:B------:R0:W2:Y:S01]  /*02a0*/  LDG.E R9, desc[UR6][R16.64] ;  /* 0x0000000610097981 */ /* 0x0000a2000c1e1900 */
[C---:B------:R-:W-:Y:S02]  /*02b0*/  VIADD R29, R4.reuse, 0x600 ;  /* 0x00000600041d7836 */ /* 0x040fe40000000000 */
[C---:B------:R-:W-:Y:S01]  /*02c0*/  VIADD R27, R4.reuse, 0x300 ;  /* 0x00000300041b7836 */ /* 0x040fe20000000000 */
[C---:B------:R-:W-:Y:S01]  /*02d0*/  IADD3 R28, PT, PT, R4.reuse, 0x800, RZ ;  /* 0x00000800041c7810 */ /* 0x040fe20007ffe0ff */
[----:B------:R-:W-:-:S02]  /*02e0*/  VIADD R11, R4, 0x200 ;  /* 0x00000200040b7836 */ /* 0x000fc40000000000 */
[----:B------:R-:W-:-:S04]  /*02f0*/  IMAD.WIDE.U32 R26, R27, 0x4, R12 ;  /* 0x000000041b1a7825 */ /* 0x000fc800078e000c */
[--C-:B0-----:R-:W-:Y:S02]  /*0300*/  IMAD.WIDE.U32 R16, R29, 0x4, R12.reuse ;  /* 0x000000041d107825 */ /* 0x101fe400078e000c */
[----:B------:R-:W3:Y:S02]  /*0310*/  LDG.E R26, desc[UR6][R26.64] ;  /* 0x000000061a1a7981 */ /* 0x000ee4000c1e1900 */
[C---:B------:R-:W-:Y:S02]  /*0320*/  VIADD R19, R4.reuse, 0x400 ;  /* 0x0000040004137836 */ /* 0x040fe40000000000 */
[C---:B------:R-:W-:Y:S01]  /*0330*/  VIADD R23, R4.reuse, 0x500 ;  /* 0x0000050004177836 */ /* 0x040fe20000000000 */
[----:B------:R0:W4:Y:S01]  /*0340*/  LDG.E R22, desc[UR6][R16.64] ;  /* 0x0000000610167981 */ /* 0x000122000c1e1900 */
[----:B------:R-:W-:Y:S02]  /*0350*/  VIADD R29, R4, 0x700 ;  /* 0x00000700041d7836 */ /* 0x000fe40000000000 */
[----:B------:R-:W-:-:S04]  /*0360*/  IMAD.WIDE.U32 R10, R11, 0x4, R12 ;  /* 0x000000040b0a7825 */ /* 0x000fc800078e000c */
[--C-:B------:R-:W-:Y:S01]  /*0370*/  IMAD.WIDE.U32 R18, R19, 0x4, R12.reuse ;  /* 0x0000000413127825 */ /* 0x100fe200078e000c */
[----:B------:R1:W3:Y:S03]  /*0380*/  LDG.E R25, desc[UR6][R10.64] ;  /* 0x000000060a197981 */ /* 0x0002e6000c1e1900 */
[--C-:B------:R-:W-:Y:S01]  /*0390*/  IMAD.WIDE.U32 R20, R23, 0x4, R12.reuse ;  /* 0x0000000417147825 */ /* 0x100fe200078e000c */
[----:B------:R-:W4:Y:S03]  /*03a0*/  LDG.E R24, desc[UR6][R18.64] ;  /* 0x0000000612187981 */ /* 0x000f26000c1e1900 */
[--C-:B0-----:R-:W-:Y:S01]  /*03b0*/  IMAD.WIDE.U32 R16, R29, 0x4, R12.reuse ;  /* 0x000000041d107825 */ /* 0x101fe200078e000c */
[----:B------:R0:W4:Y:S03]  /*03c0*/  LDG.E R23, desc[UR6][R20.64] ;  /* 0x0000000614177981 */ /* 0x000126000c1e1900 */
[----:B------:R-:W-:Y:S01]  /*03d0*/  IMAD.WIDE.U32 R28, R28, 0x4, R12 ;  /* 0x000000041c1c7825 */ /* 0x000fe200078e000c */
[----:B------:R-:W4:Y:S03]  /*03e0*/  LDG.E R19, desc[UR6][R16.64] ;  /* 0x0000000610137981 */ /* 0x000f26000c1e1900 */
[----:B------:R-:W-:-:S02]  /*03f0*/  VIADD R27, R4, 0xa00 ;  /* 0x00000a00041b7836 */ /* 0x000fc40000000000 */
[----:B-1----:R-:W-:Y:S01]  /*0400*/  VIADD R11, R4, 0x900 ;  /* 0x00000900040b7836 */ /* 0x002fe20000000000 */
[----:B------:R1:W4:Y:S01]  /*0410*/  LDG.E R18, desc[UR6][R28.64] ;  /* 0x000000061c127981 */ /* 0x000322000c1e1900 */
[----:B0-----:R-:W-:-:S04]  /*0420*/  IMAD.WIDE.U32 R20, R27, 0x4, R12 ;  /* 0x000000041b147825 */ /* 0x001fc800078e000c */
[----:B------:R-:W-:Y:S02]  /*0430*/  VIADD R27, R4, 0xb00 ;  /* 0x00000b00041b7836 */ /* 0x000fe40000000000 */
[----:B------:R-:W-:-:S04]  /*0440*/  IMAD.WIDE.U32 R10, R11, 0x4, R12 ;  /* 0x000000040b0a7825 */ /* 0x000fc800078e000c */
[----:B-1----:R-:W-:Y:S02]  /*0450*/  VIADD R29, R4, 0xc00 ;  /* 0x00000c00041d7836 */ /* 0x002fe40000000000 */
[----:B------:R-:W4:Y:S02]  /*0460*/  LDG.E R11, desc[UR6][R10.64] ;  /* 0x000000060a0b7981 */ /* 0x000f24000c1e1900 */
[----:B------:R-:W-:-:S06]  /*0470*/  IMAD.WIDE.U32 R16, R29, 0x4, R12 ;  /* 0x000000041d107825 */ /* 0x000fcc00078e000c */
[----:B------:R0:W4:Y:S04]  /*0480*/  LDG.E R16, desc[UR6][R16.64] ;  /* 0x0000000610107981 */ /* 0x000128000c1e1900 */
[----:B------:R1:W4:Y:S01]  /*0490*/  LDG.E R10, desc[UR6][R20.64] ;  /* 0x00000006140a7981 */ /* 0x000322000c1e1900 */
[----:B0-----:R-:W-:Y:S01]  /*04a0*/  VIADD R17, R4, 0xf00 ;  /* 0x00000f0004117836 */ /* 0x001fe20000000000 */
[----:B--2--5:R-:W-:Y:S01]  /*04b0*/  IADD3 R9, PT, PT, R15, R9, R14 ;  /* 0x000000090f097210 */ /* 0x024fe20007ffe00e */
[----:B------:R-:W-:-:S04]  /*04c0*/  IMAD.WIDE.U32 R14, R27, 0x4, R12 ;  /* 0x000000041b0e7825 */ /* 0x000fc800078e000c */
[----:B------:R-:W-:Y:S02]  /*04d0*/  VIADD R27, R4, 0xd00 ;  /* 0x00000d00041b7836 */ /* 0x000fe40000000000 */
[----:B------:R-:W2:Y:S02]  /*04e0*/  LDG.E R15, desc[UR6][R14.64] ;  /* 0x000000060e0f7981 */ /* 0x000ea4000c1e1900 */
[----:B------:R-:W-:-:S04]  /*04f0*/  IMAD.WIDE.U32 R28, R27, 0x4, R12 ;  /* 0x000000041b1c7825 */ /* 0x000fc800078e000c */
[----:B------:R-:W-:Y:S02]  /*0500*/  VIADD R27, R4, 0xe00 ;  /* 0x00000e00041b7836 */ /* 0x000fe40000000000 */
[----:B------:R-:W2:Y:S02]  /*0510*/  LDG.E R29, desc[UR6][R28.64] ;  /* 0x000000061c1d7981 */ /* 0x000ea4000c1e1900 */
[----:B-1----:R-:W-:-:S04]  /*0520*/  IMAD.WIDE.U32 R20, R27, 0x4, R12 ;  /* 0x000000041b147825 */ /* 0x002fc800078e000c */
[----:B------:R-:W-:Y:S02]  /*0530*/  IMAD.WIDE.U32 R12, R17, 0x4, R12 ;  /* 0x00000004110c7825 */ /* 0x000fe400078e000c */
[----:B------:R-:W2:Y:S04]  /*0540*/  LDG.E R20, desc[UR6][R20.64] ;  /* 0x0000000614147981 */ /* 0x000ea8000c1e1900 */
[----:B------:R-:W2:Y:S01]  /*0550*/  LDG.E R12, desc[UR6][R12.64] ;  /* 0x000000060c0c7981 */ /* 0x000ea2000c1e1900 */
[----:B---3--:R-:W-:Y:S02]  /*0560*/  IADD3 R9, PT, PT, R26, R25, R9 ;  /* 0x000000191a097210 */ /* 0x008fe40007ffe009 */
[----:B------:R-:W-:Y:S02]  /*0570*/  IADD3 R8, PT, PT, R8, 0x10, RZ ;  /* 0x0000001008087810 */ /* 0x000fe40007ffe0ff */
[----:B----4-:R-:W-:-:S02]  /*0580*/  IADD3 R9, PT, PT, R23, R24, R9 ;  /* 0x0000001817097210 */ /* 0x010fc40007ffe009 */
[----:B------:R-:W-:Y:S02]  /*0590*/  ISETP.NE.AND P0, PT, R8, RZ, PT ;  /* 0x000000ff0800720c */ /* 0x000fe40003f05270 */
[----:B------:R-:W-:Y:S01]  /*05a0*/  IADD3 R9, PT, PT, R19, R22, R9 ;  /* 0x0000001613097210 */ /* 0x000fe20007ffe009 */
[----:B------:R-:W-:Y:S02]  /*05b0*/  VIADD R7, R7, 0x1000 ;  /* 0x0000100007077836 */ /* 0x000fe40000000000 */
[----:B------:R-:W-:Y:S01]  /*05c0*/  VIADD R4, R4, 0x1000 ;  /* 0x0000100004047836 */ /* 0x000fe20000000000 */
[----:B------:R-:W-:-:S04]  /*05d0*/  IADD3 R9, PT, PT, R11, R18, R9 ;  /* 0x000000120b097210 */ /* 0x000fc80007ffe009 */
[----:B--2---:R-:W-:-:S04]  /*05e0*/  IADD3 R9, PT, PT, R15, R10, R9 ;  /* 0x0000000a0f097210 */ /* 0x004fc80007ffe009 */
[----:B------:R-:W-:-:S04]  /*05f0*/  IADD3 R9, PT, PT, R29, R16, R9 ;  /* 0x000000101d097210 */ /* 0x000fc80007ffe009 */
[----:B------:R-:W-:Y:S01]  /*0600*/  IADD3 R14, PT, PT, R12, R20, R9 ;  /* 0x000000140c0e7210 */ /* 0x000fe20007ffe009 */
[----:B------:R-:W-:Y:S06]  /*0610*/  @P0 BRA `(.L_x_404) ;  /* 0xfffffffc000c0947 */ /* 0x000fec000383ffff */
[----:B------:R-:W-:Y:S05]  /*0620*/  BSYNC.RECONVERGENT B3 ;  /* 0x0000000000037941 */ /* 0x000fea0003800200 */
.L_x_403:
[----:B------:R-:W-:-:S07]  /*0630*/  VIADD R4, R7, 0xfffff800 ;  /* 0xfffff80007047836 */ /* 0x000fce0000000000 */
.L_x_402:
[----:B------:R-:W-:Y:S05]  /*0640*/  BSYNC.RECONVERGENT B2 ;  /* 0x0000000000027941 */ /* 0x000fea0003800200 */
.L_x_401:
[----:B------:R-:W-:-:S13]  /*0650*/  ISETP.NE.AND P0, PT, R6, RZ, PT ;  /* 0x000000ff0600720c */ /* 0x000fda0003f05270 */
[----:B------:R-:W-:Y:S05]  /*0660*/  @!P0 BRA `(.L_x_400) ;  /* 0x0000000400188947 */ /* 0x000fea0003800000 */
[----:B------:R-:W-:Y:S01]  /*0670*/  ISETP.GE.U32.AND P0, PT, R6, 0x8, PT ;  /* 0x000000080600780c */ /* 0x000fe20003f06070 */
[----:B------:R-:W-:Y:S01]  /*0680*/  BSSY.RECONVERGENT B2, `(.L_x_405) ;  /* 0x0000022000027945 */ /* 0x000fe20003800200 */
[----:B------:R-:W-:-:S04]  /*0690*/  LOP3.LUT R24, R5, 0x7, RZ, 0xc0, !PT ;  /* 0x0000000705187812 */ /* 0x000fc800078ec0ff */
[----:B------:R-:W-:-:S07]  /*06a0*/  ISETP.NE.AND P1, PT, R24, RZ, PT ;  /* 0x000000ff1800720c */ /* 0x000fce0003f25270 */
[----:B------:R-:W-:Y:S06]  /*06b0*/  @!P0 BRA `(.L_x_406) ;  /* 0x0000000000788947 */ /* 0x000fec0003800000 */
[----:B------:R-:W1:Y:S01]  /*06c0*/  LDC.64 R10, c[0x0][0x380] ;  /* 0x0000e000ff0a7b82 */ /* 0x000e620000000a00 */
[----:B------:R-:W-:-:S04]  /*06d0*/  IMAD R27, R3, 0x1000, R4 ;  /* 0x00001000031b7824 */ /* 0x000fc800078e0204 */
[C---:B------:R-:W-:Y:S02]  /*06e0*/  VIADD R21, R27.reuse, 0x100 ;  /* 0x000001001b157836 */ /* 0x040fe40000000000 */
[C---:B------:R-:W-:Y:S02]  /*06f0*/  VIADD R17, R27.reuse, 0x300 ;  /* 0x000003001b117836 */ /* 0x040fe40000000000 */
[C---:B------:R-:W-:Y:S01]  /*0700*/  VIADD R23, R27.reuse, 0x200 ;  /* 0x000002001b177836 */ /* 0x040fe20000000000 */
[C---:B------:R-:W-:Y:S01]  /*0710*/  IADD3 R7, PT, PT, R27.reuse, 0x400, RZ ;  /* 0x000004001b077810 */ /* 0x040fe20007ffe0ff */
[C---:B------:R-:W-:Y:S02]  /*0720*/  VIADD R9, R27.reuse, 0x500 ;  /* 0x000005001b097836 */ /* 0x040fe40000000000 */
[C---:B------:R-:W-:Y:S02]  /*0730*/  VIADD R25, R27.reuse, 0x600 ;  /* 0x000006001b197836 */ /* 0x040fe40000000000 */
[----:B-1----:R-:W-:-:S04]  /*0740*/  IMAD.WIDE.U32 R12, R27, 0x4, R10 ;  /* 0x000000041b0c7825 */ /* 0x002fc800078e000a */
[--C-:B------:R-:W-:Y:S01]  /*0750*/  IMAD.WIDE.U32 R20, R21, 0x4, R10.reuse ;  /* 0x0000000415147825 */ /* 0x100fe200078e000a */
[----:B0-----:R0:W2:Y:S03]  /*0760*/  LDG.E R15, desc[UR6][R12.64] ;  /* 0x000000060c0f7981 */ /* 0x0010a6000c1e1900 */
[--C-:B------:R-:W-:Y:S01]  /*0770*/  IMAD.WIDE.U32 R16, R17, 0x4, R10.reuse ;  /* 0x0000000411107825 */ /* 0x100fe200078e000a */
[----:B------:R-:W2:Y:S03]  /*0780*/  LDG.E R18, desc[UR6][R20.64] ;  /* 0x0000000614127981 */ /* 0x000ea6000c1e1900 */
[----:B------:R-:W-:Y:S02]  /*0790*/  IMAD.WIDE.U32 R22, R23, 0x4, R10 ;  /* 0x0000000417167825 */ /* 0x000fe400078e000a */
[----:B------:R-:W3:Y:S02]  /*07a0*/  LDG.E R16, desc[UR6][R16.64] ;  /* 0x0000000610107981 */ /* 0x000ee4000c1e1900 */
[----:B------:R-:W-:-:S02]  /*07b0*/  VIADD R27, R27, 0x700 ;  /* 0x000007001b1b7836 */ /* 0x000fc40000000000 */
[--C-:B------:R-:W-:Y:S01]  /*07c0*/  IMAD.WIDE.U32 R6, R7, 0x4, R10.reuse ;  /* 0x0000000407067825 */ /* 0x100fe200078e000a */
[----:B------:R-:W3:Y:S03]  /*07d0*/  LDG.E R19, desc[UR6][R22.64] ;  /* 0x0000000616137981 */ /* 0x000ee6000c1e1900 */
[--C-:B------:R-:W-:Y:S02]  /*07e0*/  IMAD.WIDE.U32 R8, R9, 0x4, R10.reuse ;  /* 0x0000000409087825 */ /* 0x100fe400078e000a */
[----:B------:R-:W4:Y:S02]  /*07f0*/  LDG.E R7, desc[UR6][R6.64] ;  /* 0x0000000606077981 */ /* 0x000f24000c1e1900 */
[--C-:B0-----:R-:W-:Y:S02]  /*0800*/  IMAD.WIDE.U32 R12, R25, 0x4, R10.reuse ;  /* 0x00000004190c7825 */ /* 0x101fe400078e000a */
[----:B------:R-:W4:Y:S02]  /*0810*/  LDG.E R8, desc[UR6][R8.64] ;  /* 0x0000000608087981 */ /* 0x000f24000c1e1900 */
[----:B------:R-:W-:-:S02]  /*0820*/  IMAD.WIDE.U32 R10, R27, 0x4, R10 ;  /* 0x000000041b0a7825 */ /* 0x000fc400078e000a */
[----:B------:R-:W4:Y:S04]  /*0830*/  LDG.E R13, desc[UR6][R12.64] ;  /* 0x000000060c0d7981 */ /* 0x000f28000c1e1900 */
[----:B------:R-:W4:Y:S01]  /*0840*/  LDG.E R10, desc[UR6][R10.64] ;  /* 0x000000060a0a7981 */ /* 0x000f22000c1e1900 */
[----:B------:R-:W-:Y:S01]  /*0850*/  VIADD R4, R4, 0x800 ;  /* 0x0000080004047836 */ /* 0x000fe20000000000 */
[----:B--2--5:R-:W-:-:S04]  /*0860*/  IADD3 R18, PT, PT, R18, R15, R14 ;  /* 0x0000000f12127210 */ /* 0x024fc80007ffe00e */
[----:B---3--:R-:W-:-:S04]  /*0870*/  IADD3 R18, PT, PT, R16, R19, R18 ;  /* 0x0000001310127210 */ /* 0x008fc80007ffe012 */
[----:B----4-:R-:W-:-:S04]  /*0880*/  IADD3 R18, PT, PT, R8, R7, R18 ;  /* 0x0000000708127210 */ /* 0x010fc80007ffe012 */
[----:B------:R-:W-:-:S07]  /*0890*/  IADD3 R14, PT, PT, R10, R13, R18 ;  /* 0x0000000d0a0e7210 */ /* 0x000fce0007ffe012 */
.L_x_406:
[----:B------:R-:W-:Y:S05]  /*08a0*/  BSYNC.RECONVERGENT B2 ;  /* 0x0000000000027941 */ /* 0x000fea0003800200 */
.L_x_405:
        /* <DEDUP_REMOVED lines=8> */
[C---:B------:R-:W-:Y:S01]  /*0930*/  VIADD R13, R11.reuse, 0x100 ;  /* 0x000001000b0d7836 */ /* 0x040fe20000000000 */
[C---:B------:R-:W-:Y:S01]  /*0940*/  IADD3 R17, PT, PT, R11.reuse, 0x300, RZ ;  /* 0x000003000b117810 */ /* 0x040fe20007ffe0ff */
[C---:B0-----:R-:W-:Y:S02]  /*0950*/  VIADD R15, R11.reuse, 0x200 ;  /* 0x000002000b0f7836 */ /* 0x041fe40000000000 */
[----:B-1----:R-:W-:-:S04]  /*0960*/  IMAD.WIDE.U32 R8, R11, 0x4, R6 ;  /* 0x000000040b087825 */ /* 0x002fc800078e0006 */
[--C-:B------:R-:W-:Y:S02]  /*0970*/  IMAD.WIDE.U32 R10, R13, 0x4, R6.reuse ;  /* 0x000000040d0a7825 */ /* 0x100fe400078e0006 */
[----:B------:R-:W2:Y:S02]  /*0980*/  LDG.E R9, desc[UR6][R8.64] ;  /* 0x0000000608097981 */ /* 0x000ea4000c1e1900 */
[--C-:B------:R-:W-:Y:S02]  /*0990*/  IMAD.WIDE.U32 R12, R15, 0x4, R6.reuse ;  /* 0x000000040f0c7825 */ /* 0x100fe400078e0006 */
[----:B------:R-:W2:Y:S02]  /*09a0*/  LDG.E R10, desc[UR6][R10.64] ;  /* 0x000000060a0a7981 */ /* 0x000ea4000c1e1900 */
[----:B------:R-:W-:Y:S02]  /*09b0*/  IMAD.WIDE.U32 R6, R17, 0x4, R6 ;  /* 0x0000000411067825 */ /* 0x000fe400078e0006 */
[----:B------:R-:W3:Y:S04]  /*09c0*/  LDG.E R13, desc[UR6][R12.64] ;  /* 0x000000060c0d7981 */ /* 0x000ee8000c1e1900 */
[----:B------:R-:W3:Y:S01]  /*09d0*/  LDG.E R6, desc[UR6][R6.64] ;  /* 0x0000000606067981 */ /* 0x000ee2000c1e1900 */
[----:B------:R-:W-:Y:S01]  /*09e0*/  VIADD R4, R4, 0x400 ;  /* 0x0000040004047836 */ /* 0x000fe20000000000 */
[----:B--2--5:R-:W-:-:S04]  /*09f0*/  IADD3 R14, PT, PT, R10, R9, R14 ;  /* 0x000000090a0e7210 */ /* 0x024fc80007ffe00e */
[----:B---3--:R-:W-:-:S07]  /*0a00*/  IADD3 R14, PT, PT, R6, R13, R14 ;  /* 0x0000000d060e7210 */ /* 0x008fce0007ffe00e */
.L_x_408:
[----:B------:R-:W-:Y:S05]  /*0a10*/  BSYNC.RECONVERGENT B2 ;  /* 0x0000000000027941 */ /* 0x000fea0003800200 */
.L_x_407:
[----:B------:R-:W-:Y:S05]  /*0a20*/  @!P1 BRA `(.L_x_400) ;  /* 0x0000000000289947 */ /* 0x000fea0003800000 */
[----:B------:R-:W1:Y:S01]  /*0a30*/  LDC.64 R6, c[0x0][0x380] ;  /* 0x0000e000ff067b82 */ /* 0x000e620000000a00 */
[----:B------:R-:W-:Y:S02]  /*0a40*/  IMAD R9, R3, 0x1000, R4 ;  /* 0x0000100003097824 */ /* 0x000fe400078e0204 */
[----:B------:R-:W-:-:S07]  /*0a50*/  IMAD.MOV R8, RZ, RZ, -R5 ;  /* 0x000000ffff087224 */ /* 0x000fce00078e0a05 */
.L_x_409:
[----:B-1----:R-:W-:-:S06]  /*0a60*/  IMAD.WIDE.U32 R4, R9, 0x4, R6 ;  /* 0x0000000409047825 */ /* 0x002fcc00078e0006 */
[----:B------:R-:W2:Y:S01]  /*0a70*/  LDG.E R5, desc[UR6][R4.64] ;  /* 0x0000000604057981 */ /* 0x000ea2000c1e1900 */
[----:B------:R-:W-:Y:S02]  /*0a80*/  VIADD R8, R8, 0x1 ;  /* 0x0000000108087836 */ /* 0x000fe40000000000 */
[----:B------:R-:W-:-:S03]  /*0a90*/  VIADD R9, R9, 0x100 ;  /* 0x0000010009097836 */ /* 0x000fc60000000000 */
[----:B------:R-:W-:Y:S01]  /*0aa0*/  ISETP.NE.AND P0, PT, R8, RZ, PT ;  /* 0x000000ff0800720c */ /* 0x000fe20003f05270 */
[----:B--2--5:R-:W-:-:S12]  /*0ab0*/  IMAD.IADD R14, R5, 0x1, R14 ;  /* 0x00000001050e7824 */ /* 0x024fd800078e020e */
[----:B------:R-:W-:Y:S05]  /*0ac0*/  @P0 BRA `(.L_x_409) ;  /* 0xfffffffc00e40947 */ /* 0x000fea000383ffff */
.L_x_400:
[----:B------:R-:W-:Y:S05]  /*0ad0*/  BSYNC.RECONVERGENT B1 ;  /* 0x0000000000017941 */ /* 0x000fea0003800200 */
.L_x_399:
[----:B------:R-:W-:-:S13]  /*0ae0*/  ISETP.GE.U32.AND P0, PT, R0, 0x100, PT ;  /* 0x000001000000780c */ /* 0x000fda0003f06070 */
[----:B------:R-:W-:Y:S05]  /*0af0*/  @!P0 BRA `(.L_x_410) ;  /* 0x0000000000ac8947 */ /* 0x000fea0003800000 */
[----:B------:R-:W1:Y:S01]  /*0b00*/  S2R R8, SR_LANEID ;  /* 0x0000000000087919 */ /* 0x000e620000000000 */
[----:B-----5:R-:W2:Y:S01]  /*0b10*/  SHFL.DOWN PT, R0, R14, 0x1, 0x1f ;  /* 0x08201f000e007f89 */ /* 0x020ea200000e0000 */
[C---:B-1----:R-:W-:Y:S02]  /*0b20*/  ISETP.GT.AND P0, PT, R8.reuse, 0x1e, PT ;  /* 0x0000001e0800780c */ /* 0x042fe40003f04270 */
[----:B------:R-:W-:Y:S02]  /*0b30*/  ISETP.NE.AND P1, PT, R8, RZ, PT ;  /* 0x000000ff0800720c */ /* 0x000fe40003f25270 */
[----:B--2---:R-:W-:Y:S02]  /*0b40*/  SEL R5, R0, RZ, !P0 ;  /* 0x000000ff00057207 */ /* 0x004fe40004000000 */
[----:B------:R-:W-:Y:S02]  /*0b50*/  ISETP.GT.AND P0, PT, R8, 0x1d, PT ;  /* 0x0000001d0800780c */ /* 0x000fe40003f04270 */
[----:B------:R-:W-:-:S05]  /*0b60*/  IADD3 R5, PT, PT, R5, R14, RZ ;  /* 0x0000000e05057210 */ /* 0x000fca0007ffe0ff */
[----:B------:R-:W1:Y:S02]  /*0b70*/  SHFL.DOWN PT, R0, R5, 0x2, 0x1f ;  /* 0x08401f0005007f89 */ /* 0x000e6400000e0000 */
[----:B------:R-:W-:Y:S01]  /*0b80*/  @!P1 MOV R6, 0x400 ;  /* 0x0000040000069802 */ /* 0x000fe20000000f00 */
[----:B------:R-:W2:Y:S01]  /*0b90*/  @!P1 S2R R9, SR_CgaCtaId ;  /* 0x0000000000099919 */ /* 0x000ea20000008800 */
[----:B-1----:R-:W-:Y:S02]  /*0ba0*/  SEL R0, R0, RZ, !P0 ;  /* 0x000000ff00007207 */ /* 0x002fe40004000000 */
[----:B------:R-:W-:-:S03]  /*0bb0*/  ISETP.GT.AND P0, PT, R8, 0x1b, PT ;  /* 0x0000001b0800780c */ /* 0x000fc60003f04270 */
[----:B------:R-:W-:-:S05]  /*0bc0*/  IMAD.IADD R0, R5, 0x1, R0 ;  /* 0x0000000105007824 */ /* 0x000fca00078e0200 */
[----:B------:R-:W1:Y:S01]  /*0bd0*/  SHFL.DOWN PT, R4, R0, 0x4, 0x1f ;  /* 0x08801f0000047f89 */ /* 0x000e6200000e0000 */
[----:B--2---:R-:W-:Y:S02]  /*0be0*/  @!P1 LEA R9, R9, R6, 0x18 ;  /* 0x0000000609099211 */ /* 0x004fe400078ec0ff */
[----:B-1----:R-:W-:Y:S02]  /*0bf0*/  SEL R7, R4, RZ, !P0 ;  /* 0x000000ff04077207 */ /* 0x002fe40004000000 */
[----:B------:R-:W-:-:S03]  /*0c00*/  ISETP.GT.AND P0, PT, R8, 0x17, PT ;  /* 0x000000170800780c */ /* 0x000fc60003f04270 */
[----:B------:R-:W-:Y:S01]  /*0c10*/  IMAD.IADD R7, R0, 0x1, R7 ;  /* 0x0000000100077824 */ /* 0x000fe200078e0207 */
[----:B------:R-:W-:-:S04]  /*0c20*/  @!P1 SHF.R.U32.HI R0, RZ, 0x3, R2 ;  /* 0x00000003ff009819 */ /* 0x000fc80000011602 */
[----:B------:R-:W1:Y:S01]  /*0c30*/  SHFL.DOWN PT, R4, R7, 0x8, 0x1f ;  /* 0x09001f0007047f89 */ /* 0x000e6200000e0000 */
[----:B------:R-:W-:-:S05]  /*0c40*/  @!P1 LOP3.LUT R0, R0, 0x7c, RZ, 0xc0, !PT ;  /* 0x0000007c00009812 */ /* 0x000fca00078ec0ff */
[----:B------:R-:W-:Y:S01]  /*0c50*/  @!P1 IMAD.IADD R0, R0, 0x1, R9 ;  /* 0x0000000100009824 */ /* 0x000fe200078e0209 */
[----:B-1----:R-:W-:Y:S02]  /*0c60*/  SEL R4, R4, RZ, !P0 ;  /* 0x000000ff04047207 */ /* 0x002fe40004000000 */
[----:B------:R-:W-:-:S03]  /*0c70*/  ISETP.GT.AND P0, PT, R8, 0xf, PT ;  /* 0x0000000f0800780c */ /* 0x000fc60003f04270 */
[----:B------:R-:W-:-:S05]  /*0c80*/  IMAD.IADD R4, R7, 0x1, R4 ;  /* 0x0000000107047824 */ /* 0x000fca00078e0204 */
[----:B------:R-:W1:Y:S02]  /*0c90*/  SHFL.DOWN PT, R5, R4, 0x10, 0x1f ;  /* 0x0a001f0004057f89 */ /* 0x000e6400000e0000 */
[----:B-1----:R-:W-:Y:S02]  /*0ca0*/  SEL R5, R5, RZ, !P0 ;  /* 0x000000ff05057207 */ /* 0x002fe40004000000 */
        /* <DEDUP_REMOVED lines=8> */
[----:B--2---:R-:W-:Y:S04]  /*0d30*/  LDS R0, [UR4+0xc] ;  /* 0x00000c04ff007984 */ /* 0x004fe80008000800 */
[----:B------:R-:W1:Y:S04]  /*0d40*/  LDS.128 R4, [UR4+0x10] ;  /* 0x00001004ff047984 */ /* 0x000e680008000c00 */
[----:B------:R-:W2:Y:S01]  /*0d50*/  LDS.64 R8, [UR4+0x20] ;  /* 0x00002004ff087984 */ /* 0x000ea20008000a00 */
[----:B-1----:R-:W-:-:S04]  /*0d60*/  IADD3 R0, PT, PT, R4, R0, R11 ;  /* 0x0000000004007210 */ /* 0x002fc80007ffe00b */
[----:B------:R-:W-:-:S04]  /*0d70*/  IADD3 R0, PT, PT, R6, R0, R5 ;  /* 0x0000000006007210 */ /* 0x000fc80007ffe005 */
[----:B--2---:R-:W-:-:S05]  /*0d80*/  IADD3 R0, PT, PT, R8, R0, R7 ;  /* 0x0000000008007210 */ /* 0x004fca0007ffe007 */
[----:B------:R-:W-:Y:S01]  /*0d90*/  IMAD.IADD R11, R0, 0x1, R9 ;  /* 0x00000001000b7824 */ /* 0x000fe200078e0209 */
[----:B------:R-:W-:Y:S06]  /*0da0*/  BRA `(.L_x_411) ;  /* 0x00000014007c7947 */ /* 0x000fec0003800000 */
.L_x_410:
[----:B------:R-:W-:Y:S01]  /*0db0*/  LOP3.LUT R4, R2, 0x3e0, RZ, 0xc0, !PT ;  /* 0x000003e002047812 */ /* 0x000fe200078ec0ff */
[----:B------:R-:W1:Y:S03]  /*0dc0*/  S2R R10, SR_LANEID ;  /* 0x00000000000a7919 */ /* 0x000e660000000000 */
[----:B------:R-:W-:Y:S02]  /*0dd0*/  LOP3.LUT R7, RZ, R4, RZ, 0x33, !PT ;  /* 0x00000004ff077212 */ /* 0x000fe400078e33ff */
[----:B------:R-:W-:-:S03]  /*0de0*/  IADD3 R5, PT, PT, R4, 0x20, RZ ;  /* 0x0000002004057810 */ /* 0x000fc60007ffe0ff */
[----:B------:R-:W-:Y:S01]  /*0df0*/  IMAD.IADD R7, R0, 0x1, R7 ;  /* 0x0000000100077824 */ /* 0x000fe200078e0207 */
[----:B------:R-:W-:-:S04]  /*0e00*/  ISETP.GT.U32.AND P0, PT, R5, R0, PT ;  /* 0x000000000500720c */ /* 0x000fc80003f04070 */
[----:B------:R-:W-:-:S05]  /*0e10*/  SEL R7, R7, 0x1f, P0 ;  /* 0x0000001f07077807 */ /* 0x000fca0000000000 */
[----:B-----5:R-:W2:Y:S01]  /*0e20*/  SHFL.DOWN PT, R4, R14, 0x1, R7 ;  /* 0x082000000e047989 */ /* 0x020ea200000e0007 */
[CC--:B-1----:R-:W-:Y:S01]  /*0e30*/  ISETP.GE.AND P0, PT, R10.reuse, R7.reuse, PT ;  /* 0x000000070a00720c */ /* 0x0c2fe20003f06270 */
[C---:B------:R-:W-:Y:S01]  /*0e40*/  VIADD R6, R10.reuse, 0x2 ;  /* 0x000000020a067836 */ /* 0x040fe20000000000 */
[C---:B------:R-:W-:Y:S01]  /*0e50*/  ISETP.NE.AND P1, PT, R10.reuse, RZ, PT ;  /* 0x000000ff0a00720c */ /* 0x040fe20003f25270 */
[----:B------:R-:W-:Y:S01]  /*0e60*/  VIADD R8, R10, 0x4 ;  /* 0x000000040a087836 */ /* 0x000fe20000000000 */
[----:B--2---:R-:W-:Y:S02]  /*0e70*/  SEL R5, R4, RZ, !P0 ;  /* 0x000000ff04057207 */ /* 0x004fe40004000000 */
[----:B------:R-:W-:-:S03]  /*0e80*/  ISETP.GT.AND P0, PT, R6, R7, PT ;  /* 0x000000070600720c */ /* 0x000fc60003f04270 */
[----:B------:R-:W-:-:S06]  /*0e90*/  IMAD.IADD R4, R5, 0x1, R14 ;  /* 0x0000000105047824 */ /* 0x000fcc00078e020e */
[----:B------:R-:W1:Y:S01]  /*0ea0*/  @!P1 S2R R11, SR_CgaCtaId ;  /* 0x00000000000b9919 */ /* 0x000e620000008800 */
[----:B------:R-:W-:Y:S01]  /*0eb0*/  @!P1 SHF.R.U32.HI R9, RZ, 0x3, R2 ;  /* 0x00000003ff099819 */ /* 0x000fe20000011602 */
[----:B------:R-:W2:Y:S03]  /*0ec0*/  SHFL.DOWN PT, R5, R4, 0x2, R7 ;  /* 0x0840000004057989 */ /* 0x000ea600000e0007 */
[----:B------:R-:W-:Y:S02]  /*0ed0*/  @!P1 LOP3.LUT R9, R9, 0x7c, RZ, 0xc0, !PT ;  /* 0x0000007c09099812 */ /* 0x000fe400078ec0ff */
[----:B--2---:R-:W-:Y:S02]  /*0ee0*/  SEL R5, R5, RZ, !P0 ;  /* 0x000000ff05057207 */ /* 0x004fe40004000000 */
[----:B------:R-:W-:-:S03]  /*0ef0*/  ISETP.GT.AND P0, PT, R8, R7, PT ;  /* 0x000000070800720c */ /* 0x000fc60003f04270 */
[----:B------:R-:W-:Y:S01]  /*0f00*/  IMAD.IADD R6, R4, 0x1, R5 ;  /* 0x0000000104067824 */ /* 0x000fe200078e0205 */
[----:B------:R-:W-:-:S04]  /*0f10*/  IADD3 R4, PT, PT, R10, 0x8, RZ ;  /* 0x000000080a047810 */ /* 0x000fc80007ffe0ff */
[----:B------:R-:W2:Y:S02]  /*0f20*/  SHFL.DOWN PT, R5, R6, 0x4, R7 ;  /* 0x0880000006057989 */ /* 0x000ea400000e0007 */
[----:B--2---:R-:W-:Y:S02]  /*0f30*/  SEL R5, R5, RZ, !P0 ;  /* 0x000000ff05057207 */ /* 0x004fe40004000000 */
[----:B------:R-:W-:-:S03]  /*0f40*/  ISETP.GT.AND P0, PT, R4, R7, PT ;  /* 0x000000070400720c */ /* 0x000fc60003f04270 */
[----:B------:R-:W-:Y:S02]  /*0f50*/  IMAD.IADD R8, R6, 0x1, R5 ;  /* 0x0000000106087824 */ /* 0x000fe400078e0205 */
[----:B------:R-:W-:Y:S01]  /*0f60*/  VIADD R6, R10, 0x10 ;  /* 0x000000100a067836 */ /* 0x000fe20000000000 */
[----:B------:R-:W-:Y:S02]  /*0f70*/  @!P1 MOV R10, 0x400 ;  /* 0x00000400000a9802 */ /* 0x000fe40000000f00 */
[----:B------:R-:W2:Y:S02]  /*0f80*/  SHFL.DOWN PT, R5, R8, 0x8, R7 ;  /* 0x0900000008057989 */ /* 0x000ea400000e0007 */
[----:B-1----:R-:W-:-:S05]  /*0f90*/  @!P1 LEA R10, R11, R10, 0x18 ;  /* 0x0000000a0b0a9211 */ /* 0x002fca00078ec0ff */
[----:B------:R-:W-:Y:S01]  /*0fa0*/  @!P1 IMAD.IADD R10, R9, 0x1, R10 ;  /* 0x00000001090a9824 */ /* 0x000fe200078e020a */
[----:B--2---:R-:W-:Y:S02]  /*0fb0*/  SEL R5, R5, RZ, !P0 ;  /* 0x000000ff05057207 */ /* 0x004fe40004000000 */
[----:B------:R-:W-:-:S03]  /*0fc0*/  ISETP.GT.AND P0, PT, R6, R7, PT ;  /* 0x000000070600720c */ /* 0x000fc60003f04270 */
[----:B------:R-:W-:-:S05]  /*0fd0*/  IMAD.IADD R4, R8, 0x1, R5 ;  /* 0x0000000108047824 */ /* 0x000fca00078e0205 */
[----:B------:R-:W1:Y:S02]  /*0fe0*/  SHFL.DOWN PT, R5, R4, 0x10, R7 ;  /* 0x0a00000004057989 */ /* 0x000e6400000e0007 */
[----:B-1----:R-:W-:Y:S02]  /*0ff0*/  SEL R5, R5, RZ, !P0 ;  /* 0x000000ff05057207 */ /* 0x002fe40004000000 */
[----:B------:R-:W-:-:S03]  /*1000*/  ISETP.NE.AND P0, PT, R2, RZ, PT ;  /* 0x000000ff0200720c */ /* 0x000fc60003f05270 */
[----:B------:R-:W-:-:S05]  /*1010*/  IMAD.IADD R11, R4, 0x1, R5 ;  /* 0x00000001040b7824 */ /* 0x000fca00078e0205 */
[----:B------:R1:W-:Y:S01]  /*1020*/  @!P1 STS [R10+0x8], R11 ;  /* 0x0000080b0a009388 */ /* 0x0003e20000000800 */
[----:B------:R-:W-:Y:S06]  /*1030*/  BAR.SYNC.DEFER_BLOCKING 0x0 ;  /* 0x0000000000007b1d */ /* 0x000fec0000010000 */
[----:B------:R-:W-:Y:S05]  /*1040*/  @P0 BRA `(.L_x_411) ;  /* 0x0000001000d40947 */ /* 0x000fea0003800000 */
[----:B------:R-:W2:Y:S01]  /*1050*/  S2UR UR5, SR_CgaCtaId ;  /* 0x00000000000579c3 */ /* 0x000ea20000008800 */
[----:B------:R-:W-:Y:S01]  /*1060*/  UMOV UR4, 0x400 ;  /* 0x0000040000047882 */ /* 0x000fe20000000000 */
[C---:B------:R-:W-:Y:S02]  /*1070*/  ISETP.GT.U32.AND P2, PT, R0.reuse, 0x40, PT ;  /* 0x000000400000780c */ /* 0x040fe40003f44070 */
[C---:B------:R-:W-:Y:S02]  /*1080*/  ISETP.GT.U32.AND P1, PT, R0.reuse, 0x20, PT ;  /* 0x000000200000780c */ /* 0x040fe40003f24070 */
[----:B------:R-:W-:Y:S01]  /*1090*/  ISETP.GT.U32.AND P3, PT, R0, 0x80, PT ;  /* 0x000000800000780c */ /* 0x000fe20003f64070 */
[----:B--2---:R-:W-:-:S09]  /*10a0*/  ULEA UR4, UR5, UR4, 0x18 ;  /* 0x0000000405047291 */ /* 0x004fd2000f8ec0ff */
[----:B------:R-:W2:Y:S04]  /*10b0*/  LDS.128 R4, [UR4+0x10] ;  /* 0x00001004ff047984 */ /* 0x000ea80008000c00 */
[----:B------:R-:W3:Y:S04]  /*10c0*/  LDS R2, [UR4+0xc] ;  /* 0x00000c04ff027984 */ /* 0x000ee80008000800 */
[----:B------:R-:W4:Y:S01]  /*10d0*/  LDS.64 R8, [UR4+0x20] ;  /* 0x00002004ff087984 */ /* 0x000f220008000a00 */
[----:B--2---:R-:W-:Y:S02]  /*10e0*/  SEL R4, R4, RZ, P2 ;  /* 0x000000ff04047207 */ /* 0x004fe40001000000 */
[----:B------:R-:W-:-:S02]  /*10f0*/  ISETP.GT.U32.AND P2, PT, R0, 0x60, PT ;  /* 0x000000600000780c */ /* 0x000fc40003f44070 */
[----:B---3--:R-:W-:Y:S02]  /*1100*/  SEL R2, R2, RZ, P1 ;  /* 0x000000ff02027207 */ /* 0x008fe40000800000 */
[----:B------:R-:W-:Y:S02]  /*1110*/  SEL R5, R5, RZ, P2 ;  /* 0x000000ff05057207 */ /* 0x000fe40001000000 */
[----:B------:R-:W-:Y:S02]  /*1120*/  IADD3 R2, PT, PT, R4, R2, R11 ;  /* 0x0000000204027210 */ /* 0x000fe40007ffe00b */
[----:B------:R-:W-:Y:S02]  /*1130*/  ISETP.GT.U32.AND P1, PT, R0, 0xa0, PT ;  /* 0x000000a00000780c */ /* 0x000fe40003f24070 */
[----:B------:R-:W-:Y:S02]  /*1140*/  SEL R6, R6, RZ, P3 ;  /* 0x000000ff06067207 */ /* 0x000fe40001800000 */
[----:B------:R-:W-:-:S02]  /*1150*/  ISETP.GT.U32.AND P2, PT, R0, 0xc0, PT ;  /* 0x000000c00000780c */ /* 0x000fc40003f44070 */
[----:B------:R-:W-:Y:S02]  /*1160*/  ISETP.GT.U32.AND P3, PT, R0, 0xe0, PT ;  /* 0x000000e00000780c */ /* 0x000fe40003f64070 */
[----:B------:R-:W-:Y:S02]  /*1170*/  SEL R7, R7, RZ, P1 ;  /* 0x000000ff07077207 */ /* 0x000fe40000800000 */
[----:B------:R-:W-:Y:S02]  /*1180*/  IADD3 R2, PT, PT, R6, R2, R5 ;  /* 0x0000000206027210 */ /* 0x000fe40007ffe005 */
[----:B----4-:R-:W-:Y:S02]  /*1190*/  SEL R8, R8, RZ, P2 ;  /* 0x000000ff08087207 */ /* 0x010fe40001000000 */
[----:B------:R-:W-:Y:S02]  /*11a0*/  SEL R9, R9, RZ, P3 ;  /* 0x000000ff09097207 */ /* 0x000fe40001800000 */
[----:B------:R-:W-:-:S05]  /*11b0*/  IADD3 R2, PT, PT, R8, R2, R7 ;  /* 0x0000000208027210 */ /* 0x000fca0007ffe007 */
[----:B-1----:R-:W-:Y:S01]  /*11c0*/  IMAD.IADD R11, R2, 0x1, R9 ;  /* 0x00000001020b7824 */ /* 0x002fe200078e0209 */
[----:B------:R-:W-:Y:S06]  /*11d0*/  BRA `(.L_x_411) ;  /* 0x0000001000707947 */ /* 0x000fec0003800000 */
.L_x_396:
[----:B------:R-:W0:Y:S01]  /*11e0*/  S2R R2, SR_TID.X ;  /* 0x0000000000027919 */ /* 0x000e220000002100 */
[----:B------:R-:W1:Y:S02]  /*11f0*/  LDCU.64 UR4, c[0x0][0x380] ;  /* 0x00007000ff0477ac */ /* 0x000e640008000a00 */
[----:B-1----:R-:W-:Y:S01]  /*1200*/  MOV R4, UR4 ;  /* 0x0000000400047c02 */ /* 0x002fe20008000f00 */
[----:B------:R-:W-:Y:S02]  /*1210*/  IMAD.U32 R5, RZ, RZ, UR5 ;  /* 0x00000005ff057e24 */ /* 0x000fe4000f8e00ff */
[----:B0-----:R-:W-:-:S04]  /*1220*/  IMAD R7, R3, 0x1000, R2 ;  /* 0x0000100003077824 */ /* 0x001fc800078e0202 */
[----:B------:R-:W-:-:S05]  /*1230*/  IMAD.WIDE.U32 R6, R7, 0x4, R4 ;  /* 0x0000000407067825 */ /* 0x000fca00078e0004 */
        /* <DEDUP_REMOVED lines=16> */
[----:B------:R-:W-:-:S02]  /*1340*/  ISETP.GE.U32.AND P0, PT, R0, R13, PT ;  /* 0x0000000d0000720c */ /* 0x000fc40003f06070 */
        /* <DEDUP_REMOVED lines=9> */
[----:B------:R-:W-:Y:S01]  /*13e0*/  IMAD R9, R3, 0x1000, R13 ;  /* 0x0000100003097824 */ /* 0x000fe200078e020d */
[----:B------:R-:W-:Y:S01]  /*13f0*/  LOP3.LUT R6, RZ, R2, RZ, 0x33, !PT ;  /* 0x00000002ff067212 */ /* 0x000fe200078e33ff */
[----:B------:R-:W-:Y:S01]  /*1400*/  VIADD R0, R8, 0xfffff000 ;  /* 0xfffff00008007836 */ /* 0x000fe20000000000 */
[----:B------:R-:W-:Y:S02]  /*1410*/  UMOV UR4, URZ ;  /* 0x000000ff00047c82 */ /* 0x000fe40008000000 */
[----:B------:R-:W-:Y:S02]  /*1420*/  IADD3 R6, PT, PT, -R13, R8, R6 ;  /* 0x000000080d067210 */ /* 0x000fe40007ffe106 */
[C---:B------:R-:W-:Y:S02]  /*1430*/  ISETP.GT.U32.AND P0, PT, R9.reuse, R0, PT ;  /* 0x000000000900720c */ /* 0x040fe40003f04070 */
[----:B------:R-:W-:Y:S01]  /*1440*/  IADD3 R7, PT, PT, R9, 0x800, R2 ;  /* 0x0000080009077810 */ /* 0x000fe20007ffe002 */
[----:B------:R-:W-:-:S02]  /*1450*/  IMAD.MOV.U32 R2, RZ, RZ, R9 ;  /* 0x000000ffff027224 */ /* 0x000fc400078e0009 */
[----:B------:R-:W-:-:S08]  /*1460*/  IMAD R6, R3, -0x1000, R6 ;  /* 0xfffff00003067824 */ /* 0x000fd000078e0206 */
[----:B------:R-:W-:Y:S05]  /*1470*/  @P0 BRA `(.L_x_413) ;  /* 0x00000000009c0947 */ /* 0x000fea0003800000 */
[----:B------:R-:W0:Y:S08]  /*1480*/  LDC R8, c[0x0][0x3a8] ;  /* 0x0000ea00ff087b82 */ /* 0x000e300000000800 */
[----:B------:R-:W1:Y:S02]  /*1490*/  LDC.64 R4, c[0x0][0x380] ;  /* 0x0000e000ff047b82 */ /* 0x000e640000000a00 */
.L_x_414:
[----:B------:R-:W2:Y:S02]  /*14a0*/  S2R R10, SR_TID.X ;  /* 0x00000000000a7919 */ /* 0x000ea40000002100 */
[----:B--2---:R-:W-:-:S04]  /*14b0*/  IMAD.IADD R11, R10, 0x1, R9 ;  /* 0x000000010a0b7824 */ /* 0x004fc800078e0209 */
[----:B-1----:R-:W-:-:S05]  /*14c0*/  IMAD.WIDE.U32 R10, R11, 0x4, R4 ;  /* 0x000000040b0a7825 */ /* 0x002fca00078e0004 */
        /* <DEDUP_REMOVED lines=10> */
[----:B------:R-:W5:Y:S01]  /*1570*/  LDG.E R21, desc[UR6][R10.64+0x2c00] ;  /* 0x002c00060a157981 */ /* 0x000f62000c1e1900 */
[----:B--2---:R-:W-:-:S03]  /*1580*/  IADD3 R20, PT, PT, R20, R18, R27 ;  /* 0x0000001214147210 */ /* 0x004fc60007ffe01b */
[----:B------:R-:W2:Y:S04]  /*1590*/  LDG.E R18, desc[UR6][R10.64+0x2800] ;  /* 0x002800060a127981 */ /* 0x000ea8000c1e1900 */
[----:B------:R-:W2:Y:S01]  /*15a0*/  LDG.E R27, desc[UR6][R10.64+0x3800] ;  /* 0x003800060a1b7981 */ /* 0x000ea2000c1e1900 */
[----:B---3--:R-:W-:-:S03]  /*15b0*/  IADD3 R24, PT, PT, R23, R22, R20 ;  /* 0x0000001617187210 */ /* 0x008fc60007ffe014 */
[----:B------:R-:W3:Y:S04]  /*15c0*/  LDG.E R23, desc[UR6][R10.64+0x3000] ;  /* 0x003000060a177981 */ /* 0x000ee8000c1e1900 */
[----:B------:R-:W3:Y:S04]  /*15d0*/  LDG.E R20, desc[UR6][R10.64+0x3400] ;  /* 0x003400060a147981 */ /* 0x000ee8000c1e1900 */
[----:B------:R-:W3:Y:S01]  /*15e0*/  LDG.E R22, desc[UR6][R10.64+0x3c00] ;  /* 0x003c00060a167981 */ /* 0x000ee2000c1e1900 */
[----:B----4-:R-:W-:-:S04]  /*15f0*/  IADD3 R14, PT, PT, R17, R14, R24 ;  /* 0x0000000e110e7210 */ /* 0x010fc80007ffe018 */
[----:B-----5:R-:W-:-:S04]  /*1600*/  IADD3 R14, PT, PT, R19, R16, R14 ;  /* 0x00000010130e7210 */ /* 0x020fc80007ffe00e */
[----:B------:R-:W-:Y:S02]  /*1610*/  IADD3 R12, PT, PT, R15, R12, R14 ;  /* 0x0000000c0f0c7210 */ /* 0x000fe40007ffe00e */
[----:B0-----:R-:W-:-:S04]  /*1620*/  IADD3 R14, PT, PT, -R9, R8, RZ ;  /* 0x00000008090e7210 */ /* 0x001fc80007ffe1ff */
[----:B------:R-:W-:Y:S02]  /*1630*/  ISETP.GE.U32.AND P0, PT, R14, R13, PT ;  /* 0x0000000d0e00720c */ /* 0x000fe40003f06070 */
[----:B--2---:R-:W-:-:S04]  /*1640*/  IADD3 R12, PT, PT, R21, R18, R12 ;  /* 0x00000012150c7210 */ /* 0x004fc80007ffe00c */
[----:B---3--:R-:W-:-:S04]  /*1650*/  IADD3 R12, PT, PT, R20, R23, R12 ;  /* 0x00000017140c7210 */ /* 0x008fc80007ffe00c */
[----:B------:R-:W-:-:S03]  /*1660*/  IADD3 R27, PT, PT, R22, R27, R12 ;  /* 0x0000001b161b7210 */ /* 0x000fc60007ffe00c */
[----:B------:R-:W-:Y:S05]  /*1670*/  @!P0 BRA `(.L_x_412) ;  /* 0x00000008009c8947 */ /* 0x000fea0003800000 */
[C---:B------:R-:W-:Y:S01]  /*1680*/  IMAD.IADD R9, R13.reuse, 0x1, R9 ;  /* 0x000000010d097824 */ /* 0x040fe200078e0209 */
[----:B------:R-:W-:Y:S01]  /*1690*/  UIADD3 UR4, UPT, UPT, UR4, 0x1, URZ ;  /* 0x0000000104047890 */ /* 0x000fe2000fffe0ff */
[----:B------:R-:W-:Y:S02]  /*16a0*/  IMAD.IADD R2, R13, 0x1, R2 ;  /* 0x000000010d027824 */ /* 0x000fe400078e0202 */
[----:B------:R-:W-:Y:S01]  /*16b0*/  IMAD.IADD R6, R6, 0x1, -R13 ;  /* 0x0000000106067824 */ /* 0x000fe200078e0a0d */
[----:B------:R-:W-:Y:S01]  /*16c0*/  ISETP.GT.U32.AND P0, PT, R9, R0, PT ;  /* 0x000000000900720c */ /* 0x000fe20003f04070 */
[----:B------:R-:W-:-:S12]  /*16d0*/  IMAD.IADD R7, R13, 0x1, R7 ;  /* 0x000000010d077824 */ /* 0x000fd800078e0207 */
[----:B------:R-:W-:Y:S05]  /*16e0*/  @!P0 BRA `(.L_x_414) ;  /* 0xfffffffc006c8947 */ /* 0x000fea000383ffff */
.L_x_413:
[----:B------:R-:W0:Y:S01]  /*16f0*/  S2R R13, SR_TID.X ;  /* 0x00000000000d7919 */ /* 0x000e220000002100 */
[----:B------:R-:W-:Y:S01]  /*1700*/  IMAD.IADD R0, R8, 0x1, -R9 ;  /* 0x0000000108007824 */ /* 0x000fe200078e0a09 */
[----:B------:R-:W-:Y:S04]  /*1710*/  BSSY.RECONVERGENT B1, `(.L_x_412) ;  /* 0x000009d000017945 */ /* 0x000fe80003800200 */
[----:B0-----:R-:W-:-:S04]  /*1720*/  ISETP.GE.AND P0, PT, R13, R0, PT ;  /* 0x000000000d00720c */ /* 0x001fc80003f06270 */
[----:B------:R-:W-:-:S13]  /*1730*/  ISETP.GE.U32.OR P0, PT, R9, R8, P0 ;  /* 0x000000080900720c */ /* 0x000fda0000706470 */
[----:B------:R-:W-:Y:S05]  /*1740*/  @P0 BRA `(.L_x_415) ;  /* 0x0000000800640947 */ /* 0x000fea0003800000 */
[----:B------:R-:W0:Y:S01]  /*1750*/  LDC R10, c[0x0][0x3ac] ;  /* 0x0000eb00ff0a7b82 */ /* 0x000e220000000800 */
[----:B------:R-:W-:Y:S01]  /*1760*/  LOP3.LUT R11, RZ, R13, RZ, 0x33, !PT ;  /* 0x0000000dff0b7212 */ /* 0x000fe200078e33ff */
[----:B------:R-:W-:Y:S06]  /*1770*/  BSSY.RECONVERGENT B2, `(.L_x_416) ;  /* 0x000004f000027945 */ /* 0x000fec0003800200 */
[----:B------:R-:W1:Y:S01]  /*1780*/  LDC R0, c[0x0][0x3ac] ;  /* 0x0000eb00ff007b82 */ /* 0x000e620000000800 */
[----:B0-----:R-:W-:-:S05]  /*1790*/  IMAD.SHL.U32 R10, R10, 0x1000, RZ ;  /* 0x000010000a0a7824 */ /* 0x001fca00078e00ff */
[----:B------:R-:W-:-:S04]  /*17a0*/  LEA R10, R3, R10, 0xc ;  /* 0x0000000a030a7211 */ /* 0x000fc800078e60ff */
[----:B------:R-:W-:Y:S01]  /*17b0*/  IADD3 R8, PT, PT, -R10, R8, R11 ;  /* 0x000000080a087210 */ /* 0x000fe20007ffe10b */
[----:B-1----:R-:W-:Y:S02]  /*17c0*/  IMAD R11, R0, UR4, RZ ;  /* 0x00000004000b7c24 */ /* 0x002fe4000f8e02ff */
[----:B------:R-:W-:Y:S02]  /*17d0*/  IMAD.MOV.U32 R0, RZ, RZ, R13 ;  /* 0x000000ffff007224 */ /* 0x000fe400078e000d */
[----:B------:R-:W-:-:S05]  /*17e0*/  IMAD R8, R11, -0x1000, R8 ;  /* 0xfffff0000b087824 */ /* 0x000fca00078e0208 */
[C---:B------:R-:W-:Y:S02]  /*17f0*/  ISETP.GE.U32.AND P0, PT, R8.reuse, 0xf00, PT ;  /* 0x00000f000800780c */ /* 0x040fe40003f06070 */
[----:B------:R-:W-:-:S04]  /*1800*/  LEA.HI R8, R8, 0x1, RZ, 0x18 ;  /* 0x0000000108087811 */ /* 0x000fc800078fc0ff */
[----:B------:R-:W-:-:S07]  /*1810*/  LOP3.LUT R10, R8, 0xf, RZ, 0xc0, !PT ;  /* 0x0000000f080a7812 */ /* 0x000fce00078ec0ff */
[----:B------:R-:W-:Y:S05]  /*1820*/  @!P0 BRA `(.L_x_417) ;  /* 0x00000004000c8947 */ /* 0x000fea0003800000 */
[----:B------:R-:W-:Y:S01]  /*1830*/  LEA.HI R0, R6, 0x1, RZ, 0x18 ;  /* 0x0000000106007811 */ /* 0x000fe200078fc0ff */
[----:B------:R-:W-:Y:S01]  /*1840*/  BSSY.RECONVERGENT B3, `(.L_x_418) ;  /* 0x0000040000037945 */ /* 0x000fe20003800200 */
[----:B------:R-:W-:Y:S02]  /*1850*/  LOP3.LUT R11, R13, 0x800, RZ, 0xfc, !PT ;  /* 0x000008000d0b7812 */ /* 0x000fe400078efcff */
[----:B------:R-:W-:-:S05]  /*1860*/  LOP3.LUT R0, R0, 0x1fffff0, RZ, 0xc0, !PT ;  /* 0x01fffff000007812 */ /* 0x000fca00078ec0ff */
[----:B------:R-:W-:-:S07]  /*1870*/  IMAD.MOV R0, RZ, RZ, -R0 ;  /* 0x000000ffff007224 */ /* 0x000fce00078e0a00 */
.L_x_419:
[C---:B------:R-:W-:Y:S02]  /*1880*/  VIADD R15, R7.reuse, 0xfffff800 ;  /* 0xfffff800070f7836 */ /* 0x040fe40000000000 */
[----:B------:R-:W-:Y:S02]  /*1890*/  VIADD R21, R7, 0xfffff900 ;  /* 0xfffff90007157836 */ /* 0x000fe40000000000 */
[----:B------:R-:W-:-:S04]  /*18a0*/  IMAD.WIDE.U32 R14, R15, 0x4, R4 ;  /* 0x000000040f0e7825 */ /* 0x000fc800078e0004 */
[--C-:B------:R-:W-:Y:S01]  /*18b0*/  IMAD.WIDE.U32 R20, R21, 0x4, R4.reuse ;  /* 0x0000000415147825 */ /* 0x100fe200078e0004 */
[----:B------:R0:W2:Y:S04]  /*18c0*/  LDG.E R28, desc[UR6][R14.64] ;  /* 0x000000060e1c7981 */ /* 0x0000a8000c1e1900 */
[----:B------:R-:W2:Y:S01]  /*18d0*/  LDG.E R29, desc[UR6][R20.64] ;  /* 0x00000006141d7981 */ /* 0x000ea2000c1e1900 */
[C---:B------:R-:W-:Y:S02]  /*18e0*/  VIADD R17, R7.reuse, 0xfffffa00 ;  /* 0xfffffa0007117836 */ /* 0x040fe40000000000 */
[----:B------:R-:W-:Y:S02]  /*18f0*/  VIADD R19, R7, 0xfffffb00 ;  /* 0xfffffb0007137836 */ /* 0x000fe40000000000 */
[----:B------:R-:W-:-:S04]  /*1900*/  IMAD.WIDE.U32 R16, R17, 0x4, R4 ;  /* 0x0000000411107825 */ /* 0x000fc800078e0004 */
[--C-:B------:R-:W-:Y:S01]  /*1910*/  IMAD.WIDE.U32 R18, R19, 0x4, R4.reuse ;  /* 0x0000000413127825 */ /* 0x100fe200078e0004 */
[----:B------:R1:W3:Y:S04]  /*1920*/  LDG.E R13, desc[UR6][R16.64] ;  /* 0x00000006100d7981 */ /* 0x0002e8000c1e1900 */
[----:B------:R4:W3:Y:S01]  /*1930*/  LDG.E R12, desc[UR6][R18.64] ;  /* 0x00000006120c7981 */ /* 0x0008e2000c1e1900 */
[C---:B------:R-:W-:Y:S01]  /*1940*/  VIADD R22, R7.reuse, 0xfffffd00 ;  /* 0xfffffd0007167836 */ /* 0x040fe20000000000 */
[C---:B------:R-:W-:Y:S01]  /*1950*/  IADD3 R23, PT, PT, R7.reuse, -0x400, RZ ;  /* 0xfffffc0007177810 */ /* 0x040fe20007ffe0ff */
[----:B------:R-:W-:Y:S02]  /*1960*/  VIADD R26, R7, 0xfffffe00 ;  /* 0xfffffe00071a7836 */ /* 0x000fe40000000000 */
[----:B0-----:R-:W-:-:S04]  /*1970*/  IMAD.WIDE.U32 R14, R22, 0x4, R4 ;  /* 0x00000004160e7825 */ /* 0x001fc800078e0004 */
[--C-:B-1----:R-:W-:Y:S02]  /*1980*/  IMAD.WIDE.U32 R16, R26, 0x4, R4.reuse ;  /* 0x000000041a107825 */ /* 0x102fe400078e0004 */
[----:B------:R0:W5:Y:S02]  /*1990*/  LDG.E R26, desc[UR6][R14.64] ;  /* 0x000000060e1a7981 */ /* 0x000164000c1e1900 */
[C-C-:B------:R-:W-:Y:S02]  /*19a0*/  IMAD.WIDE.U32 R24, R7.reuse, 0x4, R4.reuse ;  /* 0x0000000407187825 */ /* 0x140fe400078e0004 */
[----:B------:R-:W5:Y:S02]  /*19b0*/  LDG.E R16, desc[UR6][R16.64] ;  /* 0x0000000610107981 */ /* 0x000f64000c1e1900 */
[----:B----4-:R-:W-:Y:S02]  /*19c0*/  VIADD R19, R7, 0xffffff00 ;  /* 0xffffff0007137836 */ /* 0x010fe40000000000 */
[----:B------:R-:W-:Y:S01]  /*19d0*/  IMAD.WIDE.U32 R20, R23, 0x4, R4 ;  /* 0x0000000417147825 */ /* 0x000fe200078e0004 */
[----:B------:R-:W4:Y:S03]  /*19e0*/  LDG.E R24, desc[UR6][R24.64] ;  /* 0x0000000618187981 */ /* 0x000f26000c1e1900 */
[----:B0-----:R-:W-:-:S02]  /*19f0*/  VIADD R15, R7, 0x200 ;  /* 0x00000200070f7836 */ /* 0x001fc40000000000 */
[----:B------:R-:W-:Y:S02]  /*1a00*/  VIADD R23, R7, 0x100 ;  /* 0x0000010007177836 */ /* 0x000fe40000000000 */
[--C-:B------:R-:W-:Y:S01]  /*1a10*/  IMAD.WIDE.U32 R18, R19, 0x4, R4.reuse ;  /* 0x0000000413127825 */ /* 0x100fe200078e0004 */
[----:B------:R0:W5:Y:S03]  /*1a20*/  LDG.E R25, desc[UR6][R20.64] ;  /* 0x0000000614197981 */ /* 0x000166000c1e1900 */
[----:B------:R-:W-:Y:S02]  /*1a30*/  IMAD.WIDE.U32 R22, R23, 0x4, R4 ;  /* 0x0000000417167825 */ /* 0x000fe400078e0004 */
[----:B------:R-:W4:Y:S04]  /*1a40*/  LDG.E R19, desc[UR6][R18.64] ;  /* 0x0000000612137981 */ /* 0x000f28000c1e1900 */
[----:B------:R1:W4:Y:S01]  /*1a50*/  LDG.E R23, desc[UR6][R22.64] ;  /* 0x0000000616177981 */ /* 0x000322000c1e1900 */
[----:B0-----:R-:W-:-:S04]  /*1a60*/  VIADD R21, R7, 0x300 ;  /* 0x0000030007157836 */ /* 0x001fc80000000000 */
[----:B------:R-:W-:-:S04]  /*1a70*/  IMAD.WIDE.U32 R20, R21, 0x4, R4 ;  /* 0x0000000415147825 */ /* 0x000fc800078e0004 */
[----:B-1----:R-:W-:Y:S02]  /*1a80*/  VIADD R22, R7, 0x700 ;  /* 0x0000070007167836 */ /* 0x002fe40000000000 */
[----:B------:R-:W4:Y:S01]  /*1a90*/  LDG.E R21, desc[UR6][R20.64] ;  /* 0x0000000614157981 */ /* 0x000f22000c1e1900 */
[----:B--2---:R-:W-:Y:S01]  /*1aa0*/  IADD3 R27, PT, PT, R29, R28, R27 ;  /* 0x0000001c1d1b7210 */ /* 0x004fe20007ffe01b */
[----:B------:R-:W-:Y:S01]  /*1ab0*/  IMAD.WIDE.U32 R28, R15, 0x4, R4 ;  /* 0x000000040f1c7825 */ /* 0x000fe200078e0004 */
[----:B------:R-:W-:-:S05]  /*1ac0*/  IADD3 R15, PT, PT, R7, 0x400, RZ ;  /* 0x00000400070f7810 */ /* 0x000fca0007ffe0ff */
[----:B------:R0:W2:Y:S01]  /*1ad0*/  LDG.E R28, desc[UR6][R28.64] ;  /* 0x000000061c1c7981 */ /* 0x0000a2000c1e1900 */
[----:B------:R-:W-:-:S05]  /*1ae0*/  IMAD.WIDE.U32 R14, R15, 0x4, R4 ;  /* 0x000000040f0e7825 */ /* 0x000fca00078e0004 */
[----:B------:R1:W2:Y:S01]  /*1af0*/  LDG.E R17, desc[UR6][R14.64] ;  /* 0x000000060e117981 */ /* 0x0002a2000c1e1900 */
[----:B---3--:R-:W-:Y:S01]  /*1b00*/  IADD3 R27, PT, PT, R12, R13, R27 ;  /* 0x0000000d0c1b7210 */ /* 0x008fe20007ffe01b */
[----:B0-----:R-:W-:-:S04]  /*1b10*/  VIADD R29, R7, 0x500 ;  /* 0x00000500071d7836 */ /* 0x001fc80000000000 */
[----:B------:R-:W-:-:S04]  /*1b20*/  IMAD.WIDE.U32 R12, R29, 0x4, R4 ;  /* 0x000000041d0c7825 */ /* 0x000fc800078e0004 */
[----:B-1----:R-:W-:Y:S01]  /*1b30*/  VIADD R15, R7, 0x600 ;  /* 0x00000600070f7836 */ /* 0x002fe20000000000 */
[----:B------:R0:W3:Y:S03]  /*1b40*/  LDG.E R18, desc[UR6][R12.64] ;  /* 0x000000060c127981 */ /* 0x0000e6000c1e1900 */
[----:B------:R-:W-:-:S04]  /*1b50*/  IMAD.WIDE.U32 R14, R15, 0x4, R4 ;  /* 0x000000040f0e7825 */ /* 0x000fc800078e0004 */
[----:B0-----:R-:W-:Y:S02]  /*1b60*/  IMAD.WIDE.U32 R12, R22, 0x4, R4 ;  /* 0x00000004160c7825 */ /* 0x001fe400078e0004 */
[----:B------:R-:W3:Y:S04]  /*1b70*/  LDG.E R22, desc[UR6][R14.64] ;  /* 0x000000060e167981 */ /* 0x000ee8000c1e1900 */
[----:B------:R-:W3:Y:S01]  /*1b80*/  LDG.E R20, desc[UR6][R12.64] ;  /* 0x000000060c147981 */ /* 0x000ee2000c1e1900 */
[----:B------:R-:W-:Y:S01]  /*1b90*/  VIADD R0, R0, 0x10 ;  /* 0x0000001000007836 */ /* 0x000fe20000000000 */
[----:B-----5:R-:W-:-:S04]  /*1ba0*/  IADD3 R25, PT, PT, R26, R25, R27 ;  /* 0x000000191a197210 */ /* 0x020fc80007ffe01b */
[----:B----4-:R-:W-:Y:S02]  /*1bb0*/  IADD3 R16, PT, PT, R19, R16, R25 ;  /* 0x0000001013107210 */ /* 0x010fe40007ffe019 */
[----:B------:R-:W-:Y:S02]  /*1bc0*/  ISETP.NE.AND P0, PT, R0, RZ, PT ;  /* 0x000000ff0000720c */ /* 0x000fe40003f05270 */
[----:B------:R-:W-:Y:S01]  /*1bd0*/  IADD3 R16, PT, PT, R23, R24, R16 ;  /* 0x0000001817107210 */ /* 0x000fe20007ffe010 */
[----:B------:R-:W-:Y:S02]  /*1be0*/  VIADD R11, R11, 0x1000 ;  /* 0x000010000b0b7836 */ /* 0x000fe40000000000 */
[----:B------:R-:W-:Y:S01]  /*1bf0*/  VIADD R7, R7, 0x1000 ;  /* 0x0000100007077836 */ /* 0x000fe20000000000 */
[----:B--2---:R-:W-:-:S04]  /*1c00*/  IADD3 R16, PT, PT, R21, R28, R16 ;  /* 0x0000001c15107210 */ /* 0x004fc80007ffe010 */
[----:B---3--:R-:W-:-:S04]  /*1c10*/  IADD3 R17, PT, PT, R18, R17, R16 ;  /* 0x0000001112117210 */ /* 0x008fc80007ffe010 */
[----:B------:R-:W-:Y:S01]  /*1c20*/  IADD3 R27, PT, PT, R20, R22, R17 ;  /* 0x00000016141b7210 */ /* 0x000fe20007ffe011 */
[----:B------:R-:W-:Y:S06]  /*1c30*/  @P0 BRA `(.L_x_419) ;  /* 0xfffffffc00100947 */ /* 0x000fec000383ffff */
[----:B------:R-:W-:Y:S05]  /*1c40*/  BSYNC.RECONVERGENT B3 ;  /* 0x0000000000037941 */ /* 0x000fea0003800200 */
.L_x_418:
[----:B------:R-:W-:-:S07]  /*1c50*/  IADD3 R0, PT, PT, R11, -0x800, RZ ;  /* 0xfffff8000b007810 */ /* 0x000fce0007ffe0ff */
.L_x_417:
[----:B------:R-:W-:Y:S05]  /*1c60*/  BSYNC.RECONVERGENT B2 ;  /* 0x0000000000027941 */ /* 0x000fea0003800200 */
.L_x_416:
[----:B------:R-:W-:-:S13]  /*1c70*/  ISETP.NE.AND P0, PT, R10, RZ, PT ;  /* 0x000000ff0a00720c */ /* 0x000fda0003f05270 */
[----:B------:R-:W-:Y:S05]  /*1c80*/  @!P0 BRA `(.L_x_415) ;  /* 0x0000000400148947 */ /* 0x000fea0003800000 */
[----:B------:R-:W-:Y:S01]  /*1c90*/  ISETP.GE.U32.AND P0, PT, R10, 0x8, PT ;  /* 0x000000080a00780c */ /* 0x000fe20003f06070 */
[----:B------:R-:W-:Y:S01]  /*1ca0*/  BSSY.RECONVERGENT B2, `(.L_x_420) ;  /* 0x0000021000027945 */ /* 0x000fe20003800200 */
[----:B------:R-:W-:-:S04]  /*1cb0*/  LOP3.LUT R23, R8, 0x7, RZ, 0xc0, !PT ;  /* 0x0000000708177812 */ /* 0x000fc800078ec0ff */
[----:B------:R-:W-:-:S07]  /*1cc0*/  ISETP.NE.AND P1, PT, R23, RZ, PT ;  /* 0x000000ff1700720c */ /* 0x000fce0003f25270 */
[----:B------:R-:W-:Y:S06]  /*1cd0*/  @!P0 BRA `(.L_x_421) ;  /* 0x0000000000748947 */ /* 0x000fec0003800000 */
[----:B------:R-:W-:-:S04]  /*1ce0*/  IMAD.IADD R11, R0, 0x1, R9 ;  /* 0x00000001000b7824 */ /* 0x000fc800078e0209 */
[C---:B------:R-:W-:Y:S02]  /*1cf0*/  VIADD R19, R11.reuse, 0x100 ;  /* 0x000001000b137836 */ /* 0x040fe40000000000 */
[C---:B------:R-:W-:Y:S02]  /*1d00*/  VIADD R21, R11.reuse, 0x200 ;  /* 0x000002000b157836 */ /* 0x040fe40000000000 */
[C---:B------:R-:W-:Y:S02]  /*1d10*/  VIADD R13, R11.reuse, 0x300 ;  /* 0x000003000b0d7836 */ /* 0x040fe40000000000 */
[----:B------:R-:W-:-:S04]  /*1d20*/  IMAD.WIDE.U32 R16, R11, 0x4, R4 ;  /* 0x000000040b107825 */ /* 0x000fc800078e0004 */
[--C-:B------:R-:W-:Y:S01]  /*1d30*/  IMAD.WIDE.U32 R18, R19, 0x4, R4.reuse ;  /* 0x0000000413127825 */ /* 0x100fe200078e0004 */
[----:B------:R0:W2:Y:S03]  /*1d40*/  LDG.E R22, desc[UR6][R16.64] ;  /* 0x0000000610167981 */ /* 0x0000a6000c1e1900 */
[--C-:B------:R-:W-:Y:S01]  /*1d50*/  IMAD.WIDE.U32 R20, R21, 0x4, R4.reuse ;  /* 0x0000000415147825 */ /* 0x100fe200078e0004 */
[----:B------:R1:W2:Y:S03]  /*1d60*/  LDG.E R7, desc[UR6][R18.64] ;  /* 0x0000000612077981 */ /* 0x0002a6000c1e1900 */
[C---:B------:R-:W-:Y:S02]  /*1d70*/  VIADD R15, R11.reuse, 0x400 ;  /* 0x000004000b0f7836 */ /* 0x040fe40000000000 */
[C---:B------:R-:W-:Y:S01]  /*1d80*/  VIADD R25, R11.reuse, 0x500 ;  /* 0x000005000b197836 */ /* 0x040fe20000000000 */
[----:B------:R-:W-:Y:S01]  /*1d90*/  IADD3 R29, PT, PT, R11, 0x600, RZ ;  /* 0x000006000b1d7810 */ /* 0x000fe20007ffe0ff */
[----:B------:R-:W-:Y:S01]  /*1da0*/  IMAD.WIDE.U32 R12, R13, 0x4, R4 ;  /* 0x000000040d0c7825 */ /* 0x000fe200078e0004 */
[----:B------:R-:W3:Y:S03]  /*1db0*/  LDG.E R20, desc[UR6][R20.64] ;  /* 0x0000000614147981 */ /* 0x000ee6000c1e1900 */
[----:B------:R-:W-:-:S02]  /*1dc0*/  VIADD R24, R11, 0x700 ;  /* 0x000007000b187836 */ /* 0x000fc40000000000 */
[--C-:B------:R-:W-:Y:S01]  /*1dd0*/  IMAD.WIDE.U32 R14, R15, 0x4, R4.reuse ;  /* 0x000000040f0e7825 */ /* 0x100fe200078e0004 */
[----:B------:R-:W3:Y:S03]  /*1de0*/  LDG.E R12, desc[UR6][R12.64] ;  /* 0x000000060c0c7981 */ /* 0x000ee6000c1e1900 */
[--C-:B------:R-:W-:Y:S02]  /*1df0*/  IMAD.WIDE.U32 R10, R25, 0x4, R4.reuse ;  /* 0x00000004190a7825 */ /* 0x100fe400078e0004 */
[----:B------:R-:W4:Y:S02]  /*1e00*/  LDG.E R14, desc[UR6][R14.64] ;  /* 0x000000060e0e7981 */ /* 0x000f24000c1e1900 */
[--C-:B0-----:R-:W-:Y:S02]  /*1e10*/  IMAD.WIDE.U32 R16, R29, 0x4, R4.reuse ;  /* 0x000000041d107825 */ /* 0x101fe400078e0004 */
[----:B------:R-:W4:Y:S02]  /*1e20*/  LDG.E R10, desc[UR6][R10.64] ;  /* 0x000000060a0a7981 */ /* 0x000f24000c1e1900 */
[----:B-1----:R-:W-:-:S02]  /*1e30*/  IMAD.WIDE.U32 R18, R24, 0x4, R4 ;  /* 0x0000000418127825 */ /* 0x002fc400078e0004 */
[----:B------:R-:W5:Y:S04]  /*1e40*/  LDG.E R16, desc[UR6][R16.64] ;  /* 0x0000000610107981 */ /* 0x000f68000c1e1900 */
[----:B------:R-:W5:Y:S01]  /*1e50*/  LDG.E R18, desc[UR6][R18.64] ;  /* 0x0000000612127981 */ /* 0x000f62000c1e1900 */
[----:B------:R-:W-:Y:S01]  /*1e60*/  VIADD R0, R0, 0x800 ;  /* 0x0000080000007836 */ /* 0x000fe20000000000 */
[----:B--2---:R-:W-:-:S04]  /*1e70*/  IADD3 R7, PT, PT, R7, R22, R27 ;  /* 0x0000001607077210 */ /* 0x004fc80007ffe01b */
[----:B---3--:R-:W-:-:S04]  /*1e80*/  IADD3 R7, PT, PT, R12, R20, R7 ;  /* 0x000000140c077210 */ /* 0x008fc80007ffe007 */
[----:B----4-:R-:W-:-:S04]  /*1e90*/  IADD3 R7, PT, PT, R10, R14, R7 ;  /* 0x0000000e0a077210 */ /* 0x010fc80007ffe007 */
[----:B-----5:R-:W-:-:S07]  /*1ea0*/  IADD3 R27, PT, PT, R18, R16, R7 ;  /* 0x00000010121b7210 */ /* 0x020fce0007ffe007 */
.L_x_421:
[----:B------:R-:W-:Y:S05]  /*1eb0*/  BSYNC.RECONVERGENT B2 ;  /* 0x0000000000027941 */ /* 0x000fea0003800200 */
.L_x_420:
[----:B------:R-:W-:Y:S05]  /*1ec0*/  @!P1 BRA `(.L_x_415) ;  /* 0x0000000000849947 */ /* 0x000fea0003800000 */
[----:B------:R-:W-:Y:S01]  /*1ed0*/  ISETP.GE.U32.AND P0, PT, R23, 0x4, PT ;  /* 0x000000041700780c */ /* 0x000fe20003f06070 */
[----:B------:R-:W-:Y:S01]  /*1ee0*/  BSSY.RECONVERGENT B2, `(.L_x_422) ;  /* 0x0000012000027945 */ /* 0x000fe20003800200 */
[----:B------:R-:W-:-:S11]  /*1ef0*/  LOP3.LUT P1, RZ, R8, 0x3, RZ, 0xc0, !PT ;  /* 0x0000000308ff7812 */ /* 0x000fd6000782c0ff */
[----:B------:R-:W-:Y:S05]  /*1f00*/  @!P0 BRA `(.L_x_423) ;  /* 0x00000000003c8947 */ /* 0x000fea0003800000 */
[----:B------:R-:W-:-:S04]  /*1f10*/  IMAD.IADD R7, R0, 0x1, R9 ;  /* 0x0000000100077824 */ /* 0x000fc800078e0209 */
[C---:B------:R-:W-:Y:S02]  /*1f20*/  VIADD R11, R7.reuse, 0x100 ;  /* 0x00000100070b7836 */ /* 0x040fe40000000000 */
[----:B------:R-:W-:-:S04]  /*1f30*/  IMAD.WIDE.U32 R8, R7, 0x4, R4 ;  /* 0x0000000407087825 */ /* 0x000fc800078e0004 */
[C---:B------:R-:W-:Y:S02]  /*1f40*/  VIADD R13, R7.reuse, 0x200 ;  /* 0x00000200070d7836 */ /* 0x040fe40000000000 */
[----:B------:R-:W-:Y:S01]  /*1f50*/  VIADD R15, R7, 0x300 ;  /* 0x00000300070f7836 */ /* 0x000fe20000000000 */
[----:B------:R-:W2:Y:S01]  /*1f60*/  LDG.E R8, desc[UR6][R8.64] ;  /* 0x0000000608087981 */ /* 0x000ea2000c1e1900 */
[----:B------:R-:W-:-:S04]  /*1f70*/  IMAD.WIDE.U32 R10, R11, 0x4, R4 ;  /* 0x000000040b0a7825 */ /* 0x000fc800078e0004 */
[--C-:B------:R-:W-:Y:S02]  /*1f80*/  IMAD.WIDE.U32 R12, R13, 0x4, R4.reuse ;  /* 0x000000040d0c7825 */ /* 0x100fe400078e0004 */
[----:B------:R-:W2:Y:S02]  /*1f90*/  LDG.E R10, desc[UR6][R10.64] ;  /* 0x000000060a0a7981 */ /* 0x000ea4000c1e1900 */
[----:B------:R-:W-:Y:S02]  /*1fa0*/  IMAD.WIDE.U32 R14, R15, 0x4, R4 ;  /* 0x000000040f0e7825 */ /* 0x000fe400078e0004 */
[----:B------:R-:W3:Y:S04]  /*1fb0*/  LDG.E R12, desc[UR6][R12.64] ;  /* 0x000000060c0c7981 */ /* 0x000ee8000c1e1900 */
[----:B------:R-:W3:Y:S01]  /*1fc0*/  LDG.E R14, desc[UR6][R14.64] ;  /* 0x000000060e0e7981 */ /* 0x000ee2000c1e1900 */
[----:B------:R-:W-:-:S02]  /*1fd0*/  IADD3 R0, PT, PT, R0, 0x400, RZ ;  /* 0x0000040000007810 */ /* 0x000fc40007ffe0ff */
[----:B--2---:R-:W-:-:S04]  /*1fe0*/  IADD3 R27, PT, PT, R10, R8, R27 ;  /* 0x000000080a1b7210 */ /* 0x004fc80007ffe01b */
[----:B---3--:R-:W-:-:S07]  /*1ff0*/  IADD3 R27, PT, PT, R14, R12, R27 ;  /* 0x0000000c0e1b7210 */ /* 0x008fce0007ffe01b */
.L_x_423:
[----:B------:R-:W-:Y:S05]  /*2000*/  BSYNC.RECONVERGENT B2 ;  /* 0x0000000000027941 */ /* 0x000fea0003800200 */
.L_x_422:
[----:B------:R-:W-:Y:S05]  /*2010*/  @!P1 BRA `(.L_x_415) ;  /* 0x0000000000309947 */ /* 0x000fea0003800000 */
[----:B------:R-:W-:Y:S01]  /*2020*/  LOP3.LUT R6, R6, 0xffff, RZ, 0xc0, !PT ;  /* 0x0000ffff06067812 */ /* 0x000fe200078ec0ff */
[----:B------:R-:W-:-:S03]  /*2030*/  IMAD.IADD R9, R0, 0x1, R2 ;  /* 0x0000000100097824 */ /* 0x000fc600078e0202 */
[----:B------:R-:W-:-:S04]  /*2040*/  LEA.HI R6, R6, 0x1, RZ, 0x18 ;  /* 0x0000000106067811 */ /* 0x000fc800078fc0ff */
[----:B------:R-:W-:-:S05]  /*2050*/  LOP3.LUT R6, R6, 0x3, RZ, 0xc0, !PT ;  /* 0x0000000306067812 */ /* 0x000fca00078ec0ff */
[----:B------:R-:W-:-:S07]  /*2060*/  IMAD.MOV R0, RZ, RZ, -R6 ;  /* 0x000000ffff007224 */ /* 0x000fce00078e0a06 */
.L_x_424:
[----:B------:R-:W-:-:S06]  /*2070*/  IMAD.WIDE.U32 R6, R9, 0x4, R4 ;  /* 0x0000000409067825 */ /* 0x000fcc00078e0004 */
[----:B------:R-:W2:Y:S01]  /*2080*/  LDG.E R6, desc[UR6][R6.64] ;  /* 0x0000000606067981 */ /* 0x000ea2000c1e1900 */
[----:B------:R-:W-:Y:S02]  /*2090*/  VIADD R0, R0, 0x1 ;  /* 0x0000000100007836 */ /* 0x000fe40000000000 */
[----:B------:R-:W-:-:S03]  /*20a0*/  VIADD R9, R9, 0x100 ;  /* 0x0000010009097836 */ /* 0x000fc60000000000 */
[----:B------:R-:W-:Y:S01]  /*20b0*/  ISETP.NE.AND P0, PT, R0, RZ, PT ;  /* 0x000000ff0000720c */ /* 0x000fe20003f05270 */
[----:B--2---:R-:W-:-:S12]  /*20c0*/  IMAD.IADD R27, R6, 0x1, R27 ;  /* 0x00000001061b7824 */ /* 0x004fd800078e021b */
[----:B------:R-:W-:Y:S05]  /*20d0*/  @P0 BRA `(.L_x_424) ;  /* 0xfffffffc00e40947 */ /* 0x000fea000383ffff */
.L_x_415:
[----:B------:R-:W-:Y:S05]  /*20e0*/  BSYNC.RECONVERGENT B1 ;  /* 0x0000000000017941 */ /* 0x000fea0003800200 */
.L_x_412:
[----:B------:R-:W0:Y:S01]  /*20f0*/  S2R R9, SR_LANEID ;  /* 0x0000000000097919 */ /* 0x000e220000000000 */
[----:B------:R-:W1:Y:S01]  /*2100*/  SHFL.DOWN PT, R0, R27, 0x1, 0x1f ;  /* 0x08201f001b007f89 */ /* 0x000e6200000e0000 */
[----:B------:R-:W2:Y:S01]  /*2110*/  S2R R8, SR_TID.X ;  /* 0x0000000000087919 */ /* 0x000ea20000002100 */
[C---:B0-----:R-:W-:Y:S02]  /*2120*/  ISETP.GT.AND P0, PT, R9.reuse, 0x1e, PT ;  /* 0x0000001e0900780c */ /* 0x041fe40003f04270 */
[C---:B------:R-:W-:Y:S02]  /*2130*/  ISETP.NE.AND P1, PT, R9.reuse, RZ, PT ;  /* 0x000000ff0900720c */ /* 0x040fe40003f25270 */
[----:B-1----:R-:W-:Y:S02]  /*2140*/  SEL R0, R0, RZ, !P0 ;  /* 0x000000ff00007207 */ /* 0x002fe40004000000 */
[----:B------:R-:W-:-:S03]  /*2150*/  ISETP.GT.AND P0, PT, R9, 0x1d, PT ;  /* 0x0000001d0900780c */ /* 0x000fc60003f04270 */
[----:B------:R-:W-:-:S05]  /*2160*/  IMAD.IADD R0, R0, 0x1, R27 ;  /* 0x0000000100007824 */ /* 0x000fca00078e021b */
[----:B------:R-:W0:Y:S01]  /*2170*/  SHFL.DOWN PT, R2, R0, 0x2, 0x1f ;  /* 0x08401f0000027f89 */ /* 0x000e2200000e0000 */
[----:B------:R-:W1:Y:S01]  /*2180*/  @!P1 S2R R6, SR_CgaCtaId ;  /* 0x0000000000069919 */ /* 0x000e620000008800 */
[----:B0-----:R-:W-:Y:S02]  /*2190*/  SEL R5, R2, RZ, !P0 ;  /* 0x000000ff02057207 */ /* 0x001fe40004000000 */
[----:B------:R-:W-:Y:S02]  /*21a0*/  ISETP.GT.AND P0, PT, R9, 0x1b, PT ;  /* 0x0000001b0900780c */ /* 0x000fe40003f04270 */
[----:B------:R-:W-:-:S05]  /*21b0*/  IADD3 R5, PT, PT, R0, R5, RZ ;  /* 0x0000000500057210 */ /* 0x000fca0007ffe0ff */
[----:B------:R-:W0:Y:S02]  /*21c0*/  SHFL.DOWN PT, R2, R5, 0x4, 0x1f ;  /* 0x08801f0005027f89 */ /* 0x000e2400000e0000 */
[----:B0-----:R-:W-:Y:S02]  /*21d0*/  SEL R2, R2, RZ, !P0 ;  /* 0x000000ff02027207 */ /* 0x001fe40004000000 */
[----:B------:R-:W-:-:S03]  /*21e0*/  ISETP.GT.AND P0, PT, R9, 0x17, PT ;  /* 0x000000170900780c */ /* 0x000fc60003f04270 */
[----:B------:R-:W-:Y:S01]  /*21f0*/  IMAD.IADD R2, R5, 0x1, R2 ;  /* 0x0000000105027824 */ /* 0x000fe200078e0202 */
[----:B------:R-:W-:-:S04]  /*2200*/  @!P1 MOV R5, 0x400 ;  /* 0x0000040000059802 */ /* 0x000fc80000000f00 */
[----:B------:R-:W0:Y:S01]  /*2210*/  SHFL.DOWN PT, R4, R2, 0x8, 0x1f ;  /* 0x09001f0002047f89 */ /* 0x000e2200000e0000 */
[----:B-1----:R-:W-:Y:S02]  /*2220*/  @!P1 LEA R5, R6, R5, 0x18 ;  /* 0x0000000506059211 */ /* 0x002fe400078ec0ff */
[----:B0-----:R-:W-:Y:S02]  /*2230*/  SEL R7, R4, RZ, !P0 ;  /* 0x000000ff04077207 */ /* 0x001fe40004000000 */
[----:B------:R-:W-:Y:S02]  /*2240*/  ISETP.GT.AND P0, PT, R9, 0xf, PT ;  /* 0x0000000f0900780c */ /* 0x000fe40003f04270 */
[----:B--2---:R-:W-:Y:S01]  /*2250*/  @!P1 SHF.R.U32.HI R4, RZ, 0x3, R8 ;  /* 0x00000003ff049819 */ /* 0x004fe20000011608 */
[----:B------:R-:W-:-:S03]  /*2260*/  IMAD.IADD R7, R2, 0x1, R7 ;  /* 0x0000000102077824 */ /* 0x000fc600078e0207 */
[----:B------:R-:W-:Y:S02]  /*2270*/  @!P1 LOP3.LUT R4, R4, 0x7c, RZ, 0xc0, !PT ;  /* 0x0000007c04049812 */ /* 0x000fe400078ec0ff */
[----:B------:R-:W0:Y:S03]  /*2280*/  SHFL.DOWN PT, R0, R7, 0x10, 0x1f ;  /* 0x0a001f0007007f89 */ /* 0x000e2600000e0000 */
[----:B------:R-:W-:Y:S01]  /*2290*/  @!P1 IMAD.IADD R4, R4, 0x1, R5 ;  /* 0x0000000104049824 */ /* 0x000fe200078e0205 */
        /* <DEDUP_REMOVED lines=15> */
[----:B------:R-:W-:-:S07]  /*2390*/  IMAD.IADD R11, R0, 0x1, R9 ;  /* 0x00000001000b7824 */ /* 0x000fce00078e0209 */
.L_x_411:
[----:B------:R-:W-:Y:S05]  /*23a0*/  BSYNC.RECONVERGENT B0 ;  /* 0x0000000000007941 */ /* 0x000fea0003800200 */
.L_x_395:
[----:B------:R-:W-:Y:S05]  /*23b0*/  @P0 EXIT ;  /* 0x000000000000094d */ /* 0x000fea0003800000 */
[----:B---3--:R-:W3:Y:S02]  /*23c0*/  LDC.64 R4, c[0x0][0x388] ;  /* 0x0000e200ff047b82 */ /* 0x008ee40000000a00 */
[----:B---3--:R-:W-:-:S05]  /*23d0*/  IMAD.WIDE.U32 R2, R3, 0x4, R4 ;  /* 0x0000000403027825 */ /* 0x008fca00078e0004 */
[----:B------:R-:W-:Y:S01]  /*23e0*/  STG.E desc[UR6][R2.64], R11 ;  /* 0x0000000b02007986 */ /* 0x000fe2000c101906 */
[----:B------:R-:W-:Y:S05]  /*23f0*/  EXIT ;  /* 0x000000000000794d */ /* 0x000fea0003800000 */
.L_x_425:
        /* <DEDUP_REMOVED lines=16> */
.L_x_1192:


//--------------------- .text._ZN3cub18CUB_300001_SM_10006detail6reduce28DeviceReduceSingleTileKernelINS2_10policy_hubIijN4cuda3std3__44plusIiEEE10Policy1000EN6thrust24THRUST_300001_SM_1000_NS6detail15normal_iteratorINSD_10device_ptrIiEEEEPijS9_iiNS7_10__identityEEEvT0_T1_T2_T3_T4_T6_ --------------------------
	.section	.text._ZN3cub18CUB_300001_SM_10006detail6reduce28DeviceReduceSingleTileKernelINS2_10policy_hubIijN4cuda3std3__44plusIiEEE10Policy1000EN6thrust24THRUST_300001_SM_1000_NS6detail15normal_iteratorINSD_10device_ptrIiEEEEPijS9_iiNS7_10__identityEEEvT0_T1_T2_T3_T4_T6_,"ax",@progbits
	.align	128
        .global         _ZN3cub18CUB_300001_SM_10006detail6reduce28DeviceReduceSingleTileKernelINS2_10policy_hubIijN4cuda3std3__44plusIiEEE10Policy1000EN6thrust24THRUST_300001_SM_1000_NS6detail15normal_iteratorINSD_10device_ptrIiEEEEPijS9_iiNS7_10__identityEEEvT0_T1_T2_T3_T4_T6_
        .type           _ZN3cub18CUB_300001_SM_10006detail6reduce28DeviceReduceSingleTileKernelINS2_10policy_hubIijN4cuda3std3__44plusIiEEE10Policy1000EN6thrust24THRUST_300001_SM_1000_NS6detail15normal_iteratorINSD_10device_ptrIiEEEEPijS9_iiNS7_10__identityEEEvT0_T1_T2_T3_T4_T6_,@function
        .size           _ZN3cub18CUB_300001_SM_10006detail6reduce28DeviceReduceSingleTileKernelINS2_10policy_hubIijN4cuda3std3__44plusIiEEE10Policy1000EN6thrust24THRUST_300001_SM_1000_NS6detail15normal_iteratorINSD_10device_ptrIiEEEEPijS9_iiNS7_10__identityEEEvT0_T1_T2_T3_T4_T6_,(.L_x_1193 - _ZN3cub18CUB_300001_SM_10006detail6reduce28DeviceReduceSingleTileKernelINS2_10policy_hubIijN4cuda3std3__44plusIiEEE10Policy1000EN6thrust24THRUST_300001_SM_1000_NS6detail15normal_iteratorINSD_10device_ptrIiEEEEPijS9_iiNS7_10__identityEEEvT0_T1_T2_T3_T4_T6_)
        .other          _ZN3cub18CUB_300001_SM_10006detail6reduce28DeviceReduceSingleTileKernelINS2_10policy_hubIijN4cuda3std3__44plusIiEEE10Policy1000EN6thrust24THRUST_300001_SM_1000_NS6detail15normal_iteratorINSD_10device_ptrIiEEEEPijS9_iiNS7_10__identityEEEvT0_T1_T2_T3_T4_T6_,@"STO_CUDA_ENTRY STV_DEFAULT"
_ZN3cub18CUB_300001_SM_10006detail6reduce28DeviceReduceSingleTileKernelINS2_10policy_hubIijN4cuda3std3__44plusIiEEE10Policy1000EN6thrust24THRUST_300001_SM_1000_NS6detail15normal_iteratorINSD_10device_ptrIiEEEEPijS9_iiNS7_10__identityEEEvT0_T1_T2_T3_T4_T6_:
.text._ZN3cub18CUB_300001_SM_10006detail6reduce28DeviceReduceSingleTileKernelINS2_10policy_hubIijN4cuda3std3__44plusIiEEE10Policy1000EN6thrust24THRUST_300001_SM_1000_NS6detail15normal_iteratorINSD_10device_ptrIiEEEEPijS9_iiNS7_10__identityEEEvT0_T1_T2_T3_T4_T6_:
        /* <DEDUP_REMOVED lines=13> */
.L_x_426:
[----:B------:R-:W-:Y:S01]  /*00d0*/  ISETP.GT.U32.AND P0, PT, R2, 0xfff, PT ;  /* 0x00000fff0200780c */ /* 0x000fe20003f04070 */
[----:B------:R-:W-:-:S12]  /*00e0*/  BSSY.RECONVERGENT B0, `(.L_x_427) ;  /* 0x00001e7000007945 */ /* 0x000fd80003800200 */
        /* <DEDUP_REMOVED lines=11> */
.L_x_430:
[----:B------:R-:W-:Y:S05]  /*01a0*/  BSYNC.RECONVERGENT B1 ;  /* 0x0000000000017941 */ /* 0x000fea0003800200 */
.L_x_429:
        /* <DEDUP_REMOVED lines=17> */
.L_x_435:
        /* <DEDUP_REMOVED lines=31> */
.L_x_434:
[----:B------:R-:W-:Y:S05]  /*04b0*/  BSYNC.RECONVERGENT B2 ;  /* 0x0000000000027941 */ /* 0x000fea0003800200 */
.L_x_433:
[----:B------:R-:W-:Y:S05]  /*04c0*/  @!P0 BRA `(.L_x_432) ;  /* 0x0000000000c88947 */ /* 0x000fea0003800000 */
[----:B------:R-:W-:Y:S01]  /*04d0*/  ISETP.GE.U32.AND P0, PT, R21, 0x8, PT ;  /* 0x000000081500780c */ /* 0x000fe20003f06070 */
[----:B------:R-:W-:Y:S01]  /*04e0*/  BSSY.RECONVERGENT B2, `(.L_x_436) ;  /* 0x0000013000027945 */ /* 0x000fe20003800200 */
[----:B------:R-:W-:-:S04]  /*04f0*/  LOP3.LUT R16, R4, 0x7, RZ, 0xc0, !PT ;  /* 0x0000000704107812 */ /* 0x000fc800078ec0ff */
[----:B------:R-:W-:-:S07]  /*0500*/  ISETP.NE.AND P1, PT, R16, RZ, PT ;  /* 0x000000ff1000720c */ /* 0x000fce0003f25270 */
[----:B------:R-:W-:Y:S06]  /*0510*/  @!P0 BRA `(.L_x_437) ;  /* 0x00000000003c8947 */ /* 0x000fec0003800000 */
[----:B------:R-:W0:Y:S02]  /*0520*/  LDC.64 R6, c[0x0][0x380] ;  /* 0x0000e000ff067b82 */ /* 0x000e240000000a00 */
[----:B0-----:R-:W-:-:S05]  /*0530*/  IMAD.WIDE.U32 R6, R5, 0x4, R6 ;  /* 0x0000000405067825 */ /* 0x001fca00078e0006 */
        /* <DEDUP_REMOVED lines=13> */
.L_x_437:
[----:B------:R-:W-:Y:S05]  /*0610*/  BSYNC.RECONVERGENT B2 ;  /* 0x0000000000027941 */ /* 0x000fea0003800200 */
.L_x_436:
        /* <DEDUP_REMOVED lines=11> */
[----:B------:R-:W3:Y:S01]  /*06d0*/  LDG.E R10, desc[UR6][R6.64+0xc00] ;  /* 0x000c0006060a7981 */ /* 0x000ee2000c1e1900 */
[----:B------:R-:W-:Y:S01]  /*06e0*/  VIADD R5, R5, 0x400 ;  /* 0x0000040005057836 */ /* 0x000fe20000000000 */
[----:B--2--5:R-:W-:-:S04]  /*06f0*/  IADD3 R0, PT, PT, R4, R9, R0 ;  /* 0x0000000904007210 */ /* 0x024fc80007ffe000 */
[----:B---3--:R-:W-:-:S07]  /*0700*/  IADD3 R0, PT, PT, R10, R11, R0 ;  /* 0x0000000b0a007210 */ /* 0x008fce0007ffe000 */
.L_x_439:
[----:B------:R-:W-:Y:S05]  /*0710*/  BSYNC.RECONVERGENT B2 ;  /* 0x0000000000027941 */ /* 0x000fea0003800200 */
.L_x_438:
[----:B------:R-:W-:Y:S05]  /*0720*/  @!P1 BRA `(.L_x_432) ;  /* 0x0000000000309947 */ /* 0x000fea0003800000 */
[----:B------:R-:W0:Y:S02]  /*0730*/  LDC.64 R6, c[0x0][0x380] ;  /* 0x0000e000ff067b82 */ /* 0x000e240000000a00 */
[----:B0-----:R-:W-:-:S04]  /*0740*/  IMAD.WIDE.U32 R4, R5, 0x4, R6 ;  /* 0x0000000405047825 */ /* 0x001fc800078e0006 */
[----:B------:R-:W-:Y:S02]  /*0750*/  IMAD.MOV R6, RZ, RZ, -R8 ;  /* 0x000000ffff067224 */ /* 0x000fe400078e0a08 */
[----:B------:R-:W-:-:S07]  /*0760*/  IMAD.MOV.U32 R7, RZ, RZ, R5 ;  /* 0x000000ffff077224 */ /* 0x000fce00078e0005 */
.L_x_440:
[----:B------:R-:W-:-:S06]  /*0770*/  IMAD.MOV.U32 R5, RZ, RZ, R7 ;  /* 0x000000ffff057224 */ /* 0x000fcc00078e0007 */
[----:B------:R0:W2:Y:S01]  /*0780*/  LDG.E R5, desc[UR6][R4.64] ;  /* 0x0000000604057981 */ /* 0x0000a2000c1e1900 */
[----:B------:R-:W-:-:S05]  /*0790*/  VIADD R6, R6, 0x1 ;  /* 0x0000000106067836 */ /* 0x000fca0000000000 */
[----:B------:R-:W-:Y:S02]  /*07a0*/  ISETP.NE.AND P0, PT, R6, RZ, PT ;  /* 0x000000ff0600720c */ /* 0x000fe40003f05270 */
[----:B0-----:R-:W-:-:S05]  /*07b0*/  IADD3 R4, P1, PT, R4, 0x400, RZ ;  /* 0x0000040004047810 */ /* 0x001fca0007f3e0ff */
[----:B------:R-:W-:Y:S02]  /*07c0*/  IMAD.X R7, RZ, RZ, R7, P1 ;  /* 0x000000ffff077224 */ /* 0x000fe400008e0607 */
[----:B--2--5:R-:W-:-:S04]  /*07d0*/  IMAD.IADD R0, R5, 0x1, R0 ;  /* 0x0000000105007824 */ /* 0x024fc800078e0200 */
[----:B------:R-:W-:Y:S05]  /*07e0*/  @P0 BRA `(.L_x_440) ;  /* 0xfffffffc00e00947 */ /* 0x000fea000383ffff */
.L_x_432:
[----:B------:R-:W-:Y:S05]  /*07f0*/  BSYNC.RECONVERGENT B1 ;  /* 0x0000000000017941 */ /* 0x000fea0003800200 */
.L_x_431:
[----:B------:R-:W-:-:S13]  /*0800*/  ISETP.GE.U32.AND P0, PT, R2, 0x100, PT ;  /* 0x000001000200780c */ /* 0x000fda0003f06070 */
        /* <DEDUP_REMOVED lines=38> */
[----:B-1----:R-:W1:Y:S01]  /*0a70*/  LDS.64 R2, [UR4+0x20] ;  /* 0x00002004ff027984 */ /* 0x002e620008000a00 */
[----:B0-----:R-:W-:-:S04]  /*0a80*/  IADD3 R0, PT, PT, R4, R0, R9 ;  /* 0x0000000004007210 */ /* 0x001fc80007ffe009 */
[----:B------:R-:W-:-:S04]  /*0a90*/  IADD3 R0, PT, PT, R6, R0, R5 ;  /* 0x0000000006007210 */ /* 0x000fc80007ffe005 */
[----:B-1----:R-:W-:-:S05]  /*0aa0*/  IADD3 R0, PT, PT, R2, R0, R7 ;  /* 0x0000000002007210 */ /* 0x002fca0007ffe007 */
[----:B------:R-:W-:Y:S01]  /*0ab0*/  IMAD.IADD R9, R0, 0x1, R3 ;  /* 0x0000000100097824 */ /* 0x000fe200078e0203 */
[----:B------:R-:W-:Y:S06]  /*0ac0*/  BRA `(.L_x_442) ;  /* 0x0000001400207947 */ /* 0x000fec0003800000 */
.L_x_441:
[----:B------:R-:W-:Y:S01]  /*0ad0*/  LOP3.LUT R4, R3, 0x3e0, RZ, 0xc0, !PT ;  /* 0x000003e003047812 */ /* 0x000fe200078ec0ff */
[----:B------:R-:W1:Y:S03]  /*0ae0*/  S2R R10, SR_LANEID ;  /* 0x00000000000a7919 */ /* 0x000e660000000000 */
[----:B0-----:R-:W-:Y:S01]  /*0af0*/  LOP3.LUT R7, RZ, R4, RZ, 0x33, !PT ;  /* 0x00000004ff077212 */ /* 0x001fe200078e33ff */
[----:B------:R-:W-:-:S04]  /*0b00*/  VIADD R5, R4, 0x20 ;  /* 0x0000002004057836 */ /* 0x000fc80000000000 */
[----:B------:R-:W-:Y:S01]  /*0b10*/  IMAD.IADD R7, R7, 0x1, R2 ;  /* 0x0000000107077824 */ /* 0x000fe200078e0202 */
[----:B------:R-:W-:-:S04]  /*0b20*/  ISETP.GT.U32.AND P0, PT, R5, R2, PT ;  /* 0x000000020500720c */ /* 0x000fc80003f04070 */
        /* <DEDUP_REMOVED lines=40> */
[----:B------:R-:W-:Y:S01]  /*0db0*/  ISETP.GT.U32.AND P3, PT, R2, 0x80, PT ;  /* 0x000000800200780c */ /* 0x000fe20003f64070 */
[----:B-1----:R-:W-:-:S09]  /*0dc0*/  ULEA UR4, UR5, UR4, 0x18 ;  /* 0x0000000405047291 */ /* 0x002fd2000f8ec0ff */
[----:B------:R-:W1:Y:S04]  /*0dd0*/  LDS.128 R4, [UR4+0x10] ;  /* 0x00001004ff047984 */ /* 0x000e680008000c00 */
[----:B------:R-:W2:Y:S04]  /*0de0*/  LDS R0, [UR4+0xc] ;  /* 0x00000c04ff007984 */ /* 0x000ea80008000800 */
[----:B------:R-:W3:Y:S01]  /*0df0*/  LDS.64 R10, [UR4+0x20] ;  /* 0x00002004ff0a7984 */ /* 0x000ee20008000a00 */
[----:B-1----:R-:W-:Y:S02]  /*0e00*/  SEL R4, R4, RZ, P2 ;  /* 0x000000ff04047207 */ /* 0x002fe40001000000 */
[----:B------:R-:W-:-:S02]  /*0e10*/  ISETP.GT.U32.AND P2, PT, R2, 0x60, PT ;  /* 0x000000600200780c */ /* 0x000fc40003f44070 */
[----:B--2---:R-:W-:Y:S02]  /*0e20*/  SEL R0, R0, RZ, P1 ;  /* 0x000000ff00007207 */ /* 0x004fe40000800000 */
        /* <DEDUP_REMOVED lines=8> */
[----:B---3--:R-:W-:Y:S02]  /*0eb0*/  SEL R10, R10, RZ, P2 ;  /* 0x000000ff0a0a7207 */ /* 0x008fe40001000000 */
[----:B------:R-:W-:Y:S02]  /*0ec0*/  SEL R11, R11, RZ, P3 ;  /* 0x000000ff0b0b7207 */ /* 0x000fe40001800000 */
[----:B------:R-:W-:-:S05]  /*0ed0*/  IADD3 R0, PT, PT, R10, R0, R7 ;  /* 0x000000000a007210 */ /* 0x000fca0007ffe007 */
[----:B0-----:R-:W-:Y:S01]  /*0ee0*/  IMAD.IADD R9, R0, 0x1, R11 ;  /* 0x0000000100097824 */ /* 0x001fe200078e020b */
[----:B------:R-:W-:Y:S06]  /*0ef0*/  BRA `(.L_x_442) ;  /* 0x0000001000147947 */ /* 0x000fec0003800000 */
.L_x_428:
[----:B------:R-:W0:Y:S01]  /*0f00*/  S2R R0, SR_TID.X ;  /* 0x0000000000007919 */ /* 0x000e220000002100 */
[----:B------:R-:W1:Y:S02]  /*0f10*/  LDCU.64 UR4, c[0x0][0x380] ;  /* 0x00007000ff0477ac */ /* 0x000e640008000a00 */
[----:B-1----:R-:W-:Y:S02]  /*0f20*/  IMAD.U32 R12, RZ, RZ, UR4 ;  /* 0x00000004ff0c7e24 */ /* 0x002fe4000f8e00ff */
[----:B------:R-:W-:Y:S02]  /*0f30*/  IMAD.U32 R13, RZ, RZ, UR5 ;  /* 0x00000005ff0d7e24 */ /* 0x000fe4000f8e00ff */
        /* <DEDUP_REMOVED lines=17> */
[----:B------:R-:W-:Y:S01]  /*1050*/  UMOV UR4, 0x1000 ;  /* 0x0000100000047882 */ /* 0x000fe20000000000 */
[----:B--2---:R-:W-:-:S04]  /*1060*/  IADD3 R3, PT, PT, R7, R6, R3 ;  /* 0x0000000607037210 */ /* 0x004fc80007ffe003 */
[----:B---3--:R-:W-:-:S04]  /*1070*/  IADD3 R3, PT, PT, R9, R8, R3 ;  /* 0x0000000809037210 */ /* 0x008fc80007ffe003 */
[----:B----4-:R-:W-:-:S04]  /*1080*/  IADD3 R3, PT, PT, R11, R10, R3 ;  /* 0x0000000a0b037210 */ /* 0x010fc80007ffe003 */
[----:B-----5:R-:W-:-:S04]  /*1090*/  IADD3 R3, PT, PT, R15, R14, R3 ;  /* 0x0000000e0f037210 */ /* 0x020fc80007ffe003 */
[----:B------:R-:W-:Y:S01]  /*10a0*/  IADD3 R16, PT, PT, R17, R16, R3 ;  /* 0x0000001011107210 */ /* 0x000fe20007ffe003 */
[----:B------:R-:W-:-:S05]  /*10b0*/  VIADD R3, R2, 0xfffff000 ;  /* 0xfffff00002037836 */ /* 0x000fca0000000000 */
[----:B------:R-:W-:Y:S02]  /*10c0*/  ISETP.GE.U32.AND P0, PT, R3, 0x1000, PT ;  /* 0x000010000300780c */ /* 0x000fe40003f06070 */
[----:B------:R-:W-:-:S04]  /*10d0*/  IADD3 R16, PT, PT, R19, R18, R16 ;  /* 0x0000001213107210 */ /* 0x000fc80007ffe010 */
[----:B------:R-:W-:-:S05]  /*10e0*/  IADD3 R21, PT, PT, R21, R20, R16 ;  /* 0x0000001415157210 */ /* 0x000fca0007ffe010 */
[----:B------:R-:W-:Y:S02]  /*10f0*/  IMAD.IADD R7, R22, 0x1, R21 ;  /* 0x0000000116077824 */ /* 0x000fe400078e0215 */
[----:B------:R-:W-:Y:S05]  /*1100*/  @!P0 BRA `(.L_x_443) ;  /* 0x00000000008c8947 */ /* 0x000fea0003800000 */
[----:B------:R-:W0:Y:S01]  /*1110*/  LDC R2, c[0x0][0x390] ;  /* 0x0000e400ff027b82 */ /* 0x000e220000000800 */
[----:B------:R-:W-:-:S07]  /*1120*/  UMOV UR4, 0x1000 ;  /* 0x0000100000047882 */ /* 0x000fce0000000000 */
[----:B------:R-:W1:Y:S02]  /*1130*/  LDC.64 R12, c[0x0][0x380] ;  /* 0x0000e000ff0c7b82 */ /* 0x000e640000000a00 */
.L_x_445:
[----:B------:R-:W-:-:S04]  /*1140*/  VIADD R5, R0, UR4 ;  /* 0x0000000400057c36 */ /* 0x000fc80008000000 */
        /* <DEDUP_REMOVED lines=17> */
[----:B--2---:R-:W-:Y:S01]  /*1260*/  IADD3 R16, PT, PT, R18, R16, R7 ;  /* 0x0000001012107210 */ /* 0x004fe20007ffe007 */
[----:B0-----:R-:W-:-:S05]  /*1270*/  VIADD R7, R2, -UR4 ;  /* 0x8000000402077c36 */ /* 0x001fca0008000000 */
[----:B------:R-:W-:Y:S02]  /*1280*/  ISETP.GE.U32.AND P0, PT, R7, 0x1000, PT ;  /* 0x000010000700780c */ /* 0x000fe40003f06070 */
        /* <DEDUP_REMOVED lines=8> */
[----:B------:R-:W-:-:S06]  /*1310*/  UIADD3 UR4, UPT, UPT, UR4, 0x1000, URZ ;  /* 0x0000100004047890 */ /* 0x000fcc000fffe0ff */
[----:B------:R-:W-:-:S13]  /*1320*/  ISETP.LT.U32.AND P0, PT, R3, UR4, PT ;  /* 0x0000000403007c0c */ /* 0x000fda000bf01070 */
[----:B------:R-:W-:Y:S05]  /*1330*/  @!P0 BRA `(.L_x_445) ;  /* 0xfffffffc00808947 */ /* 0x000fea000383ffff */
.L_x_443:
[----:B------:R-:W-:Y:S01]  /*1340*/  VIADD R3, R2, -UR4 ;  /* 0x8000000402037c36 */ /* 0x000fe20008000000 */
[----:B------:R-:W-:Y:S04]  /*1350*/  BSSY.RECONVERGENT B1, `(.L_x_444) ;  /* 0x0000095000017945 */ /* 0x000fe80003800200 */
[----:B------:R-:W-:-:S04]  /*1360*/  ISETP.GE.AND P0, PT, R0, R3, PT ;  /* 0x000000030000720c */ /* 0x000fc80003f06270 */
[----:B------:R-:W-:-:S13]  /*1370*/  ISETP.LE.U32.OR P0, PT, R2, UR4, P0 ;  /* 0x0000000402007c0c */ /* 0x000fda0008703470 */
[----:B------:R-:W-:Y:S05]  /*1380*/  @P0 BRA `(.L_x_446) ;  /* 0x0000000800440947 */ /* 0x000fea0003800000 */
[----:B------:R-:W-:Y:S01]  /*1390*/  LOP3.LUT R3, RZ, R0, RZ, 0x33, !PT ;  /* 0x00000000ff037212 */ /* 0x000fe200078e33ff */
[----:B------:R-:W-:Y:S01]  /*13a0*/  BSSY.RECONVERGENT B2, `(.L_x_447) ;  /* 0x000004a000027945 */ /* 0x000fe20003800200 */
[----:B------:R-:W-:Y:S02]  /*13b0*/  IMAD.MOV.U32 R5, RZ, RZ, R0 ;  /* 0x000000ffff057224 */ /* 0x000fe400078e0000 */
[----:B------:R-:W-:-:S04]  /*13c0*/  IADD3 R3, PT, PT, R2, -UR4, R3 ;  /* 0x8000000402037c10 */ /* 0x000fc8000fffe003 */
[C---:B------:R-:W-:Y:S02]  /*13d0*/  ISETP.GE.U32.AND P0, PT, R3.reuse, 0xf00, PT ;  /* 0x00000f000300780c */ /* 0x040fe40003f06070 */
[----:B------:R-:W-:-:S04]  /*13e0*/  LEA.HI R3, R3, 0x1, RZ, 0x18 ;  /* 0x0000000103037811 */ /* 0x000fc800078fc0ff */
[----:B------:R-:W-:-:S07]  /*13f0*/  LOP3.LUT R4, R3, 0xf, RZ, 0xc0, !PT ;  /* 0x0000000f03047812 */ /* 0x000fce00078ec0ff */
[----:B------:R-:W-:Y:S05]  /*1400*/  @!P0 BRA `(.L_x_448) ;  /* 0x00000004000c8947 */ /* 0x000fea0003800000 */
[----:B------:R-:W-:Y:S01]  /*1410*/  LOP3.LUT R6, R3, 0x1fffff0, RZ, 0xc0, !PT ;  /* 0x01fffff003067812 */ /* 0x000fe200078ec0ff */
[----:B------:R-:W-:Y:S01]  /*1420*/  BSSY.RECONVERGENT B3, `(.L_x_449) ;  /* 0x0000040000037945 */ /* 0x000fe20003800200 */
[C---:B------:R-:W-:Y:S01]  /*1430*/  LOP3.LUT R5, R0.reuse, 0x800, RZ, 0xfc, !PT ;  /* 0x0000080000057812 */ /* 0x040fe200078efcff */
[----:B------:R-:W-:Y:S02]  /*1440*/  VIADD R2, R0, UR4 ;  /* 0x0000000400027c36 */ /* 0x000fe40008000000 */
[----:B------:R-:W-:-:S07]  /*1450*/  IMAD.MOV R6, RZ, RZ, -R6 ;  /* 0x000000ffff067224 */ /* 0x000fce00078e0a06 */
.L_x_450:
[----:B------:R-:W-:-:S04]  /*1460*/  IMAD.WIDE.U32 R26, R2, 0x4, R12 ;  /* 0x00000004021a7825 */ /* 0x000fc800078e000c */
[C---:B------:R-:W-:Y:S02]  /*1470*/  VIADD R9, R2.reuse, 0x100 ;  /* 0x0000010002097836 */ /* 0x040fe40000000000 */
[----:B------:R-:W-:Y:S01]  /*1480*/  VIADD R15, R2, 0x400 ;  /* 0x00000400020f7836 */ /* 0x000fe20000000000 */
[----:B------:R0:W2:Y:S01]  /*1490*/  LDG.E R26, desc[UR6][R26.64] ;  /* 0x000000061a1a7981 */ /* 0x0000a2000c1e1900 */
[----:B------:R-:W-:-:S04]  /*14a0*/  IMAD.WIDE.U32 R8, R9, 0x4, R12 ;  /* 0x0000000409087825 */ /* 0x000fc800078e000c */
[C---:B------:R-:W-:Y:S01]  /*14b0*/  VIADD R17, R2.reuse, 0x200 ;  /* 0x0000020002117836 */ /* 0x040fe20000000000 */
[----:B------:R1:W2:Y:S01]  /*14c0*/  LDG.E R25, desc[UR6][R8.64] ;  /* 0x0000000608197981 */ /* 0x0002a2000c1e1900 */
[C---:B------:R-:W-:Y:S02]  /*14d0*/  VIADD R11, R2.reuse, 0x300 ;  /* 0x00000300020b7836 */ /* 0x040fe40000000000 */
[----:B0-----:R-:W-:Y:S02]  /*14e0*/  VIADD R27, R2, 0x700 ;  /* 0x00000700021b7836 */ /* 0x001fe40000000000 */
[----:B------:R-:W-:-:S04]  /*14f0*/  IMAD.WIDE.U32 R14, R15, 0x4, R12 ;  /* 0x000000040f0e7825 */ /* 0x000fc800078e000c */
[--C-:B------:R-:W-:Y:S01]  /*1500*/  IMAD.WIDE.U32 R16, R17, 0x4, R12.reuse ;  /* 0x0000000411107825 */ /* 0x100fe200078e000c */
[----:B------:R0:W3:Y:S03]  /*1510*/  LDG.E R22, desc[UR6][R14.64] ;  /* 0x000000060e167981 */ /* 0x0000e6000c1e1900 */
[----:B------:R-:W-:Y:S01]  /*1520*/  VIADD R29, R2, 0x500 ;  /* 0x00000500021d7836 */ /* 0x000fe20000000000 */
[----:B------:R-:W4:Y:S01]  /*1530*/  LDG.E R24, desc[UR6][R16.64] ;  /* 0x0000000610187981 */ /* 0x000f22000c1e1900 */
[----:B------:R-:W-:-:S04]  /*1540*/  IMAD.WIDE.U32 R10, R11, 0x4, R12 ;  /* 0x000000040b0a7825 */ /* 0x000fc800078e000c */
[--C-:B-1----:R-:W-:Y:S01]  /*1550*/  IMAD.WIDE.U32 R8, R27, 0x4, R12.reuse ;  /* 0x000000041b087825 */ /* 0x102fe200078e000c */
[----:B------:R-:W4:Y:S03]  /*1560*/  LDG.E R23, desc[UR6][R10.64] ;  /* 0x000000060a177981 */ /* 0x000f26000c1e1900 */
[----:B------:R-:W-:Y:S02]  /*1570*/  VIADD R27, R2, 0x900 ;  /* 0x00000900021b7836 */ /* 0x000fe40000000000 */
[----:B------:R-:W-:-:S04]  /*1580*/  IMAD.WIDE.U32 R28, R29, 0x4, R12 ;  /* 0x000000041d1c7825 */ /* 0x000fc800078e000c */
[C---:B------:R-:W-:Y:S01]  /*1590*/  VIADD R19, R2.reuse, 0x600 ;  /* 0x0000060002137836 */ /* 0x040fe20000000000 */
[----:B------:R1:W5:Y:S01]  /*15a0*/  LDG.E R11, desc[UR6][R8.64] ;  /* 0x00000006080b7981 */ /* 0x000362000c1e1900 */
[C---:B0-----:R-:W-:Y:S02]  /*15b0*/  VIADD R15, R2.reuse, 0xa00 ;  /* 0x00000a00020f7836 */ /* 0x041fe40000000000 */
[----:B------:R-:W-:Y:S01]  /*15c0*/  VIADD R20, R2, 0x800 ;  /* 0x0000080002147836 */ /* 0x000fe20000000000 */
[----:B------:R0:W3:Y:S01]  /*15d0*/  LDG.E R21, desc[UR6][R28.64] ;  /* 0x000000061c157981 */ /* 0x0000e2000c1e1900 */
[----:B------:R-:W-:-:S04]  /*15e0*/  IMAD.WIDE.U32 R18, R19, 0x4, R12 ;  /* 0x0000000413127825 */ /* 0x000fc800078e000c */
[----:B-1----:R-:W-:-:S04]  /*15f0*/  IMAD.WIDE.U32 R8, R27, 0x4, R12 ;  /* 0x000000041b087825 */ /* 0x002fc800078e000c */
[--C-:B------:R-:W-:Y:S02]  /*1600*/  IMAD.WIDE.U32 R14, R15, 0x4, R12.reuse ;  /* 0x000000040f0e7825 */ /* 0x100fe400078e000c */
[----:B------:R-:W5:Y:S02]  /*1610*/  LDG.E R9, desc[UR6][R8.64] ;  /* 0x0000000608097981 */ /* 0x000f64000c1e1900 */
[--C-:B------:R-:W-:Y:S02]  /*1620*/  IMAD.WIDE.U32 R16, R20, 0x4, R12.reuse ;  /* 0x0000000414107825 */ /* 0x100fe400078e000c */
[----:B------:R1:W5:Y:S02]  /*1630*/  LDG.E R20, desc[UR6][R18.64] ;  /* 0x0000000612147981 */ /* 0x000364000c1e1900 */
[C---:B0-----:R-:W-:Y:S02]  /*1640*/  VIADD R29, R2.reuse, 0xb00 ;  /* 0x00000b00021d7836 */ /* 0x041fe40000000000 */
[----:B------:R-:W-:Y:S01]  /*1650*/  VIADD R27, R2, 0xc00 ;  /* 0x00000c00021b7836 */ /* 0x000fe20000000000 */
[----:B------:R0:W5:Y:S01]  /*1660*/  LDG.E R10, desc[UR6][R16.64] ;  /* 0x00000006100a7981 */ /* 0x000162000c1e1900 */
[----:B------:R-:W-:-:S03]  /*1670*/  IMAD.WIDE.U32 R28, R29, 0x4, R12 ;  /* 0x000000041d1c7825 */ /* 0x000fc600078e000c */
[----:B------:R0:W5:Y:S01]  /*1680*/  LDG.E R8, desc[UR6][R14.64] ;  /* 0x000000060e087981 */ /* 0x000162000c1e1900 */
[C---:B-1----:R-:W-:Y:S02]  /*1690*/  VIADD R19, R2.reuse, 0xe00 ;  /* 0x00000e0002137836 */ /* 0x042fe40000000000 */
[C---:B------:R-:W-:Y:S02]  /*16a0*/  VIADD R18, R2.reuse, 0xf00 ;  /* 0x00000f0002127836 */ /* 0x040fe40000000000 */
[----:B0-----:R-:W-:Y:S02]  /*16b0*/  IMAD.WIDE.U32 R16, R27, 0x4, R12 ;  /* 0x000000041b107825 */ /* 0x001fe400078e000c */
[----:B------:R-:W5:Y:S02]  /*16c0*/  LDG.E R27, desc[UR6][R28.64] ;  /* 0x000000061c1b7981 */ /* 0x000f64000c1e1900 */
[----:B------:R-:W-:-:S04]  /*16d0*/  VIADD R15, R2, 0xd00 ;  /* 0x00000d00020f7836 */ /* 0x000fc80000000000 */
[--C-:B------:R-:W-:Y:S01]  /*16e0*/  IMAD.WIDE.U32 R14, R15, 0x4, R12.reuse ;  /* 0x000000040f0e7825 */ /* 0x100fe200078e000c */
[----:B------:R0:W5:Y:S05]  /*16f0*/  LDG.E R28, desc[UR6][R16.64] ;  /* 0x00000006101c7981 */ /* 0x00016a000c1e1900 */
[----:B------:R-:W5:Y:S01]  /*1700*/  LDG.E R15, desc[UR6][R14.64] ;  /* 0x000000060e0f7981 */ /* 0x000f62000c1e1900 */
[----:B0-----:R-:W-:-:S04]  /*1710*/  IMAD.WIDE.U32 R16, R19, 0x4, R12 ;  /* 0x0000000413107825 */ /* 0x001fc800078e000c */
[----:B------:R-:W-:Y:S02]  /*1720*/  IMAD.WIDE.U32 R18, R18, 0x4, R12 ;  /* 0x0000000412127825 */ /* 0x000fe400078e000c */
[----:B------:R-:W5:Y:S04]  /*1730*/  LDG.E R16, desc[UR6][R16.64] ;  /* 0x0000000610107981 */ /* 0x000f68000c1e1900 */
[----:B------:R-:W5:Y:S01]  /*1740*/  LDG.E R19, desc[UR6][R18.64] ;  /* 0x0000000612137981 */ /* 0x000f62000c1e1900 */
[----:B------:R-:W-:-:S05]  /*1750*/  VIADD R6, R6, 0x10 ;  /* 0x0000001006067836 */ /* 0x000fca0000000000 */
[----:B------:R-:W-:Y:S01]  /*1760*/  ISETP.NE.AND P0, PT, R6, RZ, PT ;  /* 0x000000ff0600720c */ /* 0x000fe20003f05270 */
[----:B------:R-:W-:Y:S02]  /*1770*/  VIADD R5, R5, 0x1000 ;  /* 0x0000100005057836 */ /* 0x000fe40000000000 */
[----:B------:R-:W-:Y:S01]  /*1780*/  VIADD R2, R2, 0x1000 ;  /* 0x0000100002027836 */ /* 0x000fe20000000000 */
[----:B--2---:R-:W-:-:S04]  /*1790*/  IADD3 R25, PT, PT, R25, R26, R7 ;  /* 0x0000001a19197210 */ /* 0x004fc80007ffe007 */
[----:B----4-:R-:W-:-:S04]  /*17a0*/  IADD3 R23, PT, PT, R23, R24, R25 ;  /* 0x0000001817177210 */ /* 0x010fc80007ffe019 */
[----:B---3--:R-:W-:-:S04]  /*17b0*/  IADD3 R21, PT, PT, R21, R22, R23 ;  /* 0x0000001615157210 */ /* 0x008fc80007ffe017 */
[----:B-----5:R-:W-:-:S04]  /*17c0*/  IADD3 R11, PT, PT, R11, R20, R21 ;  /* 0x000000140b0b7210 */ /* 0x020fc80007ffe015 */
[----:B------:R-:W-:-:S04]  /*17d0*/  IADD3 R9, PT, PT, R9, R10, R11 ;  /* 0x0000000a09097210 */ /* 0x000fc80007ffe00b */
[----:B------:R-:W-:-:S04]  /*17e0*/  IADD3 R8, PT, PT, R27, R8, R9 ;  /* 0x000000081b087210 */ /* 0x000fc80007ffe009 */
[----:B------:R-:W-:-:S04]  /*17f0*/  IADD3 R8, PT, PT, R15, R28, R8 ;  /* 0x0000001c0f087210 */ /* 0x000fc80007ffe008 */
[----:B------:R-:W-:Y:S01]  /*1800*/  IADD3 R7, PT, PT, R19, R16, R8 ;  /* 0x0000001013077210 */ /* 0x000fe20007ffe008 */
[----:B------:R-:W-:Y:S06]  /*1810*/  @P0 BRA `(.L_x_450) ;  /* 0xfffffffc00100947 */ /* 0x000fec000383ffff */
[----:B------:R-:W-:Y:S05]  /*1820*/  BSYNC.RECONVERGENT B3 ;  /* 0x0000000000037941 */ /* 0x000fea0003800200 */
.L_x_449:
[----:B------:R-:W-:-:S07]  /*1830*/  VIADD R5, R5, 0xfffff800 ;  /* 0xfffff80005057836 */ /* 0x000fce0000000000 */
.L_x_448:
[----:B------:R-:W-:Y:S05]  /*1840*/  BSYNC.RECONVERGENT B2 ;  /* 0x0000000000027941 */ /* 0x000fea0003800200 */
.L_x_447:
[----:B------:R-:W-:-:S13]  /*1850*/  ISETP.NE.AND P0, PT, R4, RZ, PT ;  /* 0x000000ff0400720c */ /* 0x000fda0003f05270 */
[----:B------:R-:W-:Y:S05]  /*1860*/  @!P0 BRA `(.L_x_446) ;  /* 0x00000004000c8947 */ /* 0x000fea0003800000 */
[----:B------:R-:W-:Y:S01]  /*1870*/  ISETP.GE.U32.AND P0, PT, R4, 0x8, PT ;  /* 0x000000080400780c */ /* 0x000fe20003f06070 */
[----:B------:R-:W-:Y:S01]  /*1880*/  BSSY.RECONVERGENT B2, `(.L_x_451) ;  /* 0x0000021000027945 */ /* 0x000fe20003800200 */
[----:B------:R-:W-:-:S04]  /*1890*/  LOP3.LUT R24, R3, 0x7, RZ, 0xc0, !PT ;  /* 0x0000000703187812 */ /* 0x000fc800078ec0ff */
[----:B------:R-:W-:-:S07]  /*18a0*/  ISETP.NE.AND P1, PT, R24, RZ, PT ;  /* 0x000000ff1800720c */ /* 0x000fce0003f25270 */
[----:B------:R-:W-:Y:S06]  /*18b0*/  @!P0 BRA `(.L_x_452) ;  /* 0x0000000000748947 */ /* 0x000fec0003800000 */
[----:B------:R-:W-:-:S04]  /*18c0*/  VIADD R9, R5, UR4 ;  /* 0x0000000405097c36 */ /* 0x000fc80008000000 */
[C---:B------:R-:W-:Y:S02]  /*18d0*/  VIADD R21, R9.reuse, 0x100 ;  /* 0x0000010009157836 */ /* 0x040fe40000000000 */
[C---:B------:R-:W-:Y:S02]  /*18e0*/  VIADD R11, R9.reuse, 0x300 ;  /* 0x00000300090b7836 */ /* 0x040fe40000000000 */
[C---:B------:R-:W-:Y:S02]  /*18f0*/  VIADD R23, R9.reuse, 0x200 ;  /* 0x0000020009177836 */ /* 0x040fe40000000000 */
[----:B------:R-:W-:-:S04]  /*1900*/  IMAD.WIDE.U32 R16, R9, 0x4, R12 ;  /* 0x0000000409107825 */ /* 0x000fc800078e000c */
[--C-:B------:R-:W-:Y:S01]  /*1910*/  IMAD.WIDE.U32 R20, R21, 0x4, R12.reuse ;  /* 0x0000000415147825 */ /* 0x100fe200078e000c */
[----:B------:R0:W2:Y:S03]  /*1920*/  LDG.E R2, desc[UR6][R16.64] ;  /* 0x0000000610027981 */ /* 0x0000a6000c1e1900 */
[C---:B------:R-:W-:Y:S01]  /*1930*/  VIADD R15, R9.reuse, 0x400 ;  /* 0x00000400090f7836 */ /* 0x040fe20000000000 */
[----:B------:R-:W2:Y:S01]  /*1940*/  LDG.E R4, desc[UR6][R20.64] ;  /* 0x0000000614047981 */ /* 0x000ea2000c1e1900 */
[----:B------:R-:W-:Y:S02]  /*1950*/  VIADD R19, R9, 0x500 ;  /* 0x0000050009137836 */ /* 0x000fe40000000000 */
[----:B------:R-:W-:-:S04]  /*1960*/  IMAD.WIDE.U32 R10, R11, 0x4, R12 ;  /* 0x000000040b0a7825 */ /* 0x000fc800078e000c */
[--C-:B------:R-:W-:Y:S02]  /*1970*/  IMAD.WIDE.U32 R22, R23, 0x4, R12.reuse ;  /* 0x0000000417167825 */ /* 0x100fe400078e000c */
[----:B------:R-:W3:Y:S02]  /*1980*/  LDG.E R10, desc[UR6][R10.64] ;  /* 0x000000060a0a7981 */ /* 0x000ee4000c1e1900 */
[C---:B------:R-:W-:Y:S02]  /*1990*/  VIADD R25, R9.reuse, 0x600 ;  /* 0x0000060009197836 */ /* 0x040fe40000000000 */
[----:B------:R-:W-:Y:S01]  /*19a0*/  VIADD R27, R9, 0x700 ;  /* 0x00000700091b7836 */ /* 0x000fe20000000000 */
[----:B------:R-:W3:Y:S01]  /*19b0*/  LDG.E R6, desc[UR6][R22.64] ;  /* 0x0000000616067981 */ /* 0x000ee2000c1e1900 */
[----:B------:R-:W-:-:S04]  /*19c0*/  IMAD.WIDE.U32 R14, R15, 0x4, R12 ;  /* 0x000000040f0e7825 */ /* 0x000fc800078e000c */
[--C-:B------:R-:W-:Y:S02]  /*19d0*/  IMAD.WIDE.U32 R8, R19, 0x4, R12.reuse ;  /* 0x0000000413087825 */ /* 0x100fe400078e000c */
[----:B------:R-:W4:Y:S02]  /*19e0*/  LDG.E R15, desc[UR6][R14.64] ;  /* 0x000000060e0f7981 */ /* 0x000f24000c1e1900 */
[--C-:B------:R-:W-:Y:S02]  /*19f0*/  IMAD.WIDE.U32 R18, R25, 0x4, R12.reuse ;  /* 0x0000000419127825 */ /* 0x100fe400078e000c */
[----:B------:R-:W4:Y:S02]  /*1a00*/  LDG.E R8, desc[UR6][R8.64] ;  /* 0x0000000608087981 */ /* 0x000f24000c1e1900 */
[----:B0-----:R-:W-:Y:S02]  /*1a10*/  IMAD.WIDE.U32 R16, R27, 0x4, R12 ;  /* 0x000000041b107825 */ /* 0x001fe400078e000c */
[----:B------:R-:W5:Y:S04]  /*1a20*/  LDG.E R19, desc[UR6][R18.64] ;  /* 0x0000000612137981 */ /* 0x000f68000c1e1900 */
[----:B------:R-:W5:Y:S01]  /*1a30*/  LDG.E R16, desc[UR6][R16.64] ;  /* 0x0000000610107981 */ /* 0x000f62000c1e1900 */
[----:B------:R-:W-:Y:S01]  /*1a40*/  VIADD R5, R5, 0x800 ;  /* 0x0000080005057836 */ /* 0x000fe20000000000 */
[----:B--2---:R-:W-:-:S04]  /*1a50*/  IADD3 R7, PT, PT, R4, R2, R7 ;  /* 0x0000000204077210 */ /* 0x004fc80007ffe007 */
[----:B---3--:R-:W-:-:S04]  /*1a60*/  IADD3 R6, PT, PT, R10, R6, R7 ;  /* 0x000000060a067210 */ /* 0x008fc80007ffe007 */
[----:B----4-:R-:W-:-:S04]  /*1a70*/  IADD3 R6, PT, PT, R8, R15, R6 ;  /* 0x0000000f08067210 */ /* 0x010fc80007ffe006 */
[----:B-----5:R-:W-:-:S07]  /*1a80*/  IADD3 R7, PT, PT, R16, R19, R6 ;  /* 0x0000001310077210 */ /* 0x020fce0007ffe006 */
.L_x_452:
[----:B------:R-:W-:Y:S05]  /*1a90*/  BSYNC.RECONVERGENT B2 ;  /* 0x0000000000027941 */ /* 0x000fea0003800200 */
.L_x_451:
        /* <DEDUP_REMOVED lines=18> */
[----:B------:R-:W-:Y:S01]  /*1bc0*/  VIADD R5, R5, 0x400 ;  /* 0x0000040005057836 */ /* 0x000fe20000000000 */
[----:B--2---:R-:W-:-:S04]  /*1bd0*/  IADD3 R7, PT, PT, R8, R2, R7 ;  /* 0x0000000208077210 */ /* 0x004fc80007ffe007 */
[----:B---3--:R-:W-:-:S07]  /*1be0*/  IADD3 R7, PT, PT, R14, R10, R7 ;  /* 0x0000000a0e077210 */ /* 0x008fce0007ffe007 */
.L_x_454:
[----:B------:R-:W-:Y:S05]  /*1bf0*/  BSYNC.RECONVERGENT B2 ;  /* 0x0000000000027941 */ /* 0x000fea0003800200 */
.L_x_453:
[----:B------:R-:W-:Y:S05]  /*1c00*/  @!P1 BRA `(.L_x_446) ;  /* 0x0000000000249947 */ /* 0x000fea0003800000 */
[----:B------:R-:W-:Y:S02]  /*1c10*/  VIADD R5, R5, UR4 ;  /* 0x0000000405057c36 */ /* 0x000fe40008000000 */
[----:B------:R-:W-:-:S07]  /*1c20*/  IMAD.MOV R4, RZ, RZ, -R4 ;  /* 0x000000ffff047224 */ /* 0x000fce00078e0a04 */
.L_x_455:
[----:B------:R-:W-:-:S06]  /*1c30*/  IMAD.WIDE.U32 R2, R5, 0x4, R12 ;  /* 0x0000000405027825 */ /* 0x000fcc00078e000c */
[----:B------:R-:W2:Y:S01]  /*1c40*/  LDG.E R2, desc[UR6][R2.64] ;  /* 0x0000000602027981 */ /* 0x000ea2000c1e1900 */
[----:B------:R-:W-:Y:S02]  /*1c50*/  VIADD R4, R4, 0x1 ;  /* 0x0000000104047836 */ /* 0x000fe40000000000 */
[----:B------:R-:W-:-:S03]  /*1c60*/  VIADD R5, R5, 0x100 ;  /* 0x0000010005057836 */ /* 0x000fc60000000000 */
[----:B------:R-:W-:Y:S01]  /*1c70*/  ISETP.NE.AND P0, PT, R4, RZ, PT ;  /* 0x000000ff0400720c */ /* 0x000fe20003f05270 */
[----:B--2---:R-:W-:-:S12]  /*1c80*/  IMAD.IADD R7, R2, 0x1, R7 ;  /* 0x0000000102077824 */ /* 0x004fd800078e0207 */
[----:B------:R-:W-:Y:S05]  /*1c90*/  @P0 BRA `(.L_x_455) ;  /* 0xfffffffc00e40947 */ /* 0x000fea000383ffff */
.L_x_446:
[----:B------:R-:W-:Y:S05]  /*1ca0*/  BSYNC.RECONVERGENT B1 ;  /* 0x0000000000017941 */ /* 0x000fea0003800200 */
.L_x_444:
        /* <DEDUP_REMOVED lines=36> */
[----:B--2---:R-:W0:Y:S04]  /*1ef0*/  LDS.128 R4, [UR4+0x10] ;  /* 0x00001004ff047984 */ /* 0x004e280008000c00 */
[----:B------:R-:W1:Y:S01]  /*1f00*/  LDS.64 R2, [UR4+0x20] ;  /* 0x00002004ff027984 */ /* 0x000e620008000a00 */
[----:B0-----:R-:W-:-:S04]  /*1f10*/  IADD3 R0, PT, PT, R4, R0, R9 ;  /* 0x0000000004007210 */ /* 0x001fc80007ffe009 */
[----:B------:R-:W-:-:S04]  /*1f20*/  IADD3 R0, PT, PT, R6, R0, R5 ;  /* 0x0000000006007210 */ /* 0x000fc80007ffe005 */
[----:B-1----:R-:W-:-:S05]  /*1f30*/  IADD3 R0, PT, PT, R2, R0, R7 ;  /* 0x0000000002007210 */ /* 0x002fca0007ffe007 */
[----:B------:R-:W-:-:S07]  /*1f40*/  IMAD.IADD R9, R0, 0x1, R3 ;  /* 0x0000000100097824 */ /* 0x000fce00078e0203 */
.L_x_442:
[----:B------:R-:W-:Y:S05]  /*1f50*/  BSYNC.RECONVERGENT B0 ;  /* 0x0000000000007941 */ /* 0x000fea0003800200 */
.L_x_427:
[----:B------:R-:W-:Y:S05]  /*1f60*/  @P0 EXIT ;  /* 0x000000000000094d */ /* 0x000fea0003800000 */
[----:B-1----:R-:W1:Y:S01]  /*1f70*/  LDC.64 R2, c[0x0][0x388] ;  /* 0x0000e200ff027b82 */ /* 0x002e620000000a00 */
[----:B------:R-:W0:Y:S02]  /*1f80*/  LDCU UR4, c[0x0][0x398] ;  /* 0x00007300ff0477ac */ /* 0x000e240008000800 */
[----:B0-2---:R-:W-:-:S05]  /*1f90*/  VIADD R9, R9, UR4 ;  /* 0x0000000409097c36 */ /* 0x005fca0008000000 */
[----:B-1----:R-:W-:Y:S01]  /*1fa0*/  STG.E desc[UR6][R2.64], R9 ;  /* 0x0000000902007986 */ /* 0x002fe2000c101906 */
[----:B------:R-:W-:Y:S05]  /*1fb0*/  EXIT ;  /* 0x000000000000794d */ /* 0x000fea0003800000 */
.L_x_456:
        /* <DEDUP_REMOVED lines=12> */
.L_x_1193:


//--------------------- .text._ZN3cub18CUB_300001_SM_10006detail9transform16transform_kernelINS2_10policy_hubILb0EN4cuda3std3__45tupleIJN6thrust24THRUST_300001_SM_1000_NS6detail15normal_iteratorINSA_10device_ptrIiEEEESF_EEEE10policy1000ElNS7_10multipliesIiEESF_JPiSL_EEEvT0_iT1_T2_DpNS2_10kernel_argIT3_EE --------------------------
	.section	.text._ZN3cub18CUB_300001_SM_10006detail9transform16transform_kernelINS2_10policy_hubILb0EN4cuda3std3__45tupleIJN6thrust24THRUST_300001_SM_1000_NS6detail15normal_iteratorINSA_10device_ptrIiEEEESF_EEEE10policy1000ElNS7_10multipliesIiEESF_JPiSL_EEEvT0_iT1_T2_DpNS2_10kernel_argIT3_EE,"ax",@progbits
	.align	128
        .global         _ZN3cub18CUB_300001_SM_10006detail9transform16transform_kernelINS2_10policy_hubILb0EN4cuda3std3__45tupleIJN6thrust24THRUST_300001_SM_1000_NS6detail15normal_iteratorINSA_10device_ptrIiEEEESF_EEEE10policy1000ElNS7_10multipliesIiEESF_JPiSL_EEEvT0_iT1_T2_DpNS2_10kernel_argIT3_EE
        .type           _ZN3cub18CUB_300001_SM_10006detail9transform16transform_kernelINS2_10policy_hubILb0EN4cuda3std3__45tupleIJN6thrust24THRUST_300001_SM_1000_NS6detail15normal_iteratorINSA_10device_ptrIiEEEESF_EEEE10policy1000ElNS7_10multipliesIiEESF_JPiSL_EEEvT0_iT1_T2_DpNS2_10kernel_argIT3_EE,@function
        .size           _ZN3cub18CUB_300001_SM_10006detail9transform16transform_kernelINS2_10policy_hubILb0EN4cuda3std3__45tupleIJN6thrust24THRUST_300001_SM_1000_NS6detail15normal_iteratorINSA_10device_ptrIiEEEESF_EEEE10policy1000ElNS7_10multipliesIiEESF_JPiSL_EEEvT0_iT1_T2_DpNS2_10kernel_argIT3_EE,(.L_x_1182 - _ZN3cub18CUB_300001_SM_10006detail9transform16transform_kernelINS2_10policy_hubILb0EN4cuda3std3__45tupleIJN6thrust24THRUST_300001_SM_1000_NS6detail15normal_iteratorINSA_10device_ptrIiEEEESF_EEEE10policy1000ElNS7_10multipliesIiEESF_JPiSL_EEEvT0_iT1_T2_DpNS2_10kernel_argIT3_EE)
        .other          _ZN3cub18CUB_300001_SM_10006detail9transform16transform_kernelINS2_10policy_hubILb0EN4cuda3std3__45tupleIJN6thrust24THRUST_300001_SM_1000_NS6detail15normal_iteratorINSA_10device_ptrIiEEEESF_EEEE10policy1000ElNS7_10multipliesIiEESF_JPiSL_EEEvT0_iT1_T2_DpNS2_10kernel_argIT3_EE,@"STO_CUDA_ENTRY STV_DEFAULT"
_ZN3cub18CUB_300001_SM_10006detail9transform16transform_kernelINS2_10policy_hubILb0EN4cuda3std3__45tupleIJN6thrust24THRUST_300001_SM_1000_NS6detail15normal_iteratorINSA_10device_ptrIiEEEESF_EEEE10policy1000ElNS7_10multipliesIiEESF_JPiSL_EEEvT0_iT1_T2_DpNS2_10kernel_argIT3_EE:
.text._ZN3cub18CUB_300001_SM_10006detail9transform16transform_kernelINS2_10policy_hubILb0EN4cuda3std3__45tupleIJN6thrust24THRUST_300001_SM_1000_NS6detail15normal_iteratorINSA_10device_ptrIiEEEESF_EEEE10policy1000ElNS7_10multipliesIiEESF_JPiSL_EEEvT0_iT1_T2_DpNS2_10kernel_argIT3_EE:
[----:B------:R-:W-:Y:S01]  /*0000*/  LDC R1, c[0x0][0x37c] ;  /* 0x0000df00ff017b82 */ /* 0x000fe20000000800 */
[----:B------:R-:W1:Y:S07]  /*0010*/  LDCU UR24, c[0x0][0x388] ;  /* 0x00007100ff1877ac */ /* 0x000e6e0008000800 */
[----:B------:R-:W2:Y:S01]  /*0020*/  S2UR UR5, SR_CTAID.X ;  /* 0x00000000000579c3 */ /* 0x000ea20000002500 */
[----:B------:R-:W3:Y:S01]  /*0030*/  LDCU UR7, c[0x0][0x370] ;  /* 0x00006e00ff0777ac */ /* 0x000ee20008000800 */
[----:B------:R-:W4:Y:S06]  /*0040*/  LDCU.64 UR22, c[0x0][0x358] ;  /* 0x00006b00ff1677ac */ /* 0x000f2c0008000a00 */
[----:B------:R-:W5:Y:S01]  /*0050*/  LDC.64 R2, c[0x0][0x380] ;  /* 0x0000e000ff027b82 */ /* 0x000f620000000a00 */
[----:B-1----:R-:W-:-:S04]  /*0060*/  USHF.L.U32 UR19, UR24, 0x7, URZ ;  /* 0x0000000718137899 */ /* 0x002fc800080006ff */
[----:B------:R-:W-:Y:S02]  /*0070*/  USHF.R.S32.HI UR8, URZ, 0x1f, UR19 ;  /* 0x0000001fff087899 */ /* 0x000fe40008011413 */
[----:B--2---:R-:W-:Y:S02]  /*0080*/  UIMAD.WIDE.U32 UR20, UR19, UR5, URZ ;  /* 0x00000005131472a5 */ /* 0x004fe4000f8e00ff */
[----:B------:R-:W-:Y:S02]  /*0090*/  UIMAD UR6, UR8, UR5, URZ ;  /* 0x00000005080672a4 */ /* 0x000fe4000f8e02ff */
[----:B------:R-:W-:Y:S02]  /*00a0*/  UIADD3 UR4, UPT, UPT, UR5, 0x2, URZ ;  /* 0x0000000205047890 */ /* 0x000fe4000fffe0ff */
[----:B------:R-:W-:Y:S02]  /*00b0*/  UIADD3 UR6, UPT, UPT, UR21, UR6, URZ ;  /* 0x0000000615067290 */ /* 0x000fe4000fffe0ff */
[----:B---3--:R-:W-:Y:S01]  /*00c0*/  UISETP.GE.U32.AND UP0, UPT, UR4, UR7, UPT ;  /* 0x000000070400728c */ /* 0x008fe2000bf06070 */
[----:B-----5:R-:W-:-:S03]  /*00d0*/  IADD3 R0, P0, PT, R2, -UR20, RZ ;  /* 0x8000001402007c10 */ /* 0x020fc6000ff1e0ff */
[----:B------:R-:W-:Y:S01]  /*00e0*/  UISETP.EQ.OR UP0, UPT, UR5, URZ, UP0 ;  /* 0x000000ff0500728c */ /* 0x000fe20008702670 */
[----:B------:R-:W-:Y:S02]  /*00f0*/  IADD3.X R2, PT, PT, R3, ~UR6, RZ, P0, !PT ;  /* 0x8000000603027c10 */ /* 0x000fe400087fe4ff */
[----:B------:R-:W-:-:S04]  /*0100*/  ISETP.LT.U32.AND P0, PT, R0, UR19, PT ;  /* 0x0000001300007c0c */ /* 0x000fc8000bf01070 */
[----:B------:R-:W-:-:S04]  /*0110*/  ISETP.LT.AND.EX P0, PT, R2, UR8, PT, P0 ;  /* 0x0000000802007c0c */ /* 0x000fc8000bf01300 */
[----:B------:R-:W-:Y:S01]  /*0120*/  SEL R0, R0, UR19, P0 ;  /* 0x0000001300007c07 */ /* 0x000fe20008000000 */
[----:B----4-:R-:W-:Y:S08]  /*0130*/  BRA.U UP0, `(.L_x_457) ;  /* 0x0000000100e47547 */ /* 0x010ff0000b800000 */
[----:B------:R-:W1:Y:S01]  /*0140*/  S2R R2, SR_TID.X ;  /* 0x0000000000027919 */ /* 0x000e620000002100 */
[----:B------:R-:W-:Y:S01]  /*0150*/  ELECT P0, URZ, PT ;  /* 0x0000000000ff782f */ /* 0x000fe20003800000 */
[----:B------:R-:W-:Y:S03]  /*0160*/  BSSY.RECONVERGENT B0, `(.L_x_458) ;  /* 0x000002e000007945 */ /* 0x000fe60003800200 */
[----:B-1----:R-:W-:-:S13]  /*0170*/  ISETP.GT.U32.OR P0, PT, R2, 0x1f, !P0 ;  /* 0x0000001f0200780c */ /* 0x002fda0004704470 */
[----:B------:R-:W-:Y:S05]  /*0180*/  @P0 BRA `(.L_x_459) ;  /* 0x0000000000ac0947 */ /* 0x000fea0003800000 */
[----:B------:R-:W1:Y:S01]  /*0190*/  S2UR UR18, SR_CgaCtaId ;  /* 0x00000000001279c3 */ /* 0x000e620000008800 */
[----:B------:R-:W2:Y:S01]  /*01a0*/  LDCU UR15, c[0x0][0x3a0] ;  /* 0x00007400ff0f77ac */ /* 0x000ea20008000800 */
[----:B------:R-:W3:Y:S01]  /*01b0*/  LDCU UR17, c[0x0][0x3b0] ;  /* 0x00007600ff1177ac */ /* 0x000ee20008000800 */
[----:B------:R-:W-:Y:S01]  /*01c0*/  ULEA UR14, UR24, 0xf, 0x9 ;  /* 0x0000000f180e7891 */ /* 0x000fe2000f8e48ff */
[----:B------:R-:W-:Y:S01]  /*01d0*/  UMOV UR7, 0x400 ;  /* 0x0000040000077882 */ /* 0x000fe20000000000 */
[----:B------:R-:W-:Y:S01]  /*01e0*/  UMOV UR10, 0x1 ;  /* 0x00000001000a7882 */ /* 0x000fe20000000000 */
[----:B------:R-:W4:Y:S01]  /*01f0*/  LDCU.64 UR4, c[0x0][0x398] ;  /* 0x00007300ff0477ac */ /* 0x000f220008000a00 */
[----:B------:R-:W-:-:S04]  /*0200*/  UIADD3 UR10, UPT, UPT, -UR10, 0x100000, URZ ;  /* 0x001000000a0a7890 */ /* 0x000fc8000fffe1ff */
[----:B------:R-:W-:Y:S02]  /*0210*/  USHF.L.U32 UR11, UR10, 0xb, URZ ;  /* 0x0000000b0a0b7899 */ /* 0x000fe400080006ff */
[----:B------:R-:W-:Y:S02]  /*0220*/  USHF.L.U32 UR10, UR10, 0x1, URZ ;  /* 0x000000010a0a7899 */ /* 0x000fe400080006ff */
[----:B--2---:R-:W-:Y:S01]  /*0230*/  UIADD3 UR15, UPT, UPT, UR14, UR15, URZ ;  /* 0x0000000f0e0f7290 */ /* 0x004fe2000fffe0ff */
[----:B------:R-:W2:Y:S01]  /*0240*/  LDCU.64 UR12, c[0x0][0x3a8] ;  /* 0x00007500ff0c77ac */ /* 0x000ea20008000a00 */
[----:B---3--:R-:W-:Y:S02]  /*0250*/  UIADD3 UR14, UPT, UPT, UR14, UR17, URZ ;  /* 0x000000110e0e7290 */ /* 0x008fe4000fffe0ff */
[----:B-1----:R-:W-:Y:S02]  /*0260*/  ULEA UR17, UR18, UR7, 0x18 ;  /* 0x0000000712117291 */ /* 0x002fe4000f8ec0ff */
[----:B------:R-:W-:-:S02]  /*0270*/  UIADD3 UR16, UPT, UPT, UR7, 0x80, URZ ;  /* 0x0000008007107890 */ /* 0x000fc4000fffe0ff */
[----:B------:R-:W-:Y:S02]  /*0280*/  USHF.L.U64.HI UR9, UR20, 0x2, UR6 ;  /* 0x0000000214097899 */ /* 0x000fe40008010206 */
[----:B------:R-:W-:Y:S02]  /*0290*/  USHF.L.U32 UR8, UR20, 0x2, URZ ;  /* 0x0000000214087899 */ /* 0x000fe400080006ff */
[----:B------:R-:W-:Y:S02]  /*02a0*/  ULOP3.LUT UR15, UR15, 0xfffffff0, URZ, 0xc0, !UPT ;  /* 0xfffffff00f0f7892 */ /* 0x000fe4000f8ec0ff */
[----:B------:R-:W-:Y:S01]  /*02b0*/  ULOP3.LUT UR14, UR14, 0xfffffff0, URZ, 0xc0, !UPT ;  /* 0xfffffff00e0e7892 */ /* 0x000fe2000f8ec0ff */
[----:B------:R-:W1:Y:S02]  /*02c0*/  FENCE.VIEW.ASYNC.S ;  /* 0x00000000000073c6 */ /* 0x000e640000000000 */
[----:B-1----:R1:W3:Y:S02]  /*02d0*/  SYNCS.EXCH.64 URZ, [UR17], UR10 ;  /* 0x0000000a11ff75b2 */ /* 0x0022e40008000100 */
[----:B------:R-:W-:Y:S01]  /*02e0*/  @!PT LDS RZ, [RZ] ;  /* 0x00000000fffff984 */ /* 0x000fe20000000800 */
[----:B------:R-:W-:Y:S01]  /*02f0*/  @!PT LDS RZ, [RZ] ;  /* 0x00000000fffff984 */ /* 0x000fe20000000800 */
[----:B------:R-:W-:Y:S01]  /*0300*/  @!PT LDS RZ, [RZ] ;  /* 0x00000000fffff984 */ /* 0x000fe20000000800 */
[----:B------:R-:W-:Y:S01]  /*0310*/  @!PT LDS RZ, [RZ] ;  /* 0x00000000fffff984 */ /* 0x000fe20000000800 */
[----:B---3--:R3:W-:Y:S06]  /*0320*/  MEMBAR.ALL.CTA ;  /* 0x0000000000007992 */ /* 0x0087ec0000008000 */
[----:B---3--:R-:W3:Y:S01]  /*0330*/  FENCE.VIEW.ASYNC.S ;  /* 0x00000000000073c6 */ /* 0x008ee20000000000 */
[----:B------:R-:W-:-:S02]  /*0340*/  ULEA UR16, UR18, UR16, 0x18 ;  /* 0x0000001012107291 */ /* 0x000fc4000f8ec0ff */
[----:B----4-:R-:W-:Y:S02]  /*0350*/  UIADD3.64 UR4, UPT, UPT, UR8, UR4, URZ ;  /* 0x0000000408047297 */ /* 0x010fe4000fffe0ff */
[----:B------:R-:W-:Y:S02]  /*0360*/  USHF.R.U32.HI UR7, URZ, 0x4, UR15 ;  /* 0x00000004ff077899 */ /* 0x000fe4000801160f */
[----:B--2---:R-:W-:Y:S02]  /*0370*/  UIADD3.64 UR8, UPT, UPT, UR8, UR12, URZ ;  /* 0x0000000c08087297 */ /* 0x004fe4000fffe0ff */
[----:B------:R-:W-:Y:S02]  /*0380*/  UIADD3 UR15, UPT, UPT, UR15, UR14, URZ ;  /* 0x0000000e0f0f7290 */ /* 0x000fe4000fffe0ff */
[----:B------:R-:W-:Y:S02]  /*0390*/  ULEA UR12, UR24, UR16, 0x9 ;  /* 0x00000010180c7291 */ /* 0x000fe4000f8e48ff */
[----:B------:R-:W-:-:S02]  /*03a0*/  USHF.R.U32.HI UR14, URZ, 0x4, UR14 ;  /* 0x00000004ff0e7899 */ /* 0x000fc4000801160e */
[----:B------:R-:W-:Y:S01]  /*03b0*/  UPRMT UR7, UR7, 0x5410, URZ ;  /* 0x0000541007077896 */ /* 0x000fe200080000ff */
[----:B------:R-:W-:Y:S01]  /*03c0*/  IMAD.U32 R2, RZ, RZ, UR15 ;  /* 0x0000000fff027e24 */ /* 0x000fe2000f8e00ff */
[----:B------:R-:W-:Y:S02]  /*03d0*/  UIADD3 UR12, UPT, UPT, UR12, 0x80, URZ ;  /* 0x000000800c0c7890 */ /* 0x000fe4000fffe0ff */
[----:B------:R-:W-:Y:S01]  /*03e0*/  UPRMT UR14, UR14, 0x5410, URZ ;  /* 0x000054100e0e7896 */ /* 0x000fe200080000ff */
[----:B------:R-:W-:-:S04]  /*03f0*/  UMOV UR13, UR17 ;  /* 0x00000011000d7c82 */ /* 0x000fc80008000000 */
[----:B---3--:R1:W-:Y:S04]  /*0400*/  UBLKCP.S.G [UR16], [UR4], UR7 ;  /* 0x00000010040073ba */ /* 0x0083e80008000207 */
[----:B------:R1:W-:Y:S01]  /*0410*/  UBLKCP.S.G [UR12], [UR8], UR14 ;  /* 0x0000000c080073ba */ /* 0x0003e2000800020e */
[----:B------:R1:W-:Y:S01]  /*0420*/  SYNCS.ARRIVE.TRANS64 RZ, [UR17], R2 ;  /* 0x00000002ffff79a7 */ /* 0x0003e20008000011 */
[----:B------:R-:W-:Y:S01]  /*0430*/  NOP ;  /* 0x0000000000007918 */ /* 0x000fe20000000000 */
.L_x_459:
[----:B-1----:R-:W-:Y:S05]  /*0440*/  BSYNC.RECONVERGENT B0 ;  /* 0x0000000000007941 */ /* 0x002fea0003800200 */
.L_x_458:
[----:B------:R-:W1:Y:S08]  /*0450*/  S2UR UR5, SR_CgaCtaId ;  /* 0x00000000000579c3 */ /* 0x000e700000008800 */
[----:B------:R-:W-:Y:S01]  /*0460*/  BAR.SYNC.DEFER_BLOCKING 0x0 ;  /* 0x0000000000007b1d */ /* 0x000fe20000010000 */
[----:B------:R-:W-:-:S05]  /*0470*/  SHF.L.U32 R2, RZ, 0x1f, RZ ;  /* 0x0000001fff027819 */ /* 0x000fca00000006ff */
[----:B------:R-:W-:Y:S02]  /*0480*/  UMOV UR4, 0x400 ;  /* 0x0000040000047882 */ /* 0x000fe40000000000 */
[----:B-1----:R-:W-:-:S12]  /*0490*/  ULEA UR4, UR5, UR4, 0x18 ;  /* 0x0000000405047291 */ /* 0x002fd8000f8ec0ff */
.L_x_460:
[----:B------:R-:W1:Y:S02]  /*04a0*/  SYNCS.PHASECHK.TRANS64.TRYWAIT P0, [UR4], R2 ;  /* 0x00000002ff0075a7 */ /* 0x000e640008001104 */
[----:B-1----:R-:W-:Y:S05]  /*04b0*/  @!P0 BRA `(.L_x_460) ;  /* 0xfffffffc00f88947 */ /* 0x002fea000383ffff */
[----:B------:R-:W-:Y:S05]  /*04c0*/  BRA `(.L_x_461) ;  /* 0x0000001400407947 */ /* 0x000fea0003800000 */
.L_x_457:
[----:B------:R-:W1:Y:S01]  /*04d0*/  S2R R3, SR_TID.Y ;  /* 0x0000000000037919 */ /* 0x000e620000002200 */
[----:B------:R-:W2:Y:S01]  /*04e0*/  LDCU UR9, c[0x0][0x360] ;  /* 0x00006c00ff0977ac */ /* 0x000ea20008000800 */
[----:B------:R-:W-:Y:S01]  /*04f0*/  IMAD.SHL.U32 R4, R0, 0x4, RZ ;  /* 0x0000000400047824 */ /* 0x000fe200078e00ff */
[----:B------:R-:W-:Y:S01]  /*0500*/  BSSY.RECONVERGENT B0, `(.L_x_462) ;  /* 0x00000aa000007945 */ /* 0x000fe20003800200 */
[----:B------:R-:W1:Y:S01]  /*0510*/  S2R R6, SR_TID.Z ;  /* 0x0000000000067919 */ /* 0x000e620000002300 */
[----:B------:R-:W2:Y:S01]  /*0520*/  LDCU UR10, c[0x0][0x364] ;  /* 0x00006c80ff0a77ac */ /* 0x000ea20008000800 */
[----:B------:R-:W3:Y:S01]  /*0530*/  LDC R2, c[0x0][0x368] ;  /* 0x0000da00ff027b82 */ /* 0x000ee20000000800 */
[----:B------:R-:W-:Y:S01]  /*0540*/  SHF.R.S32.HI R5, RZ, 0x1f, R4 ;  /* 0x0000001fff057819 */ /* 0x000fe20000011404 */
[----:B------:R-:W4:Y:S03]  /*0550*/  S2R R8, SR_TID.X ;  /* 0x0000000000087919 */ /* 0x000f260000002100 */
[----:B------:R-:W-:-:S02]  /*0560*/  SHF.R.U64 R4, R4, 0x2, R5 ;  /* 0x0000000204047819 */ /* 0x000fc40000001205 */
[----:B------:R-:W-:Y:S01]  /*0570*/  SHF.R.U32.HI R5, RZ, 0x2, R5 ;  /* 0x00000002ff057819 */ /* 0x000fe20000011605 */
[----:B--2---:R-:W-:Y:S02]  /*0580*/  UIMAD UR4, UR9, UR10, URZ ;  /* 0x0000000a090472a4 */ /* 0x004fe4000f8e02ff */
[----:B-1----:R-:W-:Y:S02]  /*0590*/  IMAD R3, R6, UR10, R3 ;  /* 0x0000000a06037c24 */ /* 0x002fe4000f8e0203 */
[----:B------:R-:W-:Y:S02]  /*05a0*/  IMAD.MOV.U32 R6, RZ, RZ, RZ ;  /* 0x000000ffff067224 */ /* 0x000fe400078e00ff */
[----:B----4-:R-:W-:Y:S02]  /*05b0*/  IMAD R3, R3, UR9, R8 ;  /* 0x0000000903037c24 */ /* 0x010fe4000f8e0208 */
[----:B---3--:R-:W-:Y:S01]  /*05c0*/  IMAD R8, R2, UR4, RZ ;  /* 0x0000000402087c24 */ /* 0x008fe2000f8e02ff */
[----:B------:R-:W-:-:S02]  /*05d0*/  UMOV UR4, URZ ;  /* 0x000000ff00047c82 */ /* 0x000fc40008000000 */
[----:B------:R-:W-:-:S04]  /*05e0*/  ISETP.GT.U32.AND P0, PT, R4, R3, PT ;  /* 0x000000030400720c */ /* 0x000fc80003f04070 */
[----:B------:R-:W-:-:S13]  /*05f0*/  ISETP.GT.U32.AND.EX P0, PT, R5, RZ, PT, P0 ;  /* 0x000000ff0500720c */ /* 0x000fda0003f04100 */
[----:B------:R-:W-:Y:S05]  /*0600*/  @!P0 BRA `(.L_x_463) ;  /* 0x0000000800648947 */ /* 0x000fea0003800000 */
[----:B------:R-:W-:Y:S01]  /*0610*/  IMAD.IADD R9, R8, 0x1, R3 ;  /* 0x0000000108097824 */ /* 0x000fe200078e0203 */
[----:B------:R-:W-:Y:S01]  /*0620*/  BSSY.RECONVERGENT B1, `(.L_x_464) ;  /* 0x0000024000017945 */ /* 0x000fe20003800200 */
[----:B------:R-:W-:-:S03]  /*0630*/  IMAD.MOV.U32 R12, RZ, RZ, -0x1 ;  /* 0xffffffffff0c7424 */ /* 0x000fc600078e00ff */
[CC--:B------:R-:W-:Y:S02]  /*0640*/  ISETP.GT.U32.AND P1, PT, R4.reuse, R9.reuse, PT ;  /* 0x000000090400720c */ /* 0x0c0fe40003f24070 */
[CC--:B------:R-:W-:Y:S02]  /*0650*/  ISETP.GT.U32.AND P0, PT, R4.reuse, R9.reuse, PT ;  /* 0x000000090400720c */ /* 0x0c0fe40003f04070 */
[C---:B------:R-:W-:Y:S02]  /*0660*/  ISETP.GT.U32.AND.EX P1, PT, R5.reuse, RZ, PT, P1 ;  /* 0x000000ff0500720c */ /* 0x040fe40003f24110 */
[----:B------:R-:W-:Y:S02]  /*0670*/  ISETP.GT.U32.AND.EX P0, PT, R5, RZ, PT, P0 ;  /* 0x000000ff0500720c */ /* 0x000fe40003f04100 */
[----:B------:R-:W-:Y:S02]  /*0680*/  SEL R10, R4, R9, P1 ;  /* 0x00000009040a7207 */ /* 0x000fe40000800000 */
[----:B------:R-:W-:-:S02]  /*0690*/  SEL R7, RZ, 0x1, !P0 ;  /* 0x00000001ff077807 */ /* 0x000fc40004000000 */
[----:B------:R-:W-:Y:S02]  /*06a0*/  SEL R11, R5, RZ, P1 ;  /* 0x000000ff050b7207 */ /* 0x000fe40000800000 */
[----:B------:R-:W-:-:S04]  /*06b0*/  IADD3 R14, P0, P1, R10, -R7, -R9 ;  /* 0x800000070a0e7210 */ /* 0x000fc8000791e809 */
[----:B------:R-:W-:-:S04]  /*06c0*/  IADD3.X R15, PT, PT, R11, -0x1, R12, P0, P1 ;  /* 0xffffffff0b0f7810 */ /* 0x000fc800007e240c */
[----:B------:R-:W-:-:S13]  /*06d0*/  ISETP.NE.U32.AND P0, PT, R15, RZ, PT ;  /* 0x000000ff0f00720c */ /* 0x000fda0003f05070 */
[----:B------:R-:W-:Y:S05]  /*06e0*/  @P0 BRA `(.L_x_465) ;  /* 0x0000000000500947 */ /* 0x000fea0003800000 */
[----:B------:R-:W1:Y:S01]  /*06f0*/  I2F.U32.RP R9, R8 ;  /* 0x0000000800097306 */ /* 0x000e620000209000 */
[----:B------:R-:W-:Y:S01]  /*0700*/  IMAD.MOV R13, RZ, RZ, -R8 ;  /* 0x000000ffff0d7224 */ /* 0x000fe200078e0a08 */
[----:B------:R-:W-:-:S06]  /*0710*/  ISETP.NE.U32.AND P2, PT, R8, RZ, PT ;  /* 0x000000ff0800720c */ /* 0x000fcc0003f45070 */
[----:B-1----:R-:W1:Y:S02]  /*0720*/  MUFU.RCP R9, R9 ;  /* 0x0000000900097308 */ /* 0x002e640000001000 */
[----:B-1----:R-:W-:-:S06]  /*0730*/  VIADD R10, R9, 0xffffffe ;  /* 0x0ffffffe090a7836 */ /* 0x002fcc0000000000 */
[----:B------:R1:W2:Y:S02]  /*0740*/  F2I.FTZ.U32.TRUNC.NTZ R11, R10 ;  /* 0x0000000a000b7305 */ /* 0x0002a4000021f000 */
[----:B-1----:R-:W-:Y:S02]  /*0750*/  IMAD.MOV.U32 R10, RZ, RZ, RZ ;  /* 0x000000ffff0a7224 */ /* 0x002fe400078e00ff */
[----:B--2---:R-:W-:-:S04]  /*0760*/  IMAD R13, R13, R11, RZ ;  /* 0x0000000b0d0d7224 */ /* 0x004fc800078e02ff */
[----:B------:R-:W-:-:S06]  /*0770*/  IMAD.HI.U32 R11, R11, R13, R10 ;  /* 0x0000000d0b0b7227 */ /* 0x000fcc00078e000a */
[----:B------:R-:W-:-:S04]  /*0780*/  IMAD.HI.U32 R10, R11, R14, RZ ;  /* 0x0000000e0b0a7227 */ /* 0x000fc800078e00ff */
[----:B------:R-:W-:-:S04]  /*0790*/  IMAD.MOV R11, RZ, RZ, -R10 ;  /* 0x000000ffff0b7224 */ /* 0x000fc800078e0a0a */
[----:B------:R-:W-:-:S05]  /*07a0*/  IMAD R11, R8, R11, R14 ;  /* 0x0000000b080b7224 */ /* 0x000fca00078e020e */
[----:B------:R-:W-:-:S13]  /*07b0*/  ISETP.GE.U32.AND P0, PT, R11, R8, PT ;  /* 0x000000080b00720c */ /* 0x000fda0003f06070 */
[----:B------:R-:W-:Y:S02]  /*07c0*/  @P0 IMAD.IADD R11, R11, 0x1, -R8 ;  /* 0x000000010b0b0824 */ /* 0x000fe400078e0a08 */
[----:B------:R-:W-:-:S03]  /*07d0*/  @P0 VIADD R10, R10, 0x1 ;  /* 0x000000010a0a0836 */ /* 0x000fc60000000000 */
[----:B------:R-:W-:Y:S01]  /*07e0*/  ISETP.GE.U32.AND P1, PT, R11, R8, PT ;  /* 0x000000080b00720c */ /* 0x000fe20003f26070 */
[----:B------:R-:W-:-:S12]  /*07f0*/  IMAD.MOV.U32 R11, RZ, RZ, RZ ;  /* 0x000000ffff0b7224 */ /* 0x000fd800078e00ff */
[----:B------:R-:W-:Y:S02]  /*0800*/  @P1 IADD3 R10, PT, PT, R10, 0x1, RZ ;  /* 0x000000010a0a1810 */ /* 0x000fe40007ffe0ff */
[----:B------:R-:W-:Y:S01]  /*0810*/  @!P2 LOP3.LUT R10, RZ, R8, RZ, 0x33, !PT ;  /* 0x00000008ff0aa212 */ /* 0x000fe200078e33ff */
[----:B------:R-:W-:Y:S06]  /*0820*/  BRA `(.L_x_466) ;  /* 0x00000000000c7947 */ /* 0x000fec0003800000 */
.L_x_465:
[----:B------:R-:W-:Y:S01]  /*0830*/  IMAD.MOV.U32 R9, RZ, RZ, R14 ;  /* 0x000000ffff097224 */ /* 0x000fe200078e000e */
[----:B------:R-:W-:-:S07]  /*0840*/  MOV R14, 0x860 ;  /* 0x00000860000e7802 */ /* 0x000fce0000000f00 */
[----:B------:R-:W-:Y:S05]  /*0850*/  CALL.REL.NOINC `($__internal_0_$__cuda_sm20_div_u64) ;  /* 0x0000001400707944 */ /* 0x000fea0003c00000 */
.L_x_466:
[----:B------:R-:W-:Y:S05]  /*0860*/  BSYNC.RECONVERGENT B1 ;  /* 0x0000000000017941 */ /* 0x000fea0003800200 */
.L_x_464:
[----:B------:R-:W-:Y:S01]  /*0870*/  IADD3 R9, P0, PT, R10, R7, RZ ;  /* 0x000000070a097210 */ /* 0x000fe20007f1e0ff */
[----:B------:R-:W1:Y:S01]  /*0880*/  LDC R13, c[0x0][0x3a0] ;  /* 0x0000e800ff0d7b82 */ /* 0x000e620000000800 */
[----:B------:R-:W-:Y:S01]  /*0890*/  BSSY.RECONVERGENT B1, `(.L_x_467) ;  /* 0x0000033000017945 */ /* 0x000fe20003800200 */
[----:B------:R-:W-:Y:S01]  /*08a0*/  IMAD.MOV.U32 R29, RZ, RZ, R3 ;  /* 0x000000ffff1d7224 */ /* 0x000fe200078e0003 */
[C---:B------:R-:W-:Y:S01]  /*08b0*/  LOP3.LUT R7, R9.reuse, 0x3, RZ, 0xc0, !PT ;  /* 0x0000000309077812 */ /* 0x040fe200078ec0ff */
[----:B------:R-:W-:Y:S01]  /*08c0*/  IMAD.X R10, RZ, RZ, R11, P0 ;  /* 0x000000ffff0a7224 */ /* 0x000fe200000e060b */
[----:B------:R-:W-:Y:S02]  /*08d0*/  ISETP.GE.U32.AND P0, PT, R9, 0x3, PT ;  /* 0x000000030900780c */ /* 0x000fe40003f06070 */
[----:B------:R-:W-:Y:S02]  /*08e0*/  ISETP.NE.U32.AND P1, PT, R7, 0x3, PT ;  /* 0x000000030700780c */ /* 0x000fe40003f25070 */
[----:B------:R-:W-:Y:S01]  /*08f0*/  ISETP.GE.U32.AND.EX P0, PT, R10, RZ, PT, P0 ;  /* 0x000000ff0a00720c */ /* 0x000fe20003f06100 */
[----:B------:R-:W-:Y:S01]  /*0900*/  IMAD.MOV.U32 R10, RZ, RZ, R6 ;  /* 0x000000ffff0a7224 */ /* 0x000fe200078e0006 */
[----:B------:R-:W-:-:S02]  /*0910*/  ISETP.NE.AND.EX P1, PT, RZ, RZ, PT, P1 ;  /* 0x000000ffff00720c */ /* 0x000fc40003f25310 */
[----:B-1----:R-:W-:-:S11]  /*0920*/  SHF.R.S32.HI R11, RZ, 0x1f, R13 ;  /* 0x0000001fff0b7819 */ /* 0x002fd6000001140d */
[----:B------:R-:W-:Y:S05]  /*0930*/  @!P1 BRA `(.L_x_468) ;  /* 0x0000000000a09947 */ /* 0x000fea0003800000 */
[----:B------:R-:W1:Y:S01]  /*0940*/  S2UR UR7, SR_CgaCtaId ;  /* 0x00000000000779c3 */ /* 0x000e620000008800 */
[----:B------:R-:W2:Y:S01]  /*0950*/  LDCU.64 UR12, c[0x0][0x398] ;  /* 0x00007300ff0c77ac */ /* 0x000ea20008000a00 */
[C---:B------:R-:W-:Y:S01]  /*0960*/  IMAD.SHL.U32 R7, R3.reuse, 0x4, RZ ;  /* 0x0000000403077824 */ /* 0x040fe200078e00ff */
[----:B------:R-:W-:Y:S01]  /*0970*/  MOV R29, R3 ;  /* 0x00000003001d7202 */ /* 0x000fe20000000f00 */
[----:B------:R-:W-:Y:S01]  /*0980*/  IMAD.U32 R14, RZ, RZ, UR20 ;  /* 0x00000014ff0e7e24 */ /* 0x000fe2000f8e00ff */
[----:B------:R-:W-:Y:S01]  /*0990*/  UMOV UR5, 0x400 ;  /* 0x0000040000057882 */ /* 0x000fe20000000000 */
[----:B------:R-:W-:Y:S01]  /*09a0*/  IMAD.U32 R15, RZ, RZ, UR21 ;  /* 0x00000015ff0f7e24 */ /* 0x000fe2000f8e00ff */
[----:B------:R-:W-:Y:S01]  /*09b0*/  SHF.L.U64.HI R15, R3, 0x2, R6 ;  /* 0x00000002030f7819 */ /* 0x000fe20000010206 */
[----:B------:R-:W-:Y:S01]  /*09c0*/  IMAD.U32 R12, RZ, RZ, UR6 ;  /* 0x00000006ff0c7e24 */ /* 0x000fe2000f8e00ff */
[----:B------:R-:W-:Y:S01]  /*09d0*/  LEA R10, P1, R14, R7, 0x2 ;  /* 0x000000070e0a7211 */ /* 0x000fe200078210ff */
[----:B------:R-:W-:Y:S01]  /*09e0*/  VIADD R9, R9, 0x1 ;  /* 0x0000000109097836 */ /* 0x000fe20000000000 */
[----:B------:R-:W-:Y:S01]  /*09f0*/  UIADD3 UR5, UPT, UPT, UR5, 0x80, URZ ;  /* 0x0000008005057890 */ /* 0x000fe2000fffe0ff */
[----:B------:R-:W-:Y:S01]  /*0a00*/  IMAD R7, R2, UR10, RZ ;  /* 0x0000000a02077c24 */ /* 0x000fe2000f8e02ff */
[----:B------:R-:W-:-:S02]  /*0a10*/  LEA.HI.X R14, R14, R15, R12, 0x2, P1 ;  /* 0x0000000f0e0e7211 */ /* 0x000fc400008f140c */
[----:B------:R-:W-:Y:S01]  /*0a20*/  LOP3.LUT R9, R9, 0x3, RZ, 0xc0, !PT ;  /* 0x0000000309097812 */ /* 0x000fe200078ec0ff */
[----:B------:R-:W-:Y:S01]  /*0a30*/  IMAD R7, R7, UR9, RZ ;  /* 0x0000000907077c24 */ /* 0x000fe2000f8e02ff */
[----:B--2---:R-:W-:Y:S01]  /*0a40*/  IADD3 R17, P1, P2, R10, UR12, R13 ;  /* 0x0000000c0a117c10 */ /* 0x004fe2000fa3e00d */
[----:B------:R-:W-:-:S03]  /*0a50*/  IMAD.MOV.U32 R10, RZ, RZ, R6 ;  /* 0x000000ffff0a7224 */ /* 0x000fc600078e0006 */
[----:B------:R-:W-:Y:S01]  /*0a60*/  IADD3.X R18, PT, PT, R14, UR13, R11, P1, P2 ;  /* 0x0000000d0e127c10 */ /* 0x000fe20008fe440b */
[----:B-1----:R-:W-:Y:S01]  /*0a70*/  ULEA UR5, UR7, UR5, 0x18 ;  /* 0x0000000507057291 */ /* 0x002fe2000f8ec0ff */
[----:B------:R-:W-:-:S05]  /*0a80*/  IADD3 R9, P1, PT, RZ, -R9, RZ ;  /* 0x80000009ff097210 */ /* 0x000fca0007f3e0ff */
[----:B------:R-:W-:Y:S02]  /*0a90*/  VIADD R12, R13, UR5 ;  /* 0x000000050d0c7c36 */ /* 0x000fe40008000000 */
[----:B------:R-:W-:Y:S02]  /*0aa0*/  IMAD.X R16, RZ, RZ, -0x1, P1 ;  /* 0xffffffffff107424 */ /* 0x000fe400008e06ff */
[----:B------:R-:W-:-:S07]  /*0ab0*/  IMAD R12, R3, 0x4, R12 ;  /* 0x00000004030c7824 */ /* 0x000fce00078e020c */
.L_x_469:
[----:B------:R-:W-:Y:S01]  /*0ac0*/  IADD3 R9, P1, PT, R9, 0x1, RZ ;  /* 0x0000000109097810 */ /* 0x000fe20007f3e0ff */
[----:B------:R-:W-:Y:S01]  /*0ad0*/  IMAD.MOV.U32 R14, RZ, RZ, R17 ;  /* 0x000000ffff0e7224 */ /* 0x000fe200078e0011 */
[C---:B------:R-:W-:Y:S01]  /*0ae0*/  IADD3 R29, P2, PT, R8.reuse, R29, RZ ;  /* 0x0000001d081d7210 */ /* 0x040fe20007f5e0ff */
[----:B------:R-:W-:Y:S01]  /*0af0*/  IMAD.MOV.U32 R15, RZ, RZ, R18 ;  /* 0x000000ffff0f7224 */ /* 0x000fe200078e0012 */
[C---:B------:R-:W-:Y:S01]  /*0b00*/  LEA R17, P3, R8.reuse, R17, 0x2 ;  /* 0x0000001108117211 */ /* 0x040fe200078610ff */
[----:B------:R-:W-:Y:S01]  /*0b10*/  IMAD.X R16, RZ, RZ, R16, P1 ;  /* 0x000000ffff107224 */ /* 0x000fe200008e0610 */
[----:B------:R-:W-:Y:S01]  /*0b20*/  ISETP.NE.U32.AND P1, PT, R9, RZ, PT ;  /* 0x000000ff0900720c */ /* 0x000fe20003f25070 */
[----:B------:R-:W-:Y:S01]  /*0b30*/  IMAD.X R10, RZ, RZ, R10, P2 ;  /* 0x000000ffff0a7224 */ /* 0x000fe200010e060a */
[----:B------:R-:W-:Y:S01]  /*0b40*/  @!PT LDS RZ, [RZ] ;  /* 0x00000000fffff984 */ /* 0x000fe20000000800 */
[----:B------:R-:W-:Y:S01]  /*0b50*/  @!PT LDS RZ, [RZ] ;  /* 0x00000000fffff984 */ /* 0x000fe20000000800 */
[----:B------:R-:W-:Y:S01]  /*0b60*/  @!PT LDS RZ, [RZ] ;  /* 0x00000000fffff984 */ /* 0x000fe20000000800 */
[----:B------:R1:W-:Y:S01]  /*0b70*/  LDGSTS.E [R12], desc[UR22][R14.64] ;  /* 0x000000000e0c7fae */ /* 0x0003e2000b9a1016 */
[----:B------:R-:W-:Y:S02]  /*0b80*/  LEA.HI.X R18, R8, R18, RZ, 0x2, P3 ;  /* 0x0000001208127211 */ /* 0x000fe400018f14ff */
[----:B------:R-:W-:Y:S01]  /*0b90*/  ISETP.NE.AND.EX P1, PT, R16, RZ, PT, P1 ;  /* 0x000000ff1000720c */ /* 0x000fe20003f25310 */
[----:B-1----:R-:W-:-:S12]  /*0ba0*/  IMAD R12, R7, 0x4, R12 ;  /* 0x00000004070c7824 */ /* 0x002fd800078e020c */
[----:B------:R-:W-:Y:S05]  /*0bb0*/  @P1 BRA `(.L_x_469) ;  /* 0xfffffffc00c01947 */ /* 0x000fea000383ffff */
.L_x_468:
[----:B------:R-:W-:Y:S05]  /*0bc0*/  BSYNC.RECONVERGENT B1 ;  /* 0x0000000000017941 */ /* 0x000fea0003800200 */
.L_x_467:
[----:B------:R-:W-:Y:S05]  /*0bd0*/  @!P0 BRA `(.L_x_463) ;  /* 0x0000000000f08947 */ /* 0x000fea0003800000 */
[----:B------:R-:W1:Y:S01]  /*0be0*/  S2UR UR8, SR_CgaCtaId ;  /* 0x00000000000879c3 */ /* 0x000e620000008800 */
[----:B------:R-:W2:Y:S01]  /*0bf0*/  LDCU.64 UR12, c[0x0][0x398] ;  /* 0x00007300ff0c77ac */ /* 0x000ea20008000a00 */
[C---:B------:R-:W-:Y:S01]  /*0c00*/  IMAD.SHL.U32 R9, R29.reuse, 0x4, RZ ;  /* 0x000000041d097824 */ /* 0x040fe200078e00ff */
[----:B------:R-:W-:Y:S01]  /*0c10*/  MOV R14, UR20 ;  /* 0x00000014000e7c02 */ /* 0x000fe20008000f00 */
[----:B------:R-:W-:Y:S01]  /*0c20*/  IMAD.U32 R15, RZ, RZ, UR21 ;  /* 0x00000015ff0f7e24 */ /* 0x000fe2000f8e00ff */
[C---:B------:R-:W-:Y:S01]  /*0c30*/  SHF.L.U64.HI R15, R29.reuse, 0x2, R10 ;  /* 0x000000021d0f7819 */ /* 0x040fe2000001020a */
[----:B------:R-:W-:Y:S01]  /*0c40*/  IMAD.U32 R12, RZ, RZ, UR6 ;  /* 0x00000006ff0c7e24 */ /* 0x000fe2000f8e00ff */
[----:B------:R-:W-:Y:S01]  /*0c50*/  LEA R9, P0, R14, R9, 0x2 ;  /* 0x000000090e097211 */ /* 0x000fe200078010ff */
[----:B------:R-:W-:Y:S01]  /*0c60*/  UMOV UR7, 0x400 ;  /* 0x0000040000077882 */ /* 0x000fe20000000000 */
[----:B------:R-:W-:Y:S01]  /*0c70*/  IMAD.SHL.U32 R18, R8, 0x4, RZ ;  /* 0x0000000408127824 */ /* 0x000fe200078e00ff */
[----:B------:R-:W-:Y:S01]  /*0c80*/  UIADD3 UR7, UPT, UPT, UR7, 0x80, URZ ;  /* 0x0000008007077890 */ /* 0x000fe2000fffe0ff */
[----:B------:R-:W-:Y:S01]  /*0c90*/  LEA.HI.X R12, R14, R15, R12, 0x2, P0 ;  /* 0x0000000f0e0c7211 */ /* 0x000fe200000f140c */
[----:B------:R-:W-:Y:S01]  /*0ca0*/  IMAD R24, R2, UR10, RZ ;  /* 0x0000000a02187c24 */ /* 0x000fe2000f8e02ff */
[----:B------:R-:W-:Y:S01]  /*0cb0*/  IADD3 R14, P0, PT, R29, UR20, RZ ;  /* 0x000000141d0e7c10 */ /* 0x000fe2000ff1e0ff */
[----:B------:R-:W-:Y:S01]  /*0cc0*/  UMOV UR5, URZ ;  /* 0x000000ff00057c82 */ /* 0x000fe20008000000 */
[----:B------:R-:W-:Y:S01]  /*0cd0*/  SHF.R.U32.HI R19, RZ, 0x1e, R8 ;  /* 0x0000001eff137819 */ /* 0x000fe20000011608 */
[----:B------:R-:W-:Y:S01]  /*0ce0*/  IMAD R24, R24, UR9, RZ ;  /* 0x0000000918187c24 */ /* 0x000fe2000f8e02ff */
[----:B------:R-:W-:-:S02]  /*0cf0*/  IADD3.X R15, PT, PT, R10, UR6, RZ, P0, !PT ;  /* 0x000000060a0f7c10 */ /* 0x000fc400087fe4ff */
[----:B--2---:R-:W-:Y:S02]  /*0d00*/  IADD3 R7, P1, PT, R13, UR12, RZ ;  /* 0x0000000c0d077c10 */ /* 0x004fe4000ff3e0ff */
[C---:B------:R-:W-:Y:S01]  /*0d10*/  SHF.L.U64.HI R15, R14.reuse, 0x2, R15 ;  /* 0x000000020e0f7819 */ /* 0x040fe2000001020f */
[----:B------:R-:W-:Y:S01]  /*0d20*/  IMAD.SHL.U32 R14, R14, 0x4, RZ ;  /* 0x000000040e0e7824 */ /* 0x000fe200078e00ff */
[----:B------:R-:W-:Y:S01]  /*0d30*/  IADD3.X R11, PT, PT, R11, UR13, RZ, P1, !PT ;  /* 0x0000000d0b0b7c10 */ /* 0x000fe20008ffe4ff */
[----:B-1----:R-:W-:Y:S01]  /*0d40*/  ULEA UR7, UR8, UR7, 0x18 ;  /* 0x0000000708077291 */ /* 0x002fe2000f8ec0ff */
[-C--:B------:R-:W-:Y:S01]  /*0d50*/  IADD3 R22, P1, PT, R18, R9.reuse, RZ ;  /* 0x0000000912167210 */ /* 0x080fe20007f3e0ff */
[C---:B------:R-:W-:Y:S01]  /*0d60*/  IMAD.WIDE.U32 R14, R8.reuse, 0xc, R14 ;  /* 0x0000000c080e7825 */ /* 0x040fe200078e000e */
[----:B------:R-:W-:-:S03]  /*0d70*/  LEA R20, P0, R8, R9, 0x3 ;  /* 0x0000000908147211 */ /* 0x000fc600078018ff */
[----:B------:R-:W-:Y:S01]  /*0d80*/  VIADD R16, R13, UR7 ;  /* 0x000000070d107c36 */ /* 0x000fe20008000000 */
[----:B------:R-:W-:Y:S01]  /*0d90*/  LEA.HI.X R26, R8, R12, RZ, 0x3, P0 ;  /* 0x0000000c081a7211 */ /* 0x000fe200000f1cff */
[----:B------:R-:W-:Y:S02]  /*0da0*/  IMAD.X R28, R19, 0x1, R12, P1 ;  /* 0x00000001131c7824 */ /* 0x000fe400008e060c */
[----:B------:R-:W-:Y:S02]  /*0db0*/  IMAD R13, R29, 0x4, R16 ;  /* 0x000000041d0d7824 */ /* 0x000fe400078e0210 */
[----:B------:R-:W-:Y:S02]  /*0dc0*/  VIADD R23, R15, UR5 ;  /* 0x000000050f177c36 */ /* 0x000fe40008000000 */
[C-C-:B------:R-:W-:Y:S02]  /*0dd0*/  IMAD R21, R24.reuse, 0x4, R13.reuse ;  /* 0x0000000418157824 */ /* 0x140fe400078e020d */
[----:B------:R-:W-:-:S02]  /*0de0*/  IMAD R25, R24, 0x8, R13 ;  /* 0x0000000818197824 */ /* 0x000fc400078e020d */
[----:B------:R-:W-:-:S07]  /*0df0*/  IMAD R27, R24, 0xc, R13 ;  /* 0x0000000c181b7824 */ /* 0x000fce00078e020d */
.L_x_470:
[----:B------:R-:W-:-:S04]  /*0e00*/  IADD3 R16, P0, PT, R7, R9, RZ ;  /* 0x0000000907107210 */ /* 0x000fc80007f1e0ff */
[----:B------:R-:W-:-:S05]  /*0e10*/  IADD3.X R17, PT, PT, R11, R12, RZ, P0, !PT ;  /* 0x0000000c0b117210 */ /* 0x000fca00007fe4ff */
[----:B------:R-:W-:Y:S01]  /*0e20*/  @!PT LDS RZ, [RZ] ;  /* 0x00000000fffff984 */ /* 0x000fe20000000800 */
[----:B------:R-:W-:Y:S01]  /*0e30*/  @!PT LDS RZ, [RZ] ;  /* 0x00000000fffff984 */ /* 0x000fe20000000800 */
[----:B------:R-:W-:Y:S01]  /*0e40*/  @!PT LDS RZ, [RZ] ;  /* 0x00000000fffff984 */ /* 0x000fe20000000800 */
[----:B------:R1:W-:Y:S02]  /*0e50*/  LDGSTS.E [R13], desc[UR22][R16.64] ;  /* 0x00000000100d7fae */ /* 0x0003e4000b9a1016 */
[----:B-1----:R-:W-:Y:S01]  /*0e60*/  IADD3 R16, P0, PT, R7, R22, RZ ;  /* 0x0000001607107210 */ /* 0x002fe20007f1e0ff */
[----:B------:R-:W-:-:S04]  /*0e70*/  IMAD R13, R24, 0x10, R13 ;  /* 0x00000010180d7824 */ /* 0x000fc800078e020d */
[----:B------:R-:W-:-:S05]  /*0e80*/  IMAD.X R17, R11, 0x1, R28, P0 ;  /* 0x000000010b117824 */ /* 0x000fca00000e061c */
[----:B------:R1:W-:Y:S02]  /*0e90*/  LDGSTS.E [R21], desc[UR22][R16.64] ;  /* 0x0000000010157fae */ /* 0x0003e4000b9a1016 */
[----:B-1----:R-:W-:Y:S01]  /*0ea0*/  IADD3 R16, P0, PT, R7, R20, RZ ;  /* 0x0000001407107210 */ /* 0x002fe20007f1e0ff */
[----:B------:R-:W-:-:S04]  /*0eb0*/  IMAD R21, R24, 0x10, R21 ;  /* 0x0000001018157824 */ /* 0x000fc800078e0215 */
[----:B------:R-:W-:-:S05]  /*0ec0*/  IMAD.X R17, R11, 0x1, R26, P0 ;  /* 0x000000010b117824 */ /* 0x000fca00000e061a */
[----:B------:R1:W-:Y:S02]  /*0ed0*/  LDGSTS.E [R25], desc[UR22][R16.64] ;  /* 0x0000000010197fae */ /* 0x0003e4000b9a1016 */
[----:B-1----:R-:W-:Y:S01]  /*0ee0*/  IADD3 R16, P0, PT, R7, R14, RZ ;  /* 0x0000000e07107210 */ /* 0x002fe20007f1e0ff */
[----:B------:R-:W-:Y:S01]  /*0ef0*/  IMAD R25, R24, 0x10, R25 ;  /* 0x0000001018197824 */ /* 0x000fe200078e0219 */
[----:B------:R-:W-:-:S03]  /*0f00*/  LEA R7, P1, R8, R7, 0x4 ;  /* 0x0000000708077211 */ /* 0x000fc600078220ff */
[----:B------:R-:W-:Y:S01]  /*0f10*/  IMAD.X R17, R11, 0x1, R23, P0 ;  /* 0x000000010b117824 */ /* 0x000fe200000e0617 */
[----:B------:R-:W-:Y:S02]  /*0f20*/  IADD3 R29, P0, PT, R18, R29, RZ ;  /* 0x0000001d121d7210 */ /* 0x000fe40007f1e0ff */
[----:B------:R-:W-:Y:S02]  /*0f30*/  LEA.HI.X R11, R8, R11, RZ, 0x4, P1 ;  /* 0x0000000b080b7211 */ /* 0x000fe400008f24ff */
[----:B------:R1:W-:Y:S01]  /*0f40*/  LDGSTS.E [R27], desc[UR22][R16.64] ;  /* 0x00000000101b7fae */ /* 0x0003e2000b9a1016 */
[----:B------:R-:W-:Y:S01]  /*0f50*/  IMAD.X R10, R19, 0x1, R10, P0 ;  /* 0x00000001130a7824 */ /* 0x000fe200000e060a */
[----:B------:R-:W-:-:S04]  /*0f60*/  ISETP.GE.U32.AND P0, PT, R29, R4, PT ;  /* 0x000000041d00720c */ /* 0x000fc80003f06070 */
[----:B------:R-:W-:Y:S01]  /*0f70*/  ISETP.GE.U32.AND.EX P0, PT, R10, R5, PT, P0 ;  /* 0x000000050a00720c */ /* 0x000fe20003f06100 */
[----:B-1----:R-:W-:-:S12]  /*0f80*/  IMAD R27, R24, 0x10, R27 ;  /* 0x00000010181b7824 */ /* 0x002fd800078e021b */
[----:B------:R-:W-:Y:S05]  /*0f90*/  @!P0 BRA `(.L_x_470) ;  /* 0xfffffffc00988947 */ /* 0x000fea000383ffff */
.L_x_463:
[----:B------:R-:W-:Y:S05]  /*0fa0*/  BSYNC.RECONVERGENT B0 ;  /* 0x0000000000007941 */ /* 0x000fea0003800200 */
.L_x_462:
[----:B------:R-:W-:Y:S01]  /*0fb0*/  ISETP.GT.U32.AND P0, PT, R4, R3, PT ;  /* 0x000000030400720c */ /* 0x000fe20003f04070 */
[----:B------:R-:W0:Y:S01]  /*0fc0*/  LDGDEPBAR ;  /* 0x00000000000079af */ /* 0x000e220000000000 */
[----:B------:R-:W-:Y:S02]  /*0fd0*/  BSSY.RECONVERGENT B0, `(.L_x_471) ;  /* 0x000009c000007945 */ /* 0x000fe40003800200 */
[----:B------:R-:W-:-:S13]  /*0fe0*/  ISETP.GT.U32.AND.EX P0, PT, R5, R6, PT, P0 ;  /* 0x000000060500720c */ /* 0x000fda0003f04100 */
        /* <DEDUP_REMOVED lines=17> */
[----:B------:R-:W-:Y:S01]  /*1100*/  ISETP.NE.U32.AND P2, PT, R8, RZ, PT ;  /* 0x000000ff0800720c */ /* 0x000fe20003f45070 */
[----:B------:R-:W-:-:S05]  /*1110*/  IMAD.MOV.U32 R10, RZ, RZ, RZ ;  /* 0x000000ffff0a7224 */ /* 0x000fca00078e00ff */
[----:B-1----:R-:W1:Y:S02]  /*1120*/  MUFU.RCP R13, R13 ;  /* 0x0000000d000d7308 */ /* 0x002e640000001000 */
[----:B-1----:R-:W-:-:S06]  /*1130*/  IADD3 R11, PT, PT, R13, 0xffffffe, RZ ;  /* 0x0ffffffe0d0b7810 */ /* 0x002fcc0007ffe0ff */
[----:B------:R-:W1:Y:S02]  /*1140*/  F2I.FTZ.U32.TRUNC.NTZ R11, R11 ;  /* 0x0000000b000b7305 */ /* 0x000e64000021f000 */
[----:B-1----:R-:W-:-:S04]  /*1150*/  IMAD R9, R9, R11, RZ ;  /* 0x0000000b09097224 */ /* 0x002fc800078e02ff */
[----:B------:R-:W-:-:S04]  /*1160*/  IMAD.HI.U32 R9, R11, R9, R10 ;  /* 0x000000090b097227 */ /* 0x000fc800078e000a */
[----:B------:R-:W-:Y:S02]  /*1170*/  IMAD.MOV.U32 R11, RZ, RZ, RZ ;  /* 0x000000ffff0b7224 */ /* 0x000fe400078e00ff */
[----:B------:R-:W-:-:S04]  /*1180*/  IMAD.HI.U32 R10, R9, R12, RZ ;  /* 0x0000000c090a7227 */ /* 0x000fc800078e00ff */
[----:B------:R-:W-:-:S04]  /*1190*/  IMAD.MOV R9, RZ, RZ, -R10 ;  /* 0x000000ffff097224 */ /* 0x000fc800078e0a0a */
[----:B------:R-:W-:-:S05]  /*11a0*/  IMAD R9, R8, R9, R12 ;  /* 0x0000000908097224 */ /* 0x000fca00078e020c */
[----:B------:R-:W-:-:S13]  /*11b0*/  ISETP.GE.U32.AND P0, PT, R9, R8, PT ;  /* 0x000000080900720c */ /* 0x000fda0003f06070 */
[----:B------:R-:W-:Y:S02]  /*11c0*/  @P0 IMAD.IADD R9, R9, 0x1, -R8 ;  /* 0x0000000109090824 */ /* 0x000fe400078e0a08 */
[----:B------:R-:W-:-:S03]  /*11d0*/  @P0 VIADD R10, R10, 0x1 ;  /* 0x000000010a0a0836 */ /* 0x000fc60000000000 */
[----:B------:R-:W-:-:S13]  /*11e0*/  ISETP.GE.U32.AND P1, PT, R9, R8, PT ;  /* 0x000000080900720c */ /* 0x000fda0003f26070 */
[----:B------:R-:W-:Y:S01]  /*11f0*/  @P1 VIADD R10, R10, 0x1 ;  /* 0x000000010a0a1836 */ /* 0x000fe20000000000 */
[----:B------:R-:W-:Y:S01]  /*1200*/  @!P2 LOP3.LUT R10, RZ, R8, RZ, 0x33, !PT ;  /* 0x00000008ff0aa212 */ /* 0x000fe200078e33ff */
[----:B------:R-:W-:Y:S06]  /*1210*/  BRA `(.L_x_475) ;  /* 0x00000000000c7947 */ /* 0x000fec0003800000 */
.L_x_474:
[----:B------:R-:W-:Y:S01]  /*1220*/  IMAD.MOV.U32 R9, RZ, RZ, R12 ;  /* 0x000000ffff097224 */ /* 0x000fe200078e000c */
[----:B------:R-:W-:-:S07]  /*1230*/  MOV R14, 0x1250 ;  /* 0x00001250000e7802 */ /* 0x000fce0000000f00 */
[----:B------:R-:W-:Y:S05]  /*1240*/  CALL.REL.NOINC `($__internal_0_$__cuda_sm20_div_u64) ;  /* 0x0000000800f47944 */ /* 0x000fea0003c00000 */
.L_x_475:
[----:B------:R-:W-:Y:S05]  /*1250*/  BSYNC.RECONVERGENT B1 ;  /* 0x0000000000017941 */ /* 0x000fea0003800200 */
.L_x_473:
[----:B------:R-:W-:Y:S01]  /*1260*/  IADD3 R7, P0, PT, R10, R7, RZ ;  /* 0x000000070a077210 */ /* 0x000fe20007f1e0ff */
[----:B------:R-:W1:Y:S01]  /*1270*/  LDC R12, c[0x0][0x3b0] ;  /* 0x0000ec00ff0c7b82 */ /* 0x000e620000000800 */
[----:B------:R-:W-:Y:S02]  /*1280*/  BSSY.RECONVERGENT B1, `(.L_x_476) ;  /* 0x0000031000017945 */ /* 0x000fe40003800200 */
[C---:B------:R-:W-:Y:S01]  /*1290*/  LOP3.LUT R9, R7.reuse, 0x3, RZ, 0xc0, !PT ;  /* 0x0000000307097812 */ /* 0x040fe200078ec0ff */
[----:B------:R-:W-:Y:S01]  /*12a0*/  IMAD.X R10, RZ, RZ, R11, P0 ;  /* 0x000000ffff0a7224 */ /* 0x000fe200000e060b */
[----:B------:R-:W-:Y:S02]  /*12b0*/  ISETP.GE.U32.AND P0, PT, R7, 0x3, PT ;  /* 0x000000030700780c */ /* 0x000fe40003f06070 */
[----:B------:R-:W-:Y:S02]  /*12c0*/  ISETP.NE.U32.AND P1, PT, R9, 0x3, PT ;  /* 0x000000030900780c */ /* 0x000fe40003f25070 */
[----:B------:R-:W-:-:S02]  /*12d0*/  ISETP.GE.U32.AND.EX P0, PT, R10, RZ, PT, P0 ;  /* 0x000000ff0a00720c */ /* 0x000fc40003f06100 */
[----:B------:R-:W-:Y:S02]  /*12e0*/  ISETP.NE.AND.EX P1, PT, RZ, RZ, PT, P1 ;  /* 0x000000ffff00720c */ /* 0x000fe40003f25310 */
[----:B-1----:R-:W-:-:S11]  /*12f0*/  SHF.R.S32.HI R13, RZ, 0x1f, R12 ;  /* 0x0000001fff0d7819 */ /* 0x002fd6000001140c */
[----:B------:R-:W-:Y:S05]  /*1300*/  @!P1 BRA `(.L_x_477) ;  /* 0x0000000000a09947 */ /* 0x000fea0003800000 */
[----:B------:R-:W1:Y:S01]  /*1310*/  S2UR UR7, SR_CgaCtaId ;  /* 0x00000000000779c3 */ /* 0x000e620000008800 */
[----:B------:R-:W2:Y:S01]  /*1320*/  LDCU.64 UR12, c[0x0][0x3a8] ;  /* 0x00007500ff0c77ac */ /* 0x000ea20008000a00 */
[----:B------:R-:W-:Y:S01]  /*1330*/  IMAD.U32 R10, RZ, RZ, UR20 ;  /* 0x00000014ff0a7e24 */ /* 0x000fe2000f8e00ff */
[----:B------:R-:W-:Y:S01]  /*1340*/  SHF.L.U32 R15, R3, 0x2, RZ ;  /* 0x00000002030f7819 */ /* 0x000fe200000006ff */
[----:B------:R-:W-:Y:S01]  /*1350*/  VIADD R9, R7, 0x1 ;  /* 0x0000000107097836 */ /* 0x000fe20000000000 */
[----:B------:R-:W-:Y:S01]  /*1360*/  UMOV UR5, 0x400 ;  /* 0x0000040000057882 */ /* 0x000fe20000000000 */
[----:B------:R-:W-:Y:S01]  /*1370*/  IMAD.U32 R16, RZ, RZ, UR6 ;  /* 0x00000006ff107e24 */ /* 0x000fe2000f8e00ff */
[----:B------:R-:W-:Y:S01]  /*1380*/  UIADD3 UR5, UPT, UPT, UR5, 0x80, URZ ;  /* 0x0000008005057890 */ /* 0x000fe2000fffe0ff */
[----:B------:R-:W3:Y:S01]  /*1390*/  LDC R14, c[0x0][0x388] ;  /* 0x0000e200ff0e7b82 */ /* 0x000ee20000000800 */
[----:B------:R-:W-:Y:S01]  /*13a0*/  SHF.L.U64.HI R7, R3, 0x2, R6 ;  /* 0x0000000203077819 */ /* 0x000fe20000010206 */
[----:B------:R-:W-:Y:S01]  /*13b0*/  IMAD.U32 R11, RZ, RZ, UR21 ;  /* 0x00000015ff0b7e24 */ /* 0x000fe2000f8e00ff */
[----:B------:R-:W-:Y:S01]  /*13c0*/  LEA R15, P1, R10, R15, 0x2 ;  /* 0x0000000f0a0f7211 */ /* 0x000fe200078210ff */
[----:B------:R-:W-:Y:S01]  /*13d0*/  IMAD R11, R2, UR10, RZ ;  /* 0x0000000a020b7c24 */ /* 0x000fe2000f8e02ff */
[----:B------:R-:W-:-:S02]  /*13e0*/  LOP3.LUT R9, R9, 0x3, RZ, 0xc0, !PT ;  /* 0x0000000309097812 */ /* 0x000fc400078ec0ff */
[----:B------:R-:W-:Y:S01]  /*13f0*/  LEA.HI.X R16, R10, R7, R16, 0x2, P1 ;  /* 0x000000070a107211 */ /* 0x000fe200008f1410 */
[----:B------:R-:W-:Y:S01]  /*1400*/  IMAD R18, R11, UR9, RZ ;  /* 0x000000090b127c24 */ /* 0x000fe2000f8e02ff */
[----:B------:R-:W-:Y:S02]  /*1410*/  IADD3 R9, P3, PT, RZ, -R9, RZ ;  /* 0x80000009ff097210 */ /* 0x000fe40007f7e0ff */
[----:B--2---:R-:W-:-:S04]  /*1420*/  IADD3 R15, P1, P2, R15, UR12, R12 ;  /* 0x0000000c0f0f7c10 */ /* 0x004fc8000fa3e00c */
[----:B------:R-:W-:Y:S01]  /*1430*/  IADD3.X R16, PT, PT, R16, UR13, R13, P1, P2 ;  /* 0x0000000d10107c10 */ /* 0x000fe20008fe440d */
[----:B-1----:R-:W-:-:S06]  /*1440*/  ULEA UR5, UR7, UR5, 0x18 ;  /* 0x0000000507057291 */ /* 0x002fcc000f8ec0ff */
[----:B------:R-:W-:-:S04]  /*1450*/  VIADD R7, R12, UR5 ;  /* 0x000000050c077c36 */ /* 0x000fc80008000000 */
[----:B---3--:R-:W-:Y:S02]  /*1460*/  IMAD R10, R14, 0x200, R7 ;  /* 0x000002000e0a7824 */ /* 0x008fe400078e0207 */
[----:B------:R-:W-:Y:S02]  /*1470*/  IMAD.X R14, RZ, RZ, -0x1, P3 ;  /* 0xffffffffff0e7424 */ /* 0x000fe400018e06ff */
[----:B------:R-:W-:-:S07]  /*1480*/  IMAD R7, R3, 0x4, R10 ;  /* 0x0000000403077824 */ /* 0x000fce00078e020a */
.L_x_478:
[----:B------:R-:W-:Y:S01]  /*1490*/  IADD3 R9, P1, PT, R9, 0x1, RZ ;  /* 0x0000000109097810 */ /* 0x000fe20007f3e0ff */
[----:B------:R-:W-:Y:S01]  /*14a0*/  IMAD.MOV.U32 R10, RZ, RZ, R15 ;  /* 0x000000ffff0a7224 */ /* 0x000fe200078e000f */
[C---:B------:R-:W-:Y:S01]  /*14b0*/  IADD3 R3, P2, PT, R8.reuse, R3, RZ ;  /* 0x0000000308037210 */ /* 0x040fe20007f5e0ff */
[----:B------:R-:W-:Y:S01]  /*14c0*/  IMAD.MOV.U32 R11, RZ, RZ, R16 ;  /* 0x000000ffff0b7224 */ /* 0x000fe200078e0010 */
[----:B------:R-:W-:Y:S01]  /*14d0*/  LEA R15, P3, R8, R15, 0x2 ;  /* 0x0000000f080f7211 */ /* 0x000fe200078610ff */
[----:B------:R-:W-:Y:S01]  /*14e0*/  IMAD.X R14, RZ, RZ, R14, P1 ;  /* 0x000000ffff0e7224 */ /* 0x000fe200008e060e */
[----:B------:R-:W-:Y:S02]  /*14f0*/  ISETP.NE.U32.AND P1, PT, R9, RZ, PT ;  /* 0x000000ff0900720c */ /* 0x000fe40003f25070 */
[----:B------:R-:W-:Y:S01]  /*1500*/  @!PT LDS RZ, [RZ] ;  /* 0x00000000fffff984 */ /* 0x000fe20000000800 */
[----:B------:R-:W-:Y:S01]  /*1510*/  @!PT LDS RZ, [RZ] ;  /* 0x00000000fffff984 */ /* 0x000fe20000000800 */
[----:B------:R-:W-:Y:S01]  /*1520*/  @!PT LDS RZ, [RZ] ;  /* 0x00000000fffff984 */ /* 0x000fe20000000800 */
[----:B------:R1:W-:Y:S01]  /*1530*/  LDGSTS.E [R7+0x80], desc[UR22][R10.64] ;  /* 0x000800000a077fae */ /* 0x0003e2000b9a1016 */
[----:B------:R-:W-:Y:S02]  /*1540*/  IADD3.X R6, PT, PT, RZ, R6, RZ, P2, !PT ;  /* 0x00000006ff067210 */ /* 0x000fe400017fe4ff */
[----:B------:R-:W-:-:S02]  /*1550*/  ISETP.NE.AND.EX P1, PT, R14, RZ, PT, P1 ;  /* 0x000000ff0e00720c */ /* 0x000fc40003f25310 */
[----:B------:R-:W-:Y:S01]  /*1560*/  LEA.HI.X R16, R8, R16, RZ, 0x2, P3 ;  /* 0x0000001008107211 */ /* 0x000fe200018f14ff */
[----:B-1----:R-:W-:-:S10]  /*1570*/  IMAD R7, R18, 0x4, R7 ;  /* 0x0000000412077824 */ /* 0x002fd400078e0207 */
[----:B------:R-:W-:Y:S05]  /*1580*/  @P1 BRA `(.L_x_478) ;  /* 0xfffffffc00c01947 */ /* 0x000fea000383ffff */
.L_x_477:
[----:B------:R-:W-:Y:S05]  /*1590*/  BSYNC.RECONVERGENT B1 ;  /* 0x0000000000017941 */ /* 0x000fea0003800200 */
.L_x_476:
[----:B------:R-:W-:Y:S05]  /*15a0*/  @!P0 BRA `(.L_x_472) ;  /* 0x0000000000f88947 */ /* 0x000fea0003800000 */
[----:B------:R-:W1:Y:S01]  /*15b0*/  S2UR UR7, SR_CgaCtaId ;  /* 0x00000000000779c3 */ /* 0x000e620000008800 */
[----:B------:R-:W-:Y:S01]  /*15c0*/  UMOV UR5, 0x400 ;  /* 0x0000040000057882 */ /* 0x000fe20000000000 */
[----:B------:R-:W2:Y:S01]  /*15d0*/  LDCU.64 UR12, c[0x0][0x3a8] ;  /* 0x00007500ff0c77ac */ /* 0x000ea20008000a00 */
[C---:B------:R-:W-:Y:S01]  /*15e0*/  IADD3 R14, P0, PT, R3.reuse, UR20, RZ ;  /* 0x00000014030e7c10 */ /* 0x040fe2000ff1e0ff */
[C---:B------:R-:W-:Y:S01]  /*15f0*/  IMAD.SHL.U32 R9, R3.reuse, 0x4, RZ ;  /* 0x0000000403097824 */ /* 0x040fe200078e00ff */
[----:B------:R-:W-:Y:S01]  /*1600*/  UIADD3 UR5, UPT, UPT, UR5, 0x80, URZ ;  /* 0x0000008005057890 */ /* 0x000fe2000fffe0ff */
[----:B------:R-:W-:Y:S02]  /*1610*/  IMAD.U32 R10, RZ, RZ, UR20 ;  /* 0x00000014ff0a7e24 */ /* 0x000fe4000f8e00ff */
[----:B------:R-:W3:Y:S01]  /*1620*/  LDC R16, c[0x0][0x388] ;  /* 0x0000e200ff107b82 */ /* 0x000ee20000000800 */
[----:B------:R-:W-:Y:S01]  /*1630*/  IMAD.U32 R11, RZ, RZ, UR21 ;  /* 0x00000015ff0b7e24 */ /* 0x000fe2000f8e00ff */
[----:B------:R-:W-:Y:S01]  /*1640*/  SHF.L.U64.HI R11, R3, 0x2, R6 ;  /* 0x00000002030b7819 */ /* 0x000fe20000010206 */
[----:B------:R-:W-:Y:S01]  /*1650*/  IMAD.U32 R17, RZ, RZ, UR6 ;  /* 0x00000006ff117e24 */ /* 0x000fe2000f8e00ff */
[----:B------:R-:W-:Y:S01]  /*1660*/  LEA R9, P2, R10, R9, 0x2 ;  /* 0x000000090a097211 */ /* 0x000fe200078410ff */
[----:B------:R-:W-:-:S03]  /*1670*/  IMAD R21, R2, UR10, RZ ;  /* 0x0000000a02157c24 */ /* 0x000fc6000f8e02ff */
[----:B------:R-:W-:Y:S01]  /*1680*/  LEA.HI.X R10, R10, R11, R17, 0x2, P2 ;  /* 0x0000000b0a0a7211 */ /* 0x000fe200010f1411 */
[----:B------:R-:W-:Y:S01]  /*1690*/  IMAD R21, R21, UR9, RZ ;  /* 0x0000000915157c24 */ /* 0x000fe2000f8e02ff */
[----:B--2---:R-:W-:Y:S01]  /*16a0*/  IADD3 R7, P1, PT, R12, UR12, RZ ;  /* 0x0000000c0c077c10 */ /* 0x004fe2000ff3e0ff */
[----:B-1----:R-:W-:-:S03]  /*16b0*/  ULEA UR5, UR7, UR5, 0x18 ;  /* 0x0000000507057291 */ /* 0x002fc6000f8ec0ff */
[----:B------:R-:W-:Y:S02]  /*16c0*/  IADD3.X R11, PT, PT, R13, UR13, RZ, P1, !PT ;  /* 0x0000000d0d0b7c10 */ /* 0x000fe40008ffe4ff */
[----:B------:R-:W-:Y:S02]  /*16d0*/  SHF.R.U32.HI R13, RZ, 0x1e, R8 ;  /* 0x0000001eff0d7819 */ /* 0x000fe40000011608 */
[----:B------:R-:W-:Y:S01]  /*16e0*/  LEA R22, P1, R8, R9, 0x3 ;  /* 0x0000000908167211 */ /* 0x000fe200078218ff */
[----:B------:R-:W-:Y:S01]  /*16f0*/  VIADD R15, R12, UR5 ;  /* 0x000000050c0f7c36 */ /* 0x000fe20008000000 */
[----:B------:R-:W-:Y:S01]  /*1700*/  UMOV UR5, URZ ;  /* 0x000000ff00057c82 */ /* 0x000fe20008000000 */
[C---:B------:R-:W-:Y:S01]  /*1710*/  IMAD.SHL.U32 R12, R8.reuse, 0x4, RZ ;  /* 0x00000004080c7824 */ /* 0x040fe200078e00ff */
[----:B------:R-:W-:Y:S01]  /*1720*/  LEA.HI.X R28, R8, R10, RZ, 0x3, P1 ;  /* 0x0000000a081c7211 */ /* 0x000fe200008f1cff */
[----:B---3--:R-:W-:Y:S01]  /*1730*/  IMAD R16, R16, 0x200, R15 ;  /* 0x0000020010107824 */ /* 0x008fe200078e020f */
[----:B------:R-:W-:-:S02]  /*1740*/  IADD3.X R15, PT, PT, R6, UR6, RZ, P0, !PT ;  /* 0x00000006060f7c10 */ /* 0x000fc400087fe4ff */
[----:B------:R-:W-:Y:S01]  /*1750*/  IADD3 R20, P0, PT, R12, R9, RZ ;  /* 0x000000090c147210 */ /* 0x000fe20007f1e0ff */
[----:B------:R-:W-:Y:S01]  /*1760*/  IMAD R2, R3, 0x4, R16 ;  /* 0x0000000403027824 */ /* 0x000fe200078e0210 */
[C---:B------:R-:W-:Y:S01]  /*1770*/  SHF.L.U64.HI R15, R14.reuse, 0x2, R15 ;  /* 0x000000020e0f7819 */ /* 0x040fe2000001020f */
[----:B------:R-:W-:Y:S01]  /*1780*/  IMAD.SHL.U32 R14, R14, 0x4, RZ ;  /* 0x000000040e0e7824 */ /* 0x000fe200078e00ff */
[----:B------:R-:W-:Y:S01]  /*1790*/  IADD3.X R26, PT, PT, R13, R10, RZ, P0, !PT ;  /* 0x0000000a0d1a7210 */ /* 0x000fe200007fe4ff */
[----:B------:R-:W-:Y:S02]  /*17a0*/  IMAD R24, R21, 0x4, R2 ;  /* 0x0000000415187824 */ /* 0x000fe400078e0202 */
[----:B------:R-:W-:-:S04]  /*17b0*/  IMAD.WIDE.U32 R14, R8, 0xc, R14 ;  /* 0x0000000c080e7825 */ /* 0x000fc800078e000e */
[----:B------:R-:W-:Y:S02]  /*17c0*/  VIADD R23, R15, UR5 ;  /* 0x000000050f177c36 */ /* 0x000fe40008000000 */
[C-C-:B------:R-:W-:Y:S02]  /*17d0*/  IMAD R25, R21.reuse, 0x8, R2.reuse ;  /* 0x0000000815197824 */ /* 0x140fe400078e0202 */
[----:B------:R-:W-:-:S07]  /*17e0*/  IMAD R27, R21, 0xc, R2 ;  /* 0x0000000c151b7824 */ /* 0x000fce00078e0202 */
.L_x_479:
[----:B------:R-:W-:-:S05]  /*17f0*/  IADD3 R18, P0, PT, R7, R9, RZ ;  /* 0x0000000907127210 */ /* 0x000fca0007f1e0ff */
[----:B------:R-:W-:Y:S01]  /*1800*/  IMAD.X R19, R11, 0x1, R10, P0 ;  /* 0x000000010b137824 */ /* 0x000fe200000e060a */
[----:B------:R-:W-:-:S04]  /*1810*/  IADD3 R16, P0, PT, R7, R20, RZ ;  /* 0x0000001407107210 */ /* 0x000fc80007f1e0ff */
[----:B------:R-:W-:Y:S01]  /*1820*/  @!PT LDS RZ, [RZ] ;  /* 0x00000000fffff984 */ /* 0x000fe20000000800 */
[----:B------:R-:W-:Y:S01]  /*1830*/  @!PT LDS RZ, [RZ] ;  /* 0x00000000fffff984 */ /* 0x000fe20000000800 */
[----:B------:R-:W-:Y:S01]  /*1840*/  @!PT LDS RZ, [RZ] ;  /* 0x00000000fffff984 */ /* 0x000fe20000000800 */
[----:B------:R1:W-:Y:S01]  /*1850*/  LDGSTS.E [R2+0x80], desc[UR22][R18.64] ;  /* 0x0008000012027fae */ /* 0x0003e2000b9a1016 */
[----:B------:R-:W-:-:S05]  /*1860*/  IMAD.X R17, R11, 0x1, R26, P0 ;  /* 0x000000010b117824 */ /* 0x000fca00000e061a */
[----:B------:R2:W-:Y:S01]  /*1870*/  LDGSTS.E [R24+0x80], desc[UR22][R16.64] ;  /* 0x0008000010187fae */ /* 0x0005e2000b9a1016 */
[----:B-1----:R-:W-:Y:S01]  /*1880*/  IMAD R2, R21, 0x10, R2 ;  /* 0x0000001015027824 */ /* 0x002fe200078e0202 */
[----:B--2---:R-:W-:Y:S01]  /*1890*/  IADD3 R16, P0, PT, R7, R22, RZ ;  /* 0x0000001607107210 */ /* 0x004fe20007f1e0ff */
[----:B------:R-:W-:-:S04]  /*18a0*/  IMAD R24, R21, 0x10, R24 ;  /* 0x0000001015187824 */ /* 0x000fc800078e0218 */
[----:B------:R-:W-:Y:S01]  /*18b0*/  IMAD.X R17, R11, 0x1, R28, P0 ;  /* 0x000000010b117824 */ /* 0x000fe200000e061c */
[----:B------:R-:W-:Y:S02]  /*18c0*/  IADD3 R18, P0, PT, R7, R14, RZ ;  /* 0x0000000e07127210 */ /* 0x000fe40007f1e0ff */
[----:B------:R-:W-:Y:S02]  /*18d0*/  LEA R7, P1, R8, R7, 0x4 ;  /* 0x0000000708077211 */ /* 0x000fe400078220ff */
[----:B------:R1:W-:Y:S01]  /*18e0*/  LDGSTS.E [R25+0x80], desc[UR22][R16.64] ;  /* 0x0008000010197fae */ /* 0x0003e2000b9a1016 */
[----:B------:R-:W-:Y:S01]  /*18f0*/  IMAD.X R19, R11, 0x1, R23, P0 ;  /* 0x000000010b137824 */ /* 0x000fe200000e0617 */
[----:B------:R-:W-:Y:S02]  /*1900*/  IADD3 R3, P0, PT, R12, R3, RZ ;  /* 0x000000030c037210 */ /* 0x000fe40007f1e0ff */
[----:B------:R-:W-:Y:S02]  /*1910*/  LEA.HI.X R11, R8, R11, RZ, 0x4, P1 ;  /* 0x0000000b080b7211 */ /* 0x000fe400008f24ff */
[----:B------:R2:W-:Y:S01]  /*1920*/  LDGSTS.E [R27+0x80], desc[UR22][R18.64] ;  /* 0x00080000121b7fae */ /* 0x0005e2000b9a1016 */
[----:B------:R-:W-:Y:S01]  /*1930*/  IMAD.X R6, R13, 0x1, R6, P0 ;  /* 0x000000010d067824 */ /* 0x000fe200000e0606 */
[----:B------:R-:W-:-:S04]  /*1940*/  ISETP.GE.U32.AND P0, PT, R3, R4, PT ;  /* 0x000000040300720c */ /* 0x000fc80003f06070 */
[----:B------:R-:W-:Y:S02]  /*1950*/  ISETP.GE.U32.AND.EX P0, PT, R6, R5, PT, P0 ;  /* 0x000000050600720c */ /* 0x000fe40003f06100 */
[C---:B-1----:R-:W-:Y:S01]  /*1960*/  LEA R25, R21.reuse, R25, 0x4 ;  /* 0x0000001915197211 */ /* 0x042fe200078e20ff */
[----:B--2---:R-:W-:-:S10]  /*1970*/  IMAD R27, R21, 0x10, R27 ;  /* 0x00000010151b7824 */ /* 0x004fd400078e021b */
[----:B------:R-:W-:Y:S05]  /*1980*/  @!P0 BRA `(.L_x_479) ;  /* 0xfffffffc00988947 */ /* 0x000fea000383ffff */
.L_x_472:
[----:B------:R-:W-:Y:S05]  /*1990*/  BSYNC.RECONVERGENT B0 ;  /* 0x0000000000007941 */ /* 0x000fea0003800200 */
.L_x_471:
[----:B------:R-:W0:Y:S01]  /*19a0*/  LDGDEPBAR ;  /* 0x00000000000079af */ /* 0x000e220000000000 */
[----:B------:R-:W-:-:S04]  /*19b0*/  DEPBAR.LE SB0, 0x0 ;  /* 0x000080000000791a */ /* 0x000fc80000000000 */
[----:B------:R-:W-:Y:S06]  /*19c0*/  BAR.SYNC.DEFER_BLOCKING 0x0 ;  /* 0x0000000000007b1d */ /* 0x000fec0000010000 */
.L_x_461:
[----:B------:R-:W-:-:S13]  /*19d0*/  ISETP.NE.AND P0, PT, R0, UR19, PT ;  /* 0x0000001300007c0c */ /* 0x000fda000bf05270 */
[----:B------:R-:W-:Y:S05]  /*19e0*/  @!P0 BRA `(.L_x_480) ;  /* 0x0000000000888947 */ /* 0x000fea0003800000 */
[----:B------:R-:W1:Y:S02]  /*19f0*/  LDC R4, c[0x0][0x388] ;  /* 0x0000e200ff047b82 */ /* 0x000e640000000800 */
[----:B-1----:R-:W-:-:S13]  /*1a00*/  ISETP.GE.AND P0, PT, R4, 0x1, PT ;  /* 0x000000010400780c */ /* 0x002fda0003f06270 */
[----:B------:R-:W-:Y:S05]  /*1a10*/  @!P0 EXIT ;  /* 0x000000000000894d */ /* 0x000fea0003800000 */
[----:B------:R-:W1:Y:S01]  /*1a20*/  S2R R7, SR_CgaCtaId ;  /* 0x0000000000077919 */ /* 0x000e620000008800 */
[----:B------:R-:W2:Y:S01]  /*1a30*/  LDC R3, c[0x0][0x3b0] ;  /* 0x0000ec00ff037b82 */ /* 0x000ea20000000800 */
[----:B------:R-:W3:Y:S01]  /*1a40*/  LDCU UR7, c[0x0][0x3a0] ;  /* 0x00007400ff0777ac */ /* 0x000ee20008000800 */
[----:B------:R-:W-:Y:S01]  /*1a50*/  MOV R2, 0x400 ;  /* 0x0000040000027802 */ /* 0x000fe20000000f00 */
[----:B------:R-:W3:Y:S01]  /*1a60*/  S2R R5, SR_TID.X ;  /* 0x0000000000057919 */ /* 0x000ee20000002100 */
[----:B------:R-:W4:Y:S03]  /*1a70*/  LDCU.64 UR4, c[0x0][0x390] ;  /* 0x00007200ff0477ac */ /* 0x000f260008000a00 */
[----:B------:R-:W-:Y:S01]  /*1a80*/  VIADD R6, R2, 0x80 ;  /* 0x0000008002067836 */ /* 0x000fe20000000000 */
[----:B----4-:R-:W-:Y:S01]  /*1a90*/  ULEA UR4, UP0, UR20, UR4, 0x2 ;  /* 0x0000000414047291 */ /* 0x010fe2000f8010ff */
[----:B--2---:R-:W-:-:S02]  /*1aa0*/  IMAD R2, R4, 0x200, R3 ;  /* 0x0000020004027824 */ /* 0x004fc400078e0203 */
[----:B------:R-:W-:Y:S01]  /*1ab0*/  IMAD.MOV R4, RZ, RZ, -R4 ;  /* 0x000000ffff047224 */ /* 0x000fe200078e0a04 */
[----:B------:R-:W-:Y:S01]  /*1ac0*/  ULEA.HI.X UR5, UR20, UR5, UR6, 0x2, UP0 ;  /* 0x0000000514057291 */ /* 0x000fe200080f1406 */
[----:B-1----:R-:W-:Y:S02]  /*1ad0*/  LEA R6, R7, R6, 0x18 ;  /* 0x0000000607067211 */ /* 0x002fe400078ec0ff */
[C---:B---3--:R-:W-:Y:S01]  /*1ae0*/  LEA R3, R5.reuse, UR7, 0x2 ;  /* 0x0000000705037c11 */ /* 0x048fe2000f8e10ff */
[----:B------:R-:W-:-:S04]  /*1af0*/  IMAD R2, R5, 0x4, R2 ;  /* 0x0000000405027824 */ /* 0x000fc800078e0202 */
[----:B------:R-:W-:Y:S01]  /*1b00*/  IMAD.IADD R7, R6, 0x1, R3 ;  /* 0x0000000106077824 */ /* 0x000fe200078e0203 */
[----:B------:R-:W-:-:S07]  /*1b10*/  IADD3 R6, PT, PT, R2, 0x80, R6 ;  /* 0x0000008002067810 */ /* 0x000fce0007ffe006 */
.L_x_481:
[----:B------:R-:W-:Y:S01]  /*1b20*/  ISETP.GE.AND P0, PT, R5, R0, PT ;  /* 0x000000000500720c */ /* 0x000fe20003f06270 */
[----:B------:R-:W-:Y:S02]  /*1b30*/  IMAD.U32 R2, RZ, RZ, UR4 ;  /* 0x00000004ff027e24 */ /* 0x000fe4000f8e00ff */
[----:B------:R-:W-:Y:S02]  /*1b40*/  IMAD.U32 R3, RZ, RZ, UR5 ;  /* 0x00000005ff037e24 */ /* 0x000fe4000f8e00ff */
[----:B------:R-:W-:-:S08]  /*1b50*/  VIADD R4, R4, 0x1 ;  /* 0x0000000104047836 */ /* 0x000fd00000000000 */
[----:B------:R1:W-:Y:S01]  /*1b60*/  @!P0 LDS R8, [R7] ;  /* 0x0000000007088984 */ /* 0x0003e20000000800 */
[----:B------:R-:W-:-:S03]  /*1b70*/  @!P0 IMAD.WIDE R2, R5, 0x4, R2 ;  /* 0x0000000405028825 */ /* 0x000fc600078e0202 */
[----:B------:R2:W3:Y:S01]  /*1b80*/  @!P0 LDS R9, [R6] ;  /* 0x0000000006098984 */ /* 0x0004e20000000800 */
[----:B------:R-:W-:Y:S01]  /*1b90*/  VIADD R5, R5, 0x80 ;  /* 0x0000008005057836 */ /* 0x000fe20000000000 */
[----:B-1----:R-:W-:Y:S01]  /*1ba0*/  IADD3 R7, PT, PT, R7, 0x200, RZ ;  /* 0x0000020007077810 */ /* 0x002fe20007ffe0ff */
[----:B--2---:R-:W-:Y:S02]  /*1bb0*/  VIADD R6, R6, 0x200 ;  /* 0x0000020006067836 */ /* 0x004fe40000000000 */
[----:B---3--:R-:W-:-:S05]  /*1bc0*/  @!P0 IMAD R9, R8, R9, RZ ;  /* 0x0000000908098224 */ /* 0x008fca00078e02ff */
[----:B------:R1:W-:Y:S01]  /*1bd0*/  @!P0 STG.E desc[UR22][R2.64], R9 ;  /* 0x0000000902008986 */ /* 0x0003e2000c101916 */
[----:B------:R-:W-:-:S13]  /*1be0*/  ISETP.NE.AND P0, PT, R4, RZ, PT ;  /* 0x000000ff0400720c */ /* 0x000fda0003f05270 */
[----:B-1----:R-:W-:Y:S05]  /*1bf0*/  @P0 BRA `(.L_x_481) ;  /* 0xfffffffc00c80947 */ /* 0x002fea000383ffff */
[----:B------:R-:W-:Y:S05]  /*1c00*/  EXIT ;  /* 0x000000000000794d */ /* 0x000fea0003800000 */
.L_x_480:
        /* <DEDUP_REMOVED lines=19> */
.L_x_482:
[----:B-1----:R-:W-:Y:S01]  /*1d40*/  LDS R7, [R6] ;  /* 0x0000000006077984 */ /* 0x002fe20000000800 */
[----:B------:R-:W-:Y:S01]  /*1d50*/  IADD3 R0, PT, PT, R0, 0x1, RZ ;  /* 0x0000000100007810 */ /* 0x000fe20007ffe0ff */
[----:B------:R-:W-:Y:S02]  /*1d60*/  IMAD.U32 R2, RZ, RZ, UR4 ;  /* 0x00000004ff027e24 */ /* 0x000fe4000f8e00ff */
[----:B------:R-:W1:Y:S01]  /*1d70*/  LDS R8, [R4] ;  /* 0x0000000004087984 */ /* 0x000e620000000800 */
[----:B------:R-:W-:Y:S01]  /*1d80*/  ISETP.NE.AND P0, PT, R0, RZ, PT ;  /* 0x000000ff0000720c */ /* 0x000fe20003f05270 */
[----:B------:R-:W-:Y:S02]  /*1d90*/  IMAD.U32 R3, RZ, RZ, UR5 ;  /* 0x00000005ff037e24 */ /* 0x000fe4000f8e00ff */
[----:B------:R-:W-:-:S04]  /*1da0*/  IMAD.WIDE R2, R5, 0x4, R2 ;  /* 0x0000000405027825 */ /* 0x000fc800078e0202 */
[----:B-1----:R-:W-:-:S05]  /*1db0*/  IMAD R7, R7, R8, RZ ;  /* 0x0000000807077224 */ /* 0x002fca00078e02ff */
[----:B------:R1:W-:Y:S01]  /*1dc0*/  STG.E desc[UR22][R2.64], R7 ;  /* 0x0000000702007986 */ /* 0x0003e2000c101916 */
[----:B------:R-:W-:Y:S05]  /*1dd0*/  @!P0 EXIT ;  /* 0x000000000000894d */ /* 0x000fea0003800000 */
[----:B------:R-:W-:Y:S02]  /*1de0*/  VIADD R4, R4, 0x200 ;  /* 0x0000020004047836 */ /* 0x000fe40000000000 */
[----:B------:R-:W-:Y:S02]  /*1df0*/  VIADD R6, R6, 0x200 ;  /* 0x0000020006067836 */ /* 0x000fe40000000000 */
[----:B------:R-:W-:Y:S01]  /*1e00*/  VIADD R5, R5, 0x80 ;  /* 0x0000008005057836 */ /* 0x000fe20000000000 */
[----:B------:R-:W-:Y:S06]  /*1e10*/  BRA `(.L_x_482) ;  /* 0xfffffffc00c87947 */ /* 0x000fec000383ffff */
        .weak           $__internal_0_$__cuda_sm20_div_u64
        .type           $__internal_0_$__cuda_sm20_div_u64,@function
        .size           $__internal_0_$__cuda_sm20_div_u64,(.L_x_1182 - $__internal_0_$__cuda_sm20_div_u64)
$__internal_0_$__cuda_sm20_div_u64:
[----:B------:R-:W-:Y:S02]  /*1e20*/  IMAD.MOV.U32 R16, RZ, RZ, R8 ;  /* 0x000000ffff107224 */ /* 0x000fe400078e0008 */
[----:B------:R-:W-:-:S04]  /*1e30*/  IMAD.U32 R17, RZ, RZ, UR4 ;  /* 0x00000004ff117e24 */ /* 0x000fc8000f8e00ff */
[----:B------:R-:W1:Y:S08]  /*1e40*/  I2F.U64.RP R16, R16 ;  /* 0x0000001000107312 */ /* 0x000e700000309000 */
[----:B-1----:R-:W1:Y:S02]  /*1e50*/  MUFU.RCP R10, R16 ;  /* 0x00000010000a7308 */ /* 0x002e640000001000 */
[----:B-1----:R-:W-:-:S06]  /*1e60*/  VIADD R10, R10, 0x1ffffffe ;  /* 0x1ffffffe0a0a7836 */ /* 0x002fcc0000000000 */
[----:B------:R-:W1:Y:S02]  /*1e70*/  F2I.U64.TRUNC R10, R10 ;  /* 0x0000000a000a7311 */ /* 0x000e64000020d800 */
[----:B-1----:R-:W-:-:S04]  /*1e80*/  IMAD.WIDE.U32 R12, R10, R8, RZ ;  /* 0x000000080a0c7225 */ /* 0x002fc800078e00ff */
[----:B------:R-:W-:Y:S01]  /*1e90*/  IMAD R13, R10, UR4, R13 ;  /* 0x000000040a0d7c24 */ /* 0x000fe2000f8e020d */
[----:B------:R-:W-:-:S03]  /*1ea0*/  IADD3 R19, P0, PT, RZ, -R12, RZ ;  /* 0x8000000cff137210 */ /* 0x000fc60007f1e0ff */
[----:B------:R-:W-:Y:S02]  /*1eb0*/  IMAD R13, R11, R8, R13 ;  /* 0x000000080b0d7224 */ /* 0x000fe400078e020d */
[----:B------:R-:W-:-:S04]  /*1ec0*/  IMAD.HI.U32 R12, R10, R19, RZ ;  /* 0x000000130a0c7227 */ /* 0x000fc800078e00ff */
[----:B------:R-:W-:Y:S02]  /*1ed0*/  IMAD.X R21, RZ, RZ, ~R13, P0 ;  /* 0x000000ffff157224 */ /* 0x000fe400000e0e0d */
[----:B------:R-:W-:Y:S02]  /*1ee0*/  IMAD.MOV.U32 R13, RZ, RZ, R10 ;  /* 0x000000ffff0d7224 */ /* 0x000fe400078e000a */
[-C--:B------:R-:W-:Y:S02]  /*1ef0*/  IMAD R17, R11, R21.reuse, RZ ;  /* 0x000000150b117224 */ /* 0x080fe400078e02ff */
[----:B------:R-:W-:-:S04]  /*1f00*/  IMAD.WIDE.U32 R12, P0, R10, R21, R12 ;  /* 0x000000150a0c7225 */ /* 0x000fc8000780000c */
[----:B------:R-:W-:-:S04]  /*1f10*/  IMAD.HI.U32 R21, R11, R21, RZ ;  /* 0x000000150b157227 */ /* 0x000fc800078e00ff */
[----:B------:R-:W-:-:S05]  /*1f20*/  IMAD.HI.U32 R12, P1, R11, R19, R12 ;  /* 0x000000130b0c7227 */ /* 0x000fca000782000c */
[----:B------:R-:W-:Y:S01]  /*1f30*/  IADD3 R13, P2, PT, R17, R12, RZ ;  /* 0x0000000c110d7210 */ /* 0x000fe20007f5e0ff */
[----:B------:R-:W-:-:S04]  /*1f40*/  IMAD.X R12, R21, 0x1, R11, P0 ;  /* 0x00000001150c7824 */ /* 0x000fc800000e060b */
[----:B------:R-:W-:Y:S01]  /*1f50*/  IMAD.WIDE.U32 R10, R13, R8, RZ ;  /* 0x000000080d0a7225 */ /* 0x000fe200078e00ff */
[----:B------:R-:W-:-:S03]  /*1f60*/  IADD3.X R17, PT, PT, RZ, RZ, R12, P2, P1 ;  /* 0x000000ffff117210 */ /* 0x000fc600017e240c */
[----:B------:R-:W-:Y:S01]  /*1f70*/  IMAD R11, R13, UR4, R11 ;  /* 0x000000040d0b7c24 */ /* 0x000fe2000f8e020b */
[----:B------:R-:W-:-:S03]  /*1f80*/  IADD3 R19, P0, PT, RZ, -R10, RZ ;  /* 0x8000000aff137210 */ /* 0x000fc60007f1e0ff */
[----:B------:R-:W-:Y:S02]  /*1f90*/  IMAD R11, R17, R8, R11 ;  /* 0x00000008110b7224 */ /* 0x000fe400078e020b */
[----:B------:R-:W-:-:S03]  /*1fa0*/  IMAD.HI.U32 R12, R13, R19, RZ ;  /* 0x000000130d0c7227 */ /* 0x000fc600078e00ff */
[----:B------:R-:W-:-:S05]  /*1fb0*/  IADD3.X R10, PT, PT, RZ, ~R11, RZ, P0, !PT ;  /* 0x8000000bff0a7210 */ /* 0x000fca00007fe4ff */
[----:B------:R-:W-:-:S04]  /*1fc0*/  IMAD.WIDE.U32 R12, P0, R13, R10, R12 ;  /* 0x0000000a0d0c7225 */ /* 0x000fc8000780000c */
[C---:B------:R-:W-:Y:S02]  /*1fd0*/  IMAD R11, R17.reuse, R10, RZ ;  /* 0x0000000a110b7224 */ /* 0x040fe400078e02ff */
[----:B------:R-:W-:-:S04]  /*1fe0*/  IMAD.HI.U32 R12, P1, R17, R19, R12 ;  /* 0x00000013110c7227 */ /* 0x000fc8000782000c */
[----:B------:R-:W-:Y:S01]  /*1ff0*/  IMAD.HI.U32 R10, R17, R10, RZ ;  /* 0x0000000a110a7227 */ /* 0x000fe200078e00ff */
[----:B------:R-:W-:-:S03]  /*2000*/  IADD3 R12, P2, PT, R11, R12, RZ ;  /* 0x0000000c0b0c7210 */ /* 0x000fc60007f5e0ff */
[----:B------:R-:W-:Y:S02]  /*2010*/  IMAD.X R17, R10, 0x1, R17, P0 ;  /* 0x000000010a117824 */ /* 0x000fe400000e0611 */
[----:B------:R-:W-:-:S03]  /*2020*/  IMAD.HI.U32 R10, R12, R9, RZ ;  /* 0x000000090c0a7227 */ /* 0x000fc600078e00ff */
[----:B------:R-:W-:Y:S01]  /*2030*/  IADD3.X R16, PT, PT, RZ, RZ, R17, P2, P1 ;  /* 0x000000ffff107210 */ /* 0x000fe200017e2411 */
[----:B------:R-:W-:Y:S02]  /*2040*/  IMAD.MOV.U32 R11, RZ, RZ, RZ ;  /* 0x000000ffff0b7224 */ /* 0x000fe400078e00ff */
[----:B------:R-:W-:-:S04]  /*2050*/  IMAD.WIDE.U32 R10, R12, R15, R10 ;  /* 0x0000000f0c0a7225 */ /* 0x000fc800078e000a */
[C---:B------:R-:W-:Y:S02]  /*2060*/  IMAD R13, R16.reuse, R15, RZ ;  /* 0x0000000f100d7224 */ /* 0x040fe400078e02ff */
[----:B------:R-:W-:-:S04]  /*2070*/  IMAD.HI.U32 R10, P0, R16, R9, R10 ;  /* 0x00000009100a7227 */ /* 0x000fc8000780000a */
[----:B------:R-:W-:Y:S01]  /*2080*/  IMAD.HI.U32 R12, R16, R15, RZ ;  /* 0x0000000f100c7227 */ /* 0x000fe200078e00ff */
[----:B------:R-:W-:-:S03]  /*2090*/  IADD3 R13, P1, PT, R13, R10, RZ ;  /* 0x0000000a0d0d7210 */ /* 0x000fc60007f3e0ff */
[----:B------:R-:W-:Y:S02]  /*20a0*/  IMAD.X R12, RZ, RZ, R12, P0 ;  /* 0x000000ffff0c7224 */ /* 0x000fe400000e060c */
[----:B------:R-:W-:-:S04]  /*20b0*/  IMAD.WIDE.U32 R10, R13, R8, RZ ;  /* 0x000000080d0a7225 */ /* 0x000fc800078e00ff */
[----:B------:R-:W-:Y:S01]  /*20c0*/  IMAD.X R17, RZ, RZ, R12, P1 ;  /* 0x000000ffff117224 */ /* 0x000fe200008e060c */
[----:B------:R-:W-:Y:S01]  /*20d0*/  IADD3 R19, P1, PT, -R10, R9, RZ ;  /* 0x000000090a137210 */ /* 0x000fe20007f3e1ff */
[----:B------:R-:W-:-:S03]  /*20e0*/  IMAD R11, R13, UR4, R11 ;  /* 0x000000040d0b7c24 */ /* 0x000fc6000f8e020b */
[-C--:B------:R-:W-:Y:S01]  /*20f0*/  ISETP.GE.U32.AND P0, PT, R19, R8.reuse, PT ;  /* 0x000000081300720c */ /* 0x080fe20003f06070 */
[----:B------:R-:W-:-:S04]  /*2100*/  IMAD R10, R17, R8, R11 ;  /* 0x00000008110a7224 */ /* 0x000fc800078e020b */
[----:B------:R-:W-:Y:S01]  /*2110*/  IMAD.X R16, R15, 0x1, ~R10, P1 ;  /* 0x000000010f107824 */ /* 0x000fe200008e0e0a */
[----:B------:R-:W-:Y:S01]  /*2120*/  IADD3 R10, P2, PT, R13, 0x1, RZ ;  /* 0x000000010d0a7810 */ /* 0x000fe20007f5e0ff */
[----:B------:R-:W-:Y:S01]  /*2130*/  IMAD.MOV.U32 R15, RZ, RZ, 0x0 ;  /* 0x00000000ff0f7424 */ /* 0x000fe200078e00ff */
[-C--:B------:R-:W-:Y:S02]  /*2140*/  IADD3 R9, P1, PT, -R8, R19.reuse, RZ ;  /* 0x0000001308097210 */ /* 0x080fe40007f3e1ff */
[C---:B------:R-:W-:Y:S01]  /*2150*/  ISETP.GE.U32.AND.EX P0, PT, R16.reuse, UR4, PT, P0 ;  /* 0x0000000410007c0c */ /* 0x040fe2000bf06100 */
[----:B------:R-:W-:Y:S01]  /*2160*/  IMAD.X R12, RZ, RZ, R17, P2 ;  /* 0x000000ffff0c7224 */ /* 0x000fe200010e0611 */
[----:B------:R-:W-:Y:S02]  /*2170*/  IADD3.X R11, PT, PT, R16, ~UR4, RZ, P1, !PT ;  /* 0x80000004100b7c10 */ /* 0x000fe40008ffe4ff */
[----:B------:R-:W-:Y:S02]  /*2180*/  SEL R9, R9, R19, P0 ;  /* 0x0000001309097207 */ /* 0x000fe40000000000 */
[----:B------:R-:W-:-:S02]  /*2190*/  SEL R13, R10, R13, P0 ;  /* 0x0000000d0a0d7207 */ /* 0x000fc40000000000 */
[----:B------:R-:W-:Y:S02]  /*21a0*/  SEL R11, R11, R16, P0 ;  /* 0x000000100b0b7207 */ /* 0x000fe40000000000 */
[----:B------:R-:W-:Y:S02]  /*21b0*/  SEL R12, R12, R17, P0 ;  /* 0x000000110c0c7207 */ /* 0x000fe40000000000 */
[----:B------:R-:W-:Y:S02]  /*21c0*/  ISETP.GE.U32.AND P0, PT, R9, R8, PT ;  /* 0x000000080900720c */ /* 0x000fe40003f06070 */
[----:B------:R-:W-:Y:S02]  /*21d0*/  IADD3 R10, P2, PT, R13, 0x1, RZ ;  /* 0x000000010d0a7810 */ /* 0x000fe40007f5e0ff */
[----:B------:R-:W-:Y:S02]  /*21e0*/  ISETP.GE.U32.AND.EX P0, PT, R11, UR4, PT, P0 ;  /* 0x000000040b007c0c */ /* 0x000fe4000bf06100 */
[----:B------:R-:W-:Y:S01]  /*21f0*/  ISETP.NE.U32.AND P1, PT, R8, RZ, PT ;  /* 0x000000ff0800720c */ /* 0x000fe20003f25070 */
[----:B------:R-:W-:Y:S01]  /*2200*/  IMAD.X R11, RZ, RZ, R12, P2 ;  /* 0x000000ffff0b7224 */ /* 0x000fe200010e060c */
[----:B------:R-:W-:-:S02]  /*2210*/  SEL R10, R10, R13, P0 ;  /* 0x0000000d0a0a7207 */ /* 0x000fc40000000000 */
[----:B------:R-:W-:Y:S02]  /*2220*/  ISETP.NE.AND.EX P1, PT, RZ, UR4, PT, P1 ;  /* 0x00000004ff007c0c */ /* 0x000fe4000bf25310 */
[----:B------:R-:W-:Y:S02]  /*2230*/  SEL R11, R11, R12, P0 ;  /* 0x0000000c0b0b7207 */ /* 0x000fe40000000000 */
[----:B------:R-:W-:Y:S02]  /*2240*/  SEL R10, R10, 0xffffffff, P1 ;  /* 0xffffffff0a0a7807 */ /* 0x000fe40000800000 */
[----:B------:R-:W-:Y:S01]  /*2250*/  SEL R11, R11, 0xffffffff, P1 ;  /* 0xffffffff0b0b7807 */ /* 0x000fe20000800000 */
[----:B------:R-:W-:Y:S06]  /*2260*/  RET.REL.NODEC R14 `(_ZN3cub18CUB_300001_SM_10006detail9transform16transform_kernelINS2_10policy_hubILb0EN4cuda3std3__45tupleIJN6thrust24THRUST_300001_SM_1000_NS6detail15normal_iteratorINSA_10device_ptrIiEEEESF_EEEE10policy1000ElNS7_10multipliesIiEESF_JPiSL_EEEvT0_iT1_T2_DpNS2_10kernel_argIT3_EE) ;  /* 0xffffffdc0e647950 */ /* 0x000fec0003c3ffff */
.L_x_483:
        /* <DEDUP_REMOVED lines=9> */
.L_x_1182:


//--------------------- .text._ZN3cub18CUB_300001_SM_10006detail9transform16transform_kernelINS2_10policy_hubILb0EN4cuda3std3__45tupleIJN6thrust24THRUST_300001_SM_1000_NS6detail15normal_iteratorINSA_10device_ptrIiEEEESF_EEEE10policy1000EiNS7_10multipliesIiEESF_JPiSL_EEEvT0_iT1_T2_DpNS2_10kernel_argIT3_EE --------------------------
	.section	.text._ZN3cub18CUB_300001_SM_10006detail9transform16transform_kernelINS2_10policy_hubILb0EN4cuda3std3__45tupleIJN6thrust24THRUST_300001_SM_1000_NS6detail15normal_iteratorINSA_10device_ptrIiEEEESF_EEEE10policy1000EiNS7_10multipliesIiEESF_JPiSL_EEEvT0_iT1_T2_DpNS2_10kernel_argIT3_EE,"ax",@progbits
	.align	128
        .global         _ZN3cub18CUB_300001_SM_10006detail9transform16transform_kernelINS2_10policy_hubILb0EN4cuda3std3__45tupleIJN6thrust24THRUST_300001_SM_1000_NS6detail15normal_iteratorINSA_10device_ptrIiEEEESF_EEEE10policy1000EiNS7_10multipliesIiEESF_JPiSL_EEEvT0_iT1_T2_DpNS2_10kernel_argIT3_EE
        .type           _ZN3cub18CUB_300001_SM_10006detail9transform16transform_kernelINS2_10policy_hubILb0EN4cuda3std3__45tupleIJN6thrust24THRUST_300001_SM_1000_NS6detail15normal_iteratorINSA_10device_ptrIiEEEESF_EEEE10policy1000EiNS7_10multipliesIiEESF_JPiSL_EEEvT0_iT1_T2_DpNS2_10kernel_argIT3_EE,@function
        .size           _ZN3cub18CUB_300001_SM_10006detail9transform16transform_kernelINS2_10policy_hubILb0EN4cuda3std3__45tupleIJN6thrust24THRUST_300001_SM_1000_NS6detail15normal_iteratorINSA_10device_ptrIiEEEESF_EEEE10policy1000EiNS7_10multipliesIiEESF_JPiSL_EEEvT0_iT1_T2_DpNS2_10kernel_argIT3_EE,(.L_x_1183 - _ZN3cub18CUB_300001_SM_10006detail9transform16transform_kernelINS2_10policy_hubILb0EN4cuda3std3__45tupleIJN6thrust24THRUST_300001_SM_1000_NS6detail15normal_iteratorINSA_10device_ptrIiEEEESF_EEEE10policy1000EiNS7_10multipliesIiEESF_JPiSL_EEEvT0_iT1_T2_DpNS2_10kernel_argIT3_EE)
        .other          _ZN3cub18CUB_300001_SM_10006detail9transform16transform_kernelINS2_10policy_hubILb0EN4cuda3std3__45tupleIJN6thrust24THRUST_300001_SM_1000_NS6detail15normal_iteratorINSA_10device_ptrIiEEEESF_EEEE10policy1000EiNS7_10multipliesIiEESF_JPiSL_EEEvT0_iT1_T2_DpNS2_10kernel_argIT3_EE,@"STO_CUDA_ENTRY STV_DEFAULT"
_ZN3cub18CUB_300001_SM_10006detail9transform16transform_kernelINS2_10policy_hubILb0EN4cuda3std3__45tupleIJN6thrust24THRUST_300001_SM_1000_NS6detail15normal_iteratorINSA_10device_ptrIiEEEESF_EEEE10policy1000EiNS7_10multipliesIiEESF_JPiSL_EEEvT0_iT1_T2_DpNS2_10kernel_argIT3_EE:
.text._ZN3cub18CUB_300001_SM_10006detail9transform16transform_kernelINS2_10policy_hubILb0EN4cuda3std3__45tupleIJN6thrust24THRUST_300001_SM_1000_NS6detail15normal_iteratorINSA_10device_ptrIiEEEESF_EEEE10policy1000EiNS7_10multipliesIiEESF_JPiSL_EEEvT0_iT1_T2_DpNS2_10kernel_argIT3_EE:
[----:B------:R-:W-:Y:S08]  /*0000*/  LDC R1, c[0x0][0x37c] ;  /* 0x0000df00ff017b82 */ /* 0x000ff00000000800 */
[----:B------:R-:W1:Y:S01]  /*0010*/  S2UR UR5, SR_CTAID.X ;  /* 0x00000000000579c3 */ /* 0x000e620000002500 */
[----:B------:R-:W2:Y:S01]  /*0020*/  LDCU UR7, c[0x0][0x370] ;  /* 0x00006e00ff0777ac */ /* 0x000ea20008000800 */
[----:B------:R-:W3:Y:S01]  /*0030*/  LDCU.64 UR16, c[0x0][0x380] ;  /* 0x00007000ff1077ac */ /* 0x000ee20008000a00 */
[----:B------:R-:W4:Y:S01]  /*0040*/  LDCU.64 UR20, c[0x0][0x358] ;  /* 0x00006b00ff1477ac */ /* 0x000f220008000a00 */
[----:B---3--:R-:W-:-:S02]  /*0050*/  USHF.L.U32 UR24, UR17, 0x7, URZ ;  /* 0x0000000711187899 */ /* 0x008fc400080006ff */
[----:B-1----:R-:W-:Y:S02]  /*0060*/  UIADD3 UR4, UPT, UPT, UR5, 0x2, URZ ;  /* 0x0000000205047890 */ /* 0x002fe4000fffe0ff */
[----:B------:R-:W-:Y:S02]  /*0070*/  UIMAD UR22, UR24, UR5, URZ ;  /* 0x00000005181672a4 */ /* 0x000fe4000f8e02ff */
[----:B--2---:R-:W-:Y:S02]  /*0080*/  UISETP.GE.U32.AND UP0, UPT, UR4, UR7, UPT ;  /* 0x000000070400728c */ /* 0x004fe4000bf06070 */
[----:B------:R-:W-:Y:S02]  /*0090*/  UIADD3 UR6, UPT, UPT, -UR22, UR16, URZ ;  /* 0x0000001016067290 */ /* 0x000fe4000fffe1ff */
[----:B------:R-:W-:Y:S02]  /*00a0*/  UISETP.EQ.OR UP0, UPT, UR5, URZ, UP0 ;  /* 0x000000ff0500728c */ /* 0x000fe40008702670 */
[----:B------:R-:W-:-:S04]  /*00b0*/  UISETP.LT.AND UP1, UPT, UR24, UR6, UPT ;  /* 0x000000061800728c */ /* 0x000fc8000bf21270 */
[----:B------:R-:W-:-:S03]  /*00c0*/  USEL UR23, UR24, UR6, UP1 ;  /* 0x0000000618177287 */ /* 0x000fc60008800000 */
[----:B----4-:R-:W-:Y:S09]  /*00d0*/  BRA.U UP0, `(.L_x_484) ;  /* 0x0000000100dc7547 */ /* 0x010ff2000b800000 */
        /* <DEDUP_REMOVED lines=20> */
[----:B------:R-:W-:Y:S02]  /*0220*/  ULOP3.LUT UR13, UR13, 0xfffffff0, URZ, 0xc0, !UPT ;  /* 0xfffffff00d0d7892 */ /* 0x000fe4000f8ec0ff */
[----:B------:R-:W-:Y:S02]  /*0230*/  ULOP3.LUT UR12, UR12, 0xfffffff0, URZ, 0xc0, !UPT ;  /* 0xfffffff00c0c7892 */ /* 0x000fe4000f8ec0ff */
[----:B------:R-:W-:Y:S02]  /*0240*/  ULEA UR14, UR16, UR14, 0x18 ;  /* 0x0000000e100e7291 */ /* 0x000fe4000f8ec0ff */
[----:B------:R-:W-:Y:S01]  /*0250*/  USHF.R.U32.HI UR7, URZ, 0x4, UR13 ;  /* 0x00000004ff077899 */ /* 0x000fe2000801160d */
        /* <DEDUP_REMOVED lines=8> */
[----:B------:R-:W-:-:S02]  /*02e0*/  UIADD3 UR13, UPT, UPT, UR13, UR12, URZ ;  /* 0x0000000c0d0d7290 */ /* 0x000fc4000fffe0ff */
[----:B------:R-:W-:Y:S02]  /*02f0*/  ULEA UR16, UR17, UR14, 0x9 ;  /* 0x0000000e11107291 */ /* 0x000fe4000f8e48ff */
[----:B------:R-:W-:Y:S02]  /*0300*/  USHF.R.U32.HI UR12, URZ, 0x4, UR12 ;  /* 0x00000004ff0c7899 */ /* 0x000fe4000801160c */
[----:B----4-:R-:W-:Y:S01]  /*0310*/  UIMAD.WIDE UR4, UR22, 0x4, UR4 ;  /* 0x00000004160478a5 */ /* 0x010fe2000f8e0204 */
[----:B------:R-:W-:Y:S01]  /*0320*/  IMAD.U32 R0, RZ, RZ, UR13 ;  /* 0x0000000dff007e24 */ /* 0x000fe2000f8e00ff */
[----:B------:R-:W-:Y:S02]  /*0330*/  UPRMT UR7, UR7, 0x5410, URZ ;  /* 0x0000541007077896 */ /* 0x000fe400080000ff */
[----:B--2---:R-:W-:Y:S02]  /*0340*/  UIMAD.WIDE UR8, UR22, 0x4, UR8 ;  /* 0x00000004160878a5 */ /* 0x004fe4000f8e0208 */
[----:B------:R-:W-:-:S02]  /*0350*/  UIADD3 UR18, UPT, UPT, UR16, 0x80, URZ ;  /* 0x0000008010127890 */ /* 0x000fc4000fffe0ff */
[----:B------:R-:W-:Y:S01]  /*0360*/  UPRMT UR12, UR12, 0x5410, URZ ;  /* 0x000054100c0c7896 */ /* 0x000fe200080000ff */
[----:B------:R-:W-:Y:S02]  /*0370*/  UMOV UR19, UR15 ;  /* 0x0000000f00137c82 */ /* 0x000fe40008000000 */
[----:B---3--:R1:W-:Y:S06]  /*0380*/  UBLKCP.S.G [UR14], [UR4], UR7 ;  /* 0x0000000e040073ba */ /* 0x0083ec0008000207 */
[----:B------:R1:W-:Y:S01]  /*0390*/  UBLKCP.S.G [UR18], [UR8], UR12 ;  /* 0x00000012080073ba */ /* 0x0003e2000800020c */
[----:B------:R1:W-:Y:S01]  /*03a0*/  SYNCS.ARRIVE.TRANS64 RZ, [UR15], R0 ;  /* 0x00000000ffff79a7 */ /* 0x0003e2000800000f */
[----:B------:R-:W-:Y:S01]  /*03b0*/  NOP ;  /* 0x0000000000007918 */ /* 0x000fe20000000000 */
.L_x_486:
[----:B-1----:R-:W-:Y:S05]  /*03c0*/  BSYNC.RECONVERGENT B0 ;  /* 0x0000000000007941 */ /* 0x002fea0003800200 */
.L_x_485:
[----:B------:R-:W1:Y:S08]  /*03d0*/  S2UR UR5, SR_CgaCtaId ;  /* 0x00000000000579c3 */ /* 0x000e700000008800 */
[----:B------:R-:W-:Y:S01]  /*03e0*/  BAR.SYNC.DEFER_BLOCKING 0x0 ;  /* 0x0000000000007b1d */ /* 0x000fe20000010000 */
[----:B------:R-:W-:-:S05]  /*03f0*/  SHF.L.U32 R0, RZ, 0x1f, RZ ;  /* 0x0000001fff007819 */ /* 0x000fca00000006ff */
[----:B------:R-:W-:Y:S02]  /*0400*/  UMOV UR4, 0x400 ;  /* 0x0000040000047882 */ /* 0x000fe40000000000 */
[----:B-1----:R-:W-:-:S12]  /*0410*/  ULEA UR4, UR5, UR4, 0x18 ;  /* 0x0000000405047291 */ /* 0x002fd8000f8ec0ff */
.L_x_487:
[----:B------:R-:W1:Y:S02]  /*0420*/  SYNCS.PHASECHK.TRANS64.TRYWAIT P0, [UR4], R0 ;  /* 0x00000000ff0075a7 */ /* 0x000e640008001104 */
[----:B-1----:R-:W-:Y:S05]  /*0430*/  @!P0 BRA `(.L_x_487) ;  /* 0xfffffffc00f88947 */ /* 0x002fea000383ffff */
[----:B------:R-:W-:Y:S05]  /*0440*/  BRA `(.L_x_488) ;  /* 0x0000001400687947 */ /* 0x000fea0003800000 */
.L_x_484:
[----:B------:R-:W1:Y:S01]  /*0450*/  S2R R2, SR_TID.Y ;  /* 0x0000000000027919 */ /* 0x000e620000002200 */
[----:B------:R-:W2:Y:S01]  /*0460*/  LDCU UR10, c[0x0][0x360] ;  /* 0x00006c00ff0a77ac */ /* 0x000ea20008000800 */
[----:B------:R-:W-:Y:S01]  /*0470*/  BSSY.RECONVERGENT B0, `(.L_x_489) ;  /* 0x00000b1000007945 */ /* 0x000fe20003800200 */
[----:B------:R-:W1:Y:S01]  /*0480*/  S2R R3, SR_TID.Z ;  /* 0x0000000000037919 */ /* 0x000e620000002300 */
[----:B------:R-:W2:Y:S01]  /*0490*/  LDCU UR11, c[0x0][0x364] ;  /* 0x00006c80ff0b77ac */ /* 0x000ea20008000800 */
[----:B------:R-:W3:Y:S01]  /*04a0*/  LDC R0, c[0x0][0x368] ;  /* 0x0000da00ff007b82 */ /* 0x000ee20000000800 */
[----:B------:R-:W4:Y:S01]  /*04b0*/  S2R R5, SR_TID.X ;  /* 0x0000000000057919 */ /* 0x000f220000002100 */
[----:B------:R-:W-:Y:S02]  /*04c0*/  USHF.L.U32 UR4, UR23, 0x2, URZ ;  /* 0x0000000217047899 */ /* 0x000fe400080006ff */
[----:B------:R-:W-:Y:S02]  /*04d0*/  USHF.R.S32.HI UR12, URZ, 0x1f, UR22 ;  /* 0x0000001fff0c7899 */ /* 0x000fe40008011416 */
[----:B------:R-:W-:-:S04]  /*04e0*/  USHF.R.S32.HI UR5, URZ, 0x1f, UR4 ;  /* 0x0000001fff057899 */ /* 0x000fc80008011404 */
[----:B------:R-:W-:Y:S02]  /*04f0*/  USHF.R.U32.HI UR13, URZ, 0x2, UR5 ;  /* 0x00000002ff0d7899 */ /* 0x000fe40008011605 */
[----:B------:R-:W-:Y:S02]  /*0500*/  USHF.R.U64 UR7, UR4, 0x2, UR5 ;  /* 0x0000000204077899 */ /* 0x000fe40008001205 */
[----:B--2---:R-:W-:Y:S02]  /*0510*/  UIMAD UR4, UR10, UR11, URZ ;  /* 0x0000000b0a0472a4 */ /* 0x004fe4000f8e02ff */
[----:B-1----:R-:W-:Y:S02]  /*0520*/  IMAD R2, R3, UR11, R2 ;  /* 0x0000000b03027c24 */ /* 0x002fe4000f8e0202 */
[----:B------:R-:W-:Y:S02]  /*0530*/  IMAD.U32 R3, RZ, RZ, UR13 ;  /* 0x0000000dff037e24 */ /* 0x000fe4000f8e00ff */
[----:B----4-:R-:W-:-:S02]  /*0540*/  IMAD R2, R2, UR10, R5 ;  /* 0x0000000a02027c24 */ /* 0x010fc4000f8e0205 */
[----:B---3--:R-:W-:Y:S01]  /*0550*/  IMAD R5, R0, UR4, RZ ;  /* 0x0000000400057c24 */ /* 0x008fe2000f8e02ff */
[----:B------:R-:W-:Y:S02]  /*0560*/  UMOV UR4, URZ ;  /* 0x000000ff00047c82 */ /* 0x000fe40008000000 */
[----:B------:R-:W-:-:S04]  /*0570*/  ISETP.LT.U32.AND P0, PT, R2, UR7, PT ;  /* 0x0000000702007c0c */ /* 0x000fc8000bf01070 */
[----:B------:R-:W-:Y:S01]  /*0580*/  ISETP.GT.U32.AND.EX P0, PT, R3, RZ, PT, P0 ;  /* 0x000000ff0300720c */ /* 0x000fe20003f04100 */
[----:B------:R-:W-:-:S12]  /*0590*/  IMAD.MOV.U32 R3, RZ, RZ, RZ ;  /* 0x000000ffff037224 */ /* 0x000fd800078e00ff */
[----:B------:R-:W-:Y:S05]  /*05a0*/  @!P0 BRA `(.L_x_490) ;  /* 0x0000000800748947 */ /* 0x000fea0003800000 */
[----:B------:R-:W-:Y:S01]  /*05b0*/  IMAD.IADD R7, R5, 0x1, R2 ;  /* 0x0000000105077824 */ /* 0x000fe200078e0202 */
[----:B------:R-:W-:Y:S01]  /*05c0*/  MOV R6, UR7 ;  /* 0x0000000700067c02 */ /* 0x000fe20008000f00 */
[----:B------:R-:W-:Y:S01]  /*05d0*/  IMAD.U32 R4, RZ, RZ, UR13 ;  /* 0x0000000dff047e24 */ /* 0x000fe2000f8e00ff */
[----:B------:R-:W-:Y:S01]  /*05e0*/  BSSY.RECONVERGENT B1, `(.L_x_491) ;  /* 0x0000029000017945 */ /* 0x000fe20003800200 */
[----:B------:R-:W-:Y:S01]  /*05f0*/  IMAD.U32 R8, RZ, RZ, UR13 ;  /* 0x0000000dff087e24 */ /* 0x000fe2000f8e00ff */
[C---:B------:R-:W-:Y:S01]  /*0600*/  ISETP.LT.U32.AND P1, PT, R7.reuse, UR7, PT ;  /* 0x0000000707007c0c */ /* 0x040fe2000bf21070 */
[----:B------:R-:W-:Y:S01]  /*0610*/  IMAD.MOV.U32 R9, RZ, RZ, -0x1 ;  /* 0xffffffffff097424 */ /* 0x000fe200078e00ff */
[----:B------:R-:W-:Y:S02]  /*0620*/  ISETP.LT.U32.AND P0, PT, R7, UR7, PT ;  /* 0x0000000707007c0c */ /* 0x000fe4000bf01070 */
[----:B------:R-:W-:Y:S02]  /*0630*/  ISETP.GT.U32.AND.EX P1, PT, R4, RZ, PT, P1 ;  /* 0x000000ff0400720c */ /* 0x000fe40003f24110 */
[----:B------:R-:W-:Y:S01]  /*0640*/  ISETP.GT.U32.AND.EX P0, PT, R8, RZ, PT, P0 ;  /* 0x000000ff0800720c */ /* 0x000fe20003f04100 */
[----:B------:R-:W-:Y:S01]  /*0650*/  IMAD.U32 R8, RZ, RZ, UR13 ;  /* 0x0000000dff087e24 */ /* 0x000fe2000f8e00ff */
[----:B------:R-:W-:-:S02]  /*0660*/  SEL R6, R6, R7, P1 ;  /* 0x0000000706067207 */ /* 0x000fc40000800000 */
[----:B------:R-:W-:Y:S02]  /*0670*/  SEL R4, RZ, 0x1, !P0 ;  /* 0x00000001ff047807 */ /* 0x000fe40004000000 */
        /* <DEDUP_REMOVED lines=13> */
[----:B------:R-:W-:-:S04]  /*0750*/  IMAD.HI.U32 R7, R7, R9, R6 ;  /* 0x0000000907077227 */ /* 0x000fc800078e0006 */
[----:B------:R-:W-:Y:S02]  /*0760*/  IMAD.MOV.U32 R9, RZ, RZ, RZ ;  /* 0x000000ffff097224 */ /* 0x000fe400078e00ff */
[----:B------:R-:W-:-:S04]  /*0770*/  IMAD.HI.U32 R7, R7, R12, RZ ;  /* 0x0000000c07077227 */ /* 0x000fc800078e00ff */
[----:B------:R-:W-:-:S04]  /*0780*/  IMAD.MOV R10, RZ, RZ, -R7 ;  /* 0x000000ffff0a7224 */ /* 0x000fc800078e0a07 */
[----:B------:R-:W-:-:S05]  /*0790*/  IMAD R10, R5, R10, R12 ;  /* 0x0000000a050a7224 */ /* 0x000fca00078e020c */
[----:B------:R-:W-:-:S13]  /*07a0*/  ISETP.GE.U32.AND P0, PT, R10, R5, PT ;  /* 0x000000050a00720c */ /* 0x000fda0003f06070 */
[----:B------:R-:W-:Y:S01]  /*07b0*/  @P0 IADD3 R10, PT, PT, -R5, R10, RZ ;  /* 0x0000000a050a0210 */ /* 0x000fe20007ffe1ff */
[----:B------:R-:W-:-:S03]  /*07c0*/  @P0 VIADD R7, R7, 0x1 ;  /* 0x0000000107070836 */ /* 0x000fc60000000000 */
[----:B------:R-:W-:-:S13]  /*07d0*/  ISETP.GE.U32.AND P1, PT, R10, R5, PT ;  /* 0x000000050a00720c */ /* 0x000fda0003f26070 */
[----:B------:R-:W-:Y:S01]  /*07e0*/  @P1 VIADD R7, R7, 0x1 ;  /* 0x0000000107071836 */ /* 0x000fe20000000000 */
[----:B------:R-:W-:-:S05]  /*07f0*/  @!P2 LOP3.LUT R7, RZ, R5, RZ, 0x33, !PT ;  /* 0x00000005ff07a212 */ /* 0x000fca00078e33ff */
[----:B------:R-:W-:Y:S01]  /*0800*/  IMAD.MOV.U32 R8, RZ, RZ, R7 ;  /* 0x000000ffff087224 */ /* 0x000fe200078e0007 */
[----:B------:R-:W-:Y:S06]  /*0810*/  BRA `(.L_x_493) ;  /* 0x0000000000147947 */ /* 0x000fec0003800000 */
.L_x_492:
[----:B------:R-:W-:Y:S01]  /*0820*/  IMAD.MOV.U32 R9, RZ, RZ, R12 ;  /* 0x000000ffff097224 */ /* 0x000fe200078e000c */
[----:B------:R-:W-:-:S07]  /*0830*/  MOV R8, 0x850 ;  /* 0x0000085000087802 */ /* 0x000fce0000000f00 */
[----:B------:R-:W-:Y:S05]  /*0840*/  CALL.REL.NOINC `($__internal_1_$__cuda_sm20_div_u64) ;  /* 0x0000001400747944 */ /* 0x000fea0003c00000 */
[----:B------:R-:W-:Y:S01]  /*0850*/  IMAD.MOV.U32 R8, RZ, RZ, R6 ;  /* 0x000000ffff087224 */ /* 0x000fe200078e0006 */
[----:B------:R-:W-:-:S07]  /*0860*/  MOV R9, R7 ;  /* 0x0000000700097202 */ /* 0x000fce0000000f00 */
.L_x_493:
[----:B------:R-:W-:Y:S05]  /*0870*/  BSYNC.RECONVERGENT B1 ;  /* 0x0000000000017941 */ /* 0x000fea0003800200 */
.L_x_491:
[----:B------:R-:W-:Y:S01]  /*0880*/  IADD3 R12, P0, PT, R8, R4, RZ ;  /* 0x00000004080c7210 */ /* 0x000fe20007f1e0ff */
[----:B------:R-:W1:Y:S01]  /*0890*/  LDC R6, c[0x0][0x3a0] ;  /* 0x0000e800ff067b82 */ /* 0x000e620000000800 */
[----:B------:R-:W-:Y:S01]  /*08a0*/  BSSY.RECONVERGENT B1, `(.L_x_494) ;  /* 0x0000030000017945 */ /* 0x000fe20003800200 */
[----:B------:R-:W-:Y:S01]  /*08b0*/  IMAD.MOV.U32 R27, RZ, RZ, R2 ;  /* 0x000000ffff1b7224 */ /* 0x000fe200078e0002 */
[C---:B------:R-:W-:Y:S01]  /*08c0*/  LOP3.LUT R4, R12.reuse, 0x3, RZ, 0xc0, !PT ;  /* 0x000000030c047812 */ /* 0x040fe200078ec0ff */
[----:B------:R-:W-:Y:S01]  /*08d0*/  IMAD.X R8, RZ, RZ, R9, P0 ;  /* 0x000000ffff087224 */ /* 0x000fe200000e0609 */
[----:B------:R-:W-:Y:S02]  /*08e0*/  ISETP.GE.U32.AND P0, PT, R12, 0x3, PT ;  /* 0x000000030c00780c */ /* 0x000fe40003f06070 */
[----:B------:R-:W-:Y:S01]  /*08f0*/  ISETP.NE.U32.AND P1, PT, R4, 0x3, PT ;  /* 0x000000030400780c */ /* 0x000fe20003f25070 */
[----:B------:R-:W-:Y:S01]  /*0900*/  IMAD.MOV.U32 R4, RZ, RZ, R3 ;  /* 0x000000ffff047224 */ /* 0x000fe200078e0003 */
[----:B------:R-:W-:-:S02]  /*0910*/  ISETP.GE.U32.AND.EX P0, PT, R8, RZ, PT, P0 ;  /* 0x000000ff0800720c */ /* 0x000fc40003f06100 */
[----:B------:R-:W-:Y:S02]  /*0920*/  ISETP.NE.AND.EX P1, PT, RZ, RZ, PT, P1 ;  /* 0x000000ffff00720c */ /* 0x000fe40003f25310 */
[----:B-1----:R-:W-:-:S11]  /*0930*/  SHF.R.S32.HI R11, RZ, 0x1f, R6 ;  /* 0x0000001fff0b7819 */ /* 0x002fd60000011406 */
[----:B------:R-:W-:Y:S05]  /*0940*/  @!P1 BRA `(.L_x_495) ;  /* 0x0000000000949947 */ /* 0x000fea0003800000 */
[----:B------:R-:W1:Y:S01]  /*0950*/  S2UR UR8, SR_CgaCtaId ;  /* 0x00000000000879c3 */ /* 0x000e620000008800 */
[----:B------:R-:W2:Y:S01]  /*0960*/  LDCU.64 UR14, c[0x0][0x398] ;  /* 0x00007300ff0e77ac */ /* 0x000ea20008000a00 */
[----:B------:R-:W-:Y:S02]  /*0970*/  VIADD R12, R12, 0x1 ;  /* 0x000000010c0c7836 */ /* 0x000fe40000000000 */
[----:B------:R-:W-:Y:S01]  /*0980*/  IMAD R8, R0, UR11, RZ ;  /* 0x0000000b00087c24 */ /* 0x000fe2000f8e02ff */
[----:B------:R-:W-:Y:S01]  /*0990*/  USHF.L.U32 UR5, UR22, 0x2, URZ ;  /* 0x0000000216057899 */ /* 0x000fe200080006ff */
[----:B------:R-:W-:Y:S01]  /*09a0*/  IMAD.MOV.U32 R27, RZ, RZ, R2 ;  /* 0x000000ffff1b7224 */ /* 0x000fe200078e0002 */
[----:B------:R-:W-:Y:S01]  /*09b0*/  USHF.L.U64.HI UR9, UR22, 0x2, UR12 ;  /* 0x0000000216097899 */ /* 0x000fe2000801020c */
[----:B------:R-:W-:Y:S01]  /*09c0*/  LOP3.LUT R12, R12, 0x3, RZ, 0xc0, !PT ;  /* 0x000000030c0c7812 */ /* 0x000fe200078ec0ff */
[----:B------:R-:W-:Y:S02]  /*09d0*/  IMAD R10, R8, UR10, RZ ;  /* 0x0000000a080a7c24 */ /* 0x000fe4000f8e02ff */
[----:B------:R-:W-:Y:S01]  /*09e0*/  LEA R7, P1, R2, UR5, 0x2 ;  /* 0x0000000502077c11 */ /* 0x000fe2000f8210ff */
[----:B------:R-:W-:-:S02]  /*09f0*/  UMOV UR5, 0x400 ;  /* 0x0000040000057882 */ /* 0x000fc40000000000 */
[----:B------:R-:W-:Y:S01]  /*0a00*/  UIADD3 UR5, UPT, UPT, UR5, 0x80, URZ ;  /* 0x0000008005057890 */ /* 0x000fe2000fffe0ff */
[----:B------:R-:W-:Y:S02]  /*0a10*/  LEA.HI.X R4, R2, UR9, R3, 0x2, P1 ;  /* 0x0000000902047c11 */ /* 0x000fe400088f1403 */
[----:B------:R-:W-:Y:S02]  /*0a20*/  IADD3 R12, P1, PT, RZ, -R12, RZ ;  /* 0x8000000cff0c7210 */ /* 0x000fe40007f3e0ff */
[----:B--2---:R-:W-:-:S03]  /*0a30*/  IADD3 R14, P2, P3, R7, UR14, R6 ;  /* 0x0000000e070e7c10 */ /* 0x004fc6000fb5e006 */
[----:B------:R-:W-:Y:S01]  /*0a40*/  IMAD.X R13, RZ, RZ, -0x1, P1 ;  /* 0xffffffffff0d7424 */ /* 0x000fe200008e06ff */
[----:B------:R-:W-:Y:S01]  /*0a50*/  IADD3.X R15, PT, PT, R4, UR15, R11, P2, P3 ;  /* 0x0000000f040f7c10 */ /* 0x000fe200097e640b */
[----:B-1----:R-:W-:Y:S01]  /*0a60*/  ULEA UR5, UR8, UR5, 0x18 ;  /* 0x0000000508057291 */ /* 0x002fe2000f8ec0ff */
[----:B------:R-:W-:-:S05]  /*0a70*/  MOV R4, R3 ;  /* 0x0000000300047202 */ /* 0x000fca0000000f00 */
[----:B------:R-:W-:-:S04]  /*0a80*/  VIADD R7, R6, UR5 ;  /* 0x0000000506077c36 */ /* 0x000fc80008000000 */
[----:B------:R-:W-:-:S07]  /*0a90*/  IMAD R7, R2, 0x4, R7 ;  /* 0x0000000402077824 */ /* 0x000fce00078e0207 */
.L_x_496:
        /* <DEDUP_REMOVED lines=13> */
[----:B------:R-:W-:-:S02]  /*0b70*/  ISETP.NE.AND.EX P1, PT, R13, RZ, PT, P1 ;  /* 0x000000ff0d00720c */ /* 0x000fc40003f25310 */
[----:B-1----:R-:W-:-:S11]  /*0b80*/  LEA R7, R10, R7, 0x2 ;  /* 0x000000070a077211 */ /* 0x002fd600078e10ff */
[----:B------:R-:W-:Y:S05]  /*0b90*/  @P1 BRA `(.L_x_496) ;  /* 0xfffffffc00c01947 */ /* 0x000fea000383ffff */
.L_x_495:
[----:B------:R-:W-:Y:S05]  /*0ba0*/  BSYNC.RECONVERGENT B1 ;  /* 0x0000000000017941 */ /* 0x000fea0003800200 */
.L_x_494:
[----:B------:R-:W-:Y:S05]  /*0bb0*/  @!P0 BRA `(.L_x_490) ;  /* 0x0000000000f08947 */ /* 0x000fea0003800000 */
[----:B------:R-:W1:Y:S01]  /*0bc0*/  LDCU.64 UR14, c[0x0][0x398] ;  /* 0x00007300ff0e77ac */ /* 0x000e620008000a00 */
[----:B------:R-:W2:Y:S01]  /*0bd0*/  S2UR UR9, SR_CgaCtaId ;  /* 0x00000000000979c3 */ /* 0x000ea20000008800 */
[----:B------:R-:W-:Y:S01]  /*0be0*/  IMAD.SHL.U32 R9, R5, 0x4, RZ ;  /* 0x0000000405097824 */ /* 0x000fe200078e00ff */
[----:B------:R-:W-:Y:S01]  /*0bf0*/  UMOV UR8, 0x400 ;  /* 0x0000040000087882 */ /* 0x000fe20000000000 */
[----:B------:R-:W-:Y:S01]  /*0c00*/  IMAD R21, R0, UR11, RZ ;  /* 0x0000000b00157c24 */ /* 0x000fe2000f8e02ff */
[----:B------:R-:W-:Y:S01]  /*0c10*/  UIADD3 UR8, UPT, UPT, UR8, 0x80, URZ ;  /* 0x0000008008087890 */ /* 0x000fe2000fffe0ff */
[----:B------:R-:W-:Y:S02]  /*0c20*/  UMOV UR5, URZ ;  /* 0x000000ff00057c82 */ /* 0x000fe40008000000 */
[----:B------:R-:W-:Y:S01]  /*0c30*/  IMAD R21, R21, UR10, RZ ;  /* 0x0000000a15157c24 */ /* 0x000fe2000f8e02ff */
[----:B-1----:R-:W-:Y:S01]  /*0c40*/  IADD3 R25, P0, PT, R6, UR14, RZ ;  /* 0x0000000e06197c10 */ /* 0x002fe2000ff1e0ff */
[----:B------:R-:W-:-:S03]  /*0c50*/  USHF.L.U64.HI UR14, UR22, 0x2, UR12 ;  /* 0x00000002160e7899 */ /* 0x000fc6000801020c */
[----:B------:R-:W-:Y:S01]  /*0c60*/  IADD3.X R7, PT, PT, R11, UR15, RZ, P0, !PT ;  /* 0x0000000f0b077c10 */ /* 0x000fe200087fe4ff */
[----:B------:R-:W-:Y:S02]  /*0c70*/  USHF.L.U32 UR15, UR22, 0x2, URZ ;  /* 0x00000002160f7899 */ /* 0x000fe400080006ff */
[C---:B------:R-:W-:Y:S01]  /*0c80*/  IADD3 R8, P0, PT, R27.reuse, UR22, RZ ;  /* 0x000000161b087c10 */ /* 0x040fe2000ff1e0ff */
[----:B--2---:R-:W-:Y:S01]  /*0c90*/  ULEA UR8, UR9, UR8, 0x18 ;  /* 0x0000000809087291 */ /* 0x004fe2000f8ec0ff */
[----:B------:R-:W-:Y:S02]  /*0ca0*/  SHF.R.U32.HI R11, RZ, 0x1e, R5 ;  /* 0x0000001eff0b7819 */ /* 0x000fe40000011605 */
[----:B------:R-:W-:Y:S01]  /*0cb0*/  IADD3.X R15, PT, PT, R4, UR12, RZ, P0, !PT ;  /* 0x0000000c040f7c10 */ /* 0x000fe200087fe4ff */
[----:B------:R-:W-:Y:S01]  /*0cc0*/  IMAD.SHL.U32 R14, R8, 0x4, RZ ;  /* 0x00000004080e7824 */ /* 0x000fe200078e00ff */
[----:B------:R-:W-:Y:S01]  /*0cd0*/  LEA R10, P0, R27, UR15, 0x2 ;  /* 0x0000000f1b0a7c11 */ /* 0x000fe2000f8010ff */
[----:B------:R-:W-:Y:S01]  /*0ce0*/  VIADD R6, R6, UR8 ;  /* 0x0000000806067c36 */ /* 0x000fe20008000000 */
[----:B------:R-:W-:-:S02]  /*0cf0*/  SHF.L.U64.HI R15, R8, 0x2, R15 ;  /* 0x00000002080f7819 */ /* 0x000fc4000001020f */
[C---:B------:R-:W-:Y:S01]  /*0d00*/  LEA.HI.X R12, R27.reuse, UR14, R4, 0x2, P0 ;  /* 0x0000000e1b0c7c11 */ /* 0x040fe200080f1404 */
[----:B------:R-:W-:Y:S01]  /*0d10*/  IMAD R8, R27, 0x4, R6 ;  /* 0x000000041b087824 */ /* 0x000fe200078e0206 */
[-C--:B------:R-:W-:Y:S01]  /*0d20*/  IADD3 R20, P1, PT, R9, R10.reuse, RZ ;  /* 0x0000000a09147210 */ /* 0x080fe20007f3e0ff */
[C---:B------:R-:W-:Y:S01]  /*0d30*/  IMAD.WIDE.U32 R14, R5.reuse, 0xc, R14 ;  /* 0x0000000c050e7825 */ /* 0x040fe200078e000e */
[----:B------:R-:W-:Y:S02]  /*0d40*/  LEA R13, P0, R5, R10, 0x3 ;  /* 0x0000000a050d7211 */ /* 0x000fe400078018ff */
[----:B------:R-:W-:Y:S01]  /*0d50*/  LEA R22, R21, R8, 0x2 ;  /* 0x0000000815167211 */ /* 0x000fe200078e10ff */
[----:B------:R-:W-:Y:S01]  /*0d60*/  IMAD.X R26, R11, 0x1, R12, P1 ;  /* 0x000000010b1a7824 */ /* 0x000fe200008e060c */
[----:B------:R-:W-:Y:S01]  /*0d70*/  LEA.HI.X R24, R5, R12, RZ, 0x3, P0 ;  /* 0x0000000c05187211 */ /* 0x000fe200000f1cff */
[----:B------:R-:W-:Y:S02]  /*0d80*/  VIADD R28, R15, UR5 ;  /* 0x000000050f1c7c36 */ /* 0x000fe40008000000 */
[----:B------:R-:W-:-:S02]  /*0d90*/  IMAD R23, R21, 0x8, R8 ;  /* 0x0000000815177824 */ /* 0x000fc400078e0208 */
[----:B------:R-:W-:-:S07]  /*0da0*/  IMAD R6, R21, 0xc, R8 ;  /* 0x0000000c15067824 */ /* 0x000fce00078e0208 */
.L_x_497:
[----:B------:R-:W-:-:S05]  /*0db0*/  IADD3 R18, P0, PT, R25, R10, RZ ;  /* 0x0000000a19127210 */ /* 0x000fca0007f1e0ff */
[----:B------:R-:W-:Y:S01]  /*0dc0*/  IMAD.X R19, R7, 0x1, R12, P0 ;  /* 0x0000000107137824 */ /* 0x000fe200000e060c */
[----:B------:R-:W-:-:S04]  /*0dd0*/  IADD3 R16, P0, PT, R25, R20, RZ ;  /* 0x0000001419107210 */ /* 0x000fc80007f1e0ff */
[----:B------:R-:W-:Y:S01]  /*0de0*/  @!PT LDS RZ, [RZ] ;  /* 0x00000000fffff984 */ /* 0x000fe20000000800 */
[----:B------:R-:W-:Y:S01]  /*0df0*/  @!PT LDS RZ, [RZ] ;  /* 0x00000000fffff984 */ /* 0x000fe20000000800 */
[----:B------:R-:W-:Y:S01]  /*0e00*/  @!PT LDS RZ, [RZ] ;  /* 0x00000000fffff984 */ /* 0x000fe20000000800 */
[----:B------:R1:W-:Y:S01]  /*0e10*/  LDGSTS.E [R8], desc[UR20][R18.64] ;  /* 0x0000000012087fae */ /* 0x0003e2000b9a1014 */
[----:B------:R-:W-:-:S05]  /*0e20*/  IMAD.X R17, R7, 0x1, R26, P0 ;  /* 0x0000000107117824 */ /* 0x000fca00000e061a */
[----:B------:R2:W-:Y:S01]  /*0e30*/  LDGSTS.E [R22], desc[UR20][R16.64] ;  /* 0x0000000010167fae */ /* 0x0005e2000b9a1014 */
[----:B-1----:R-:W-:Y:S01]  /*0e40*/  IMAD R8, R21, 0x10, R8 ;  /* 0x0000001015087824 */ /* 0x002fe200078e0208 */
[----:B--2---:R-:W-:Y:S01]  /*0e50*/  IADD3 R16, P0, PT, R25, R13, RZ ;  /* 0x0000000d19107210 */ /* 0x004fe20007f1e0ff */
[----:B------:R-:W-:-:S04]  /*0e60*/  IMAD R22, R21, 0x10, R22 ;  /* 0x0000001015167824 */ /* 0x000fc800078e0216 */
[----:B------:R-:W-:Y:S01]  /*0e70*/  IMAD.X R17, R7, 0x1, R24, P0 ;  /* 0x0000000107117824 */ /* 0x000fe200000e0618 */
[----:B------:R-:W-:-:S04]  /*0e80*/  IADD3 R18, P0, PT, R25, R14, RZ ;  /* 0x0000000e19127210 */ /* 0x000fc80007f1e0ff */
[----:B------:R1:W-:Y:S01]  /*0e90*/  LDGSTS.E [R23], desc[UR20][R16.64] ;  /* 0x0000000010177fae */ /* 0x0003e2000b9a1014 */
[----:B------:R-:W-:Y:S01]  /*0ea0*/  IMAD.X R19, R7, 0x1, R28, P0 ;  /* 0x0000000107137824 */ /* 0x000fe200000e061c */
[----:B------:R-:W-:-:S04]  /*0eb0*/  IADD3 R27, P0, PT, R9, R27, RZ ;  /* 0x0000001b091b7210 */ /* 0x000fc80007f1e0ff */
[----:B------:R2:W-:Y:S01]  /*0ec0*/  LDGSTS.E [R6], desc[UR20][R18.64] ;  /* 0x0000000012067fae */ /* 0x0005e2000b9a1014 */
[----:B------:R-:W-:Y:S01]  /*0ed0*/  IMAD.X R4, R11, 0x1, R4, P0 ;  /* 0x000000010b047824 */ /* 0x000fe200000e0604 */
[----:B------:R-:W-:-:S04]  /*0ee0*/  ISETP.GE.U32.AND P0, PT, R27, UR7, PT ;  /* 0x000000071b007c0c */ /* 0x000fc8000bf06070 */
[----:B------:R-:W-:Y:S01]  /*0ef0*/  ISETP.GE.U32.AND.EX P0, PT, R4, UR13, PT, P0 ;  /* 0x0000000d04007c0c */ /* 0x000fe2000bf06100 */
[----:B-1----:R-:W-:Y:S01]  /*0f00*/  IMAD.MOV.U32 R16, RZ, RZ, R25 ;  /* 0x000000ffff107224 */ /* 0x002fe200078e0019 */
[----:B------:R-:W-:Y:S02]  /*0f10*/  MOV R17, R7 ;  /* 0x0000000700117202 */ /* 0x000fe40000000f00 */
[C---:B------:R-:W-:Y:S01]  /*0f20*/  LEA R23, R21.reuse, R23, 0x4 ;  /* 0x0000001715177211 */ /* 0x040fe200078e20ff */
[----:B--2---:R-:W-:Y:S02]  /*0f30*/  IMAD R6, R21, 0x10, R6 ;  /* 0x0000001015067824 */ /* 0x004fe400078e0206 */
[----:B------:R-:W-:-:S04]  /*0f40*/  IMAD.WIDE.U32 R16, R5, 0x10, R16 ;  /* 0x0000001005107825 */ /* 0x000fc800078e0010 */
[----:B------:R-:W-:Y:S02]  /*0f50*/  IMAD.MOV.U32 R25, RZ, RZ, R16 ;  /* 0x000000ffff197224 */ /* 0x000fe400078e0010 */
[----:B------:R-:W-:Y:S01]  /*0f60*/  IMAD.MOV.U32 R7, RZ, RZ, R17 ;  /* 0x000000ffff077224 */ /* 0x000fe200078e0011 */
[----:B------:R-:W-:Y:S06]  /*0f70*/  @!P0 BRA `(.L_x_497) ;  /* 0xfffffffc008c8947 */ /* 0x000fec000383ffff */
.L_x_490:
[----:B------:R-:W-:Y:S05]  /*0f80*/  BSYNC.RECONVERGENT B0 ;  /* 0x0000000000007941 */ /* 0x000fea0003800200 */
.L_x_489:
[----:B------:R-:W-:Y:S01]  /*0f90*/  IMAD.U32 R4, RZ, RZ, UR13 ;  /* 0x0000000dff047e24 */ /* 0x000fe2000f8e00ff */
[----:B------:R-:W-:Y:S01]  /*0fa0*/  ISETP.LT.U32.AND P0, PT, R2, UR7, PT ;  /* 0x0000000702007c0c */ /* 0x000fe2000bf01070 */
[----:B------:R-:W0:Y:S01]  /*0fb0*/  LDGDEPBAR ;  /* 0x00000000000079af */ /* 0x000e220000000000 */
[----:B------:R-:W-:Y:S02]  /*0fc0*/  BSSY.RECONVERGENT B0, `(.L_x_498) ;  /* 0x000009f000007945 */ /* 0x000fe40003800200 */
[----:B------:R-:W-:-:S13]  /*0fd0*/  ISETP.GT.U32.AND.EX P0, PT, R4, R3, PT, P0 ;  /* 0x000000030400720c */ /* 0x000fda0003f04100 */
[----:B------:R-:W-:Y:S05]  /*0fe0*/  @!P0 BRA `(.L_x_499) ;  /* 0x0000000800708947 */ /* 0x000fea0003800000 */
[----:B------:R-:W-:Y:S01]  /*0ff0*/  IMAD.IADD R9, R5, 0x1, R2 ;  /* 0x0000000105097824 */ /* 0x000fe200078e0202 */
[----:B------:R-:W-:Y:S01]  /*1000*/  MOV R6, UR7 ;  /* 0x0000000700067c02 */ /* 0x000fe20008000f00 */
[----:B------:R-:W-:Y:S01]  /*1010*/  IMAD.U32 R4, RZ, RZ, UR13 ;  /* 0x0000000dff047e24 */ /* 0x000fe2000f8e00ff */
[----:B------:R-:W-:Y:S01]  /*1020*/  BSSY.RECONVERGENT B1, `(.L_x_500) ;  /* 0x0000027000017945 */ /* 0x000fe20003800200 */
[----:B------:R-:W-:Y:S01]  /*1030*/  IMAD.U32 R7, RZ, RZ, UR13 ;  /* 0x0000000dff077e24 */ /* 0x000fe2000f8e00ff */
[C---:B------:R-:W-:Y:S01]  /*1040*/  ISETP.LT.U32.AND P0, PT, R9.reuse, UR7, PT ;  /* 0x0000000709007c0c */ /* 0x040fe2000bf01070 */
[----:B------:R-:W-:Y:S01]  /*1050*/  IMAD.U32 R10, RZ, RZ, UR13 ;  /* 0x0000000dff0a7e24 */ /* 0x000fe2000f8e00ff */
[----:B------:R-:W-:Y:S02]  /*1060*/  ISETP.LT.U32.AND P1, PT, R9, UR7, PT ;  /* 0x0000000709007c0c */ /* 0x000fe4000bf21070 */
[----:B------:R-:W-:Y:S02]  /*1070*/  ISETP.GT.U32.AND.EX P0, PT, R4, RZ, PT, P0 ;  /* 0x000000ff0400720c */ /* 0x000fe40003f04100 */
[----:B------:R-:W-:Y:S01]  /*1080*/  ISETP.GT.U32.AND.EX P1, PT, R7, RZ, PT, P1 ;  /* 0x000000ff0700720c */ /* 0x000fe20003f24110 */
[----:B------:R-:W-:Y:S01]  /*1090*/  IMAD.MOV.U32 R7, RZ, RZ, -0x1 ;  /* 0xffffffffff077424 */ /* 0x000fe200078e00ff */
        /* <DEDUP_REMOVED lines=12> */
[----:B-1----:R-:W-:-:S06]  /*1160*/  VIADD R7, R10, 0xffffffe ;  /* 0x0ffffffe0a077836 */ /* 0x002fcc0000000000 */
[----:B------:R-:W1:Y:S02]  /*1170*/  F2I.FTZ.U32.TRUNC.NTZ R7, R7 ;  /* 0x0000000700077305 */ /* 0x000e64000021f000 */
[----:B-1----:R-:W-:-:S04]  /*1180*/  IMAD R11, R11, R7, RZ ;  /* 0x000000070b0b7224 */ /* 0x002fc800078e02ff */
[----:B------:R-:W-:-:S06]  /*1190*/  IMAD.HI.U32 R6, R7, R11, R6 ;  /* 0x0000000b07067227 */ /* 0x000fcc00078e0006 */
[----:B------:R-:W-:-:S05]  /*11a0*/  IMAD.HI.U32 R8, R6, R9, RZ ;  /* 0x0000000906087227 */ /* 0x000fca00078e00ff */
[----:B------:R-:W-:-:S05]  /*11b0*/  IADD3 R6, PT, PT, -R8, RZ, RZ ;  /* 0x000000ff08067210 */ /* 0x000fca0007ffe1ff */
[----:B------:R-:W-:Y:S02]  /*11c0*/  IMAD R6, R5, R6, R9 ;  /* 0x0000000605067224 */ /* 0x000fe400078e0209 */
[----:B------:R-:W-:-:S03]  /*11d0*/  IMAD.MOV.U32 R9, RZ, RZ, RZ ;  /* 0x000000ffff097224 */ /* 0x000fc600078e00ff */
[----:B------:R-:W-:-:S13]  /*11e0*/  ISETP.GE.U32.AND P0, PT, R6, R5, PT ;  /* 0x000000050600720c */ /* 0x000fda0003f06070 */
[----:B------:R-:W-:Y:S02]  /*11f0*/  @P0 IMAD.IADD R6, R6, 0x1, -R5 ;  /* 0x0000000106060824 */ /* 0x000fe400078e0a05 */
[----:B------:R-:W-:-:S03]  /*1200*/  @P0 VIADD R8, R8, 0x1 ;  /* 0x0000000108080836 */ /* 0x000fc60000000000 */
[----:B------:R-:W-:-:S13]  /*1210*/  ISETP.GE.U32.AND P1, PT, R6, R5, PT ;  /* 0x000000050600720c */ /* 0x000fda0003f26070 */
[----:B------:R-:W-:Y:S01]  /*1220*/  @P1 VIADD R8, R8, 0x1 ;  /* 0x0000000108081836 */ /* 0x000fe20000000000 */
[----:B------:R-:W-:Y:S01]  /*1230*/  @!P2 LOP3.LUT R8, RZ, R5, RZ, 0x33, !PT ;  /* 0x00000005ff08a212 */ /* 0x000fe200078e33ff */
[----:B------:R-:W-:Y:S06]  /*1240*/  BRA `(.L_x_502) ;  /* 0x0000000000107947 */ /* 0x000fec0003800000 */
.L_x_501:
[----:B------:R-:W-:-:S07]  /*1250*/  MOV R8, 0x1270 ;  /* 0x0000127000087802 */ /* 0x000fce0000000f00 */
[----:B------:R-:W-:Y:S05]  /*1260*/  CALL.REL.NOINC `($__internal_1_$__cuda_sm20_div_u64) ;  /* 0x0000000800ec7944 */ /* 0x000fea0003c00000 */
[----:B------:R-:W-:Y:S01]  /*1270*/  IMAD.MOV.U32 R8, RZ, RZ, R6 ;  /* 0x000000ffff087224 */ /* 0x000fe200078e0006 */
[----:B------:R-:W-:-:S07]  /*1280*/  MOV R9, R7 ;  /* 0x0000000700097202 */ /* 0x000fce0000000f00 */
.L_x_502:
[----:B------:R-:W-:Y:S05]  /*1290*/  BSYNC.RECONVERGENT B1 ;  /* 0x0000000000017941 */ /* 0x000fea0003800200 */
.L_x_500:
[----:B------:R-:W-:Y:S01]  /*12a0*/  IADD3 R4, P0, PT, R8, R4, RZ ;  /* 0x0000000408047210 */ /* 0x000fe20007f1e0ff */
[----:B------:R-:W1:Y:S01]  /*12b0*/  LDC R6, c[0x0][0x3b0] ;  /* 0x0000ec00ff067b82 */ /* 0x000e620000000800 */
[----:B------:R-:W-:Y:S02]  /*12c0*/  BSSY.RECONVERGENT B1, `(.L_x_503) ;  /* 0x0000031000017945 */ /* 0x000fe40003800200 */
[C---:B------:R-:W-:Y:S01]  /*12d0*/  LOP3.LUT R7, R4.reuse, 0x3, RZ, 0xc0, !PT ;  /* 0x0000000304077812 */ /* 0x040fe200078ec0ff */
[----:B------:R-:W-:Y:S01]  /*12e0*/  IMAD.X R8, RZ, RZ, R9, P0 ;  /* 0x000000ffff087224 */ /* 0x000fe200000e0609 */
[----:B------:R-:W-:Y:S02]  /*12f0*/  ISETP.GE.U32.AND P0, PT, R4, 0x3, PT ;  /* 0x000000030400780c */ /* 0x000fe40003f06070 */
[----:B------:R-:W-:Y:S02]  /*1300*/  ISETP.NE.U32.AND P1, PT, R7, 0x3, PT ;  /* 0x000000030700780c */ /* 0x000fe40003f25070 */
[----:B------:R-:W-:Y:S01]  /*1310*/  ISETP.GE.U32.AND.EX P0, PT, R8, RZ, PT, P0 ;  /* 0x000000ff0800720c */ /* 0x000fe20003f06100 */
[----:B------:R-:W-:Y:S01]  /*1320*/  IMAD.U32 R8, RZ, RZ, UR22 ;  /* 0x00000016ff087e24 */ /* 0x000fe2000f8e00ff */
[----:B------:R-:W-:-:S04]  /*1330*/  ISETP.NE.AND.EX P1, PT, RZ, RZ, PT, P1 ;  /* 0x000000ffff00720c */ /* 0x000fc80003f25310 */
[----:B------:R-:W-:Y:S02]  /*1340*/  SHF.R.S32.HI R8, RZ, 0x1f, R8 ;  /* 0x0000001fff087819 */ /* 0x000fe40000011408 */
[----:B-1----:R-:W-:-:S07]  /*1350*/  SHF.R.S32.HI R16, RZ, 0x1f, R6 ;  /* 0x0000001fff107819 */ /* 0x002fce0000011406 */
[----:B------:R-:W-:Y:S05]  /*1360*/  @!P1 BRA `(.L_x_504) ;  /* 0x0000000000989947 */ /* 0x000fea0003800000 */
[----:B------:R-:W1:Y:S01]  /*1370*/  S2UR UR8, SR_CgaCtaId ;  /* 0x00000000000879c3 */ /* 0x000e620000008800 */
[----:B------:R-:W2:Y:S01]  /*1380*/  LDCU.64 UR14, c[0x0][0x3a8] ;  /* 0x00007500ff0e77ac */ /* 0x000ea20008000a00 */
[----:B------:R-:W-:Y:S02]  /*1390*/  IMAD.U32 R7, RZ, RZ, UR22 ;  /* 0x00000016ff077e24 */ /* 0x000fe4000f8e00ff */
[----:B------:R-:W-:Y:S01]  /*13a0*/  VIADD R9, R4, 0x1 ;  /* 0x0000000104097836 */ /* 0x000fe20000000000 */
[----:B------:R-:W-:Y:S01]  /*13b0*/  UMOV UR5, 0x400 ;  /* 0x0000040000057882 */ /* 0x000fe20000000000 */
[----:B------:R-:W-:Y:S01]  /*13c0*/  USHF.L.U32 UR9, UR22, 0x2, URZ ;  /* 0x0000000216097899 */ /* 0x000fe200080006ff */
[----:B------:R-:W-:Y:S01]  /*13d0*/  SHF.L.U64.HI R4, R7, 0x2, R8 ;  /* 0x0000000207047819 */ /* 0x000fe20000010208 */
[----:B------:R-:W3:Y:S01]  /*13e0*/  LDC R11, c[0x0][0x384] ;  /* 0x0000e100ff0b7b82 */ /* 0x000ee20000000800 */
[----:B------:R-:W-:Y:S01]  /*13f0*/  UIADD3 UR5, UPT, UPT, UR5, 0x80, URZ ;  /* 0x0000008005057890 */ /* 0x000fe2000fffe0ff */
[----:B------:R-:W-:Y:S01]  /*1400*/  LOP3.LUT R9, R9, 0x3, RZ, 0xc0, !PT ;  /* 0x0000000309097812 */ /* 0x000fe200078ec0ff */
[----:B------:R-:W-:Y:S01]  /*1410*/  IMAD R10, R0, UR11, RZ ;  /* 0x0000000b000a7c24 */ /* 0x000fe2000f8e02ff */
[----:B------:R-:W-:-:S02]  /*1420*/  LEA R7, P1, R2, UR9, 0x2 ;  /* 0x0000000902077c11 */ /* 0x000fc4000f8210ff */
[----:B------:R-:W-:Y:S01]  /*1430*/  IADD3 R9, P3, PT, RZ, -R9, RZ ;  /* 0x80000009ff097210 */ /* 0x000fe20007f7e0ff */
[----:B------:R-:W-:Y:S01]  /*1440*/  IMAD R14, R10, UR10, RZ ;  /* 0x0000000a0a0e7c24 */ /* 0x000fe2000f8e02ff */
[----:B------:R-:W-:Y:S02]  /*1450*/  LEA.HI.X R13, R2, R4, R3, 0x2, P1 ;  /* 0x00000004020d7211 */ /* 0x000fe400008f1403 */
[----:B--2---:R-:W-:-:S04]  /*1460*/  IADD3 R12, P1, P2, R7, UR14, R6 ;  /* 0x0000000e070c7c10 */ /* 0x004fc8000fa3e006 */
[----:B------:R-:W-:Y:S01]  /*1470*/  IADD3.X R13, PT, PT, R13, UR15, R16, P1, P2 ;  /* 0x0000000f0d0d7c10 */ /* 0x000fe20008fe4410 */
[----:B-1----:R-:W-:-:S06]  /*1480*/  ULEA UR5, UR8, UR5, 0x18 ;  /* 0x0000000508057291 */ /* 0x002fcc000f8ec0ff */
[----:B------:R-:W-:-:S05]  /*1490*/  VIADD R4, R6, UR5 ;  /* 0x0000000506047c36 */ /* 0x000fca0008000000 */
[----:B---3--:R-:W-:Y:S01]  /*14a0*/  LEA R7, R11, R4, 0x9 ;  /* 0x000000040b077211 */ /* 0x008fe200078e48ff */
[----:B------:R-:W-:-:S04]  /*14b0*/  IMAD.X R4, RZ, RZ, -0x1, P3 ;  /* 0xffffffffff047424 */ /* 0x000fc800018e06ff */
[----:B------:R-:W-:-:S07]  /*14c0*/  IMAD R7, R2, 0x4, R7 ;  /* 0x0000000402077824 */ /* 0x000fce00078e0207 */
.L_x_505:
        /* <DEDUP_REMOVED lines=16> */
.L_x_504:
[----:B------:R-:W-:Y:S05]  /*15d0*/  BSYNC.RECONVERGENT B1 ;  /* 0x0000000000017941 */ /* 0x000fea0003800200 */
.L_x_503:
[----:B------:R-:W-:Y:S05]  /*15e0*/  @!P0 BRA `(.L_x_499) ;  /* 0x0000000000f08947 */ /* 0x000fea0003800000 */
[----:B------:R-:W1:Y:S01]  /*15f0*/  S2UR UR8, SR_CgaCtaId ;  /* 0x00000000000879c3 */ /* 0x000e620000008800 */
[----:B------:R-:W2:Y:S01]  /*1600*/  LDCU.64 UR14, c[0x0][0x3a8] ;  /* 0x00007500ff0e77ac */ /* 0x000ea20008000a00 */
[----:B------:R-:W-:Y:S01]  /*1610*/  IMAD.U32 R9, RZ, RZ, UR22 ;  /* 0x00000016ff097e24 */ /* 0x000fe2000f8e00ff */
[----:B------:R-:W-:Y:S01]  /*1620*/  SHF.L.U32 R17, R5, 0x2, RZ ;  /* 0x0000000205117819 */ /* 0x000fe200000006ff */
[----:B------:R-:W-:Y:S01]  /*1630*/  IMAD R22, R0, UR11, RZ ;  /* 0x0000000b00167c24 */ /* 0x000fe2000f8e02ff */
[----:B------:R-:W-:Y:S01]  /*1640*/  UMOV UR5, 0x400 ;  /* 0x0000040000057882 */ /* 0x000fe20000000000 */
[----:B------:R-:W-:Y:S01]  /*1650*/  SHF.R.U32.HI R20, RZ, 0x1e, R5 ;  /* 0x0000001eff147819 */ /* 0x000fe20000011605 */
[----:B------:R-:W-:Y:S01]  /*1660*/  UIADD3 UR5, UPT, UPT, UR5, 0x80, URZ ;  /* 0x0000008005057890 */ /* 0x000fe2000fffe0ff */
[----:B------:R-:W3:Y:S01]  /*1670*/  LDC R7, c[0x0][0x384] ;  /* 0x0000e100ff077b82 */ /* 0x000ee20000000800 */
[----:B------:R-:W-:Y:S01]  /*1680*/  SHF.L.U64.HI R18, R9, 0x2, R8 ;  /* 0x0000000209127819 */ /* 0x000fe20000010208 */
[----:B------:R-:W-:Y:S01]  /*1690*/  IMAD R22, R22, UR10, RZ ;  /* 0x0000000a16167c24 */ /* 0x000fe2000f8e02ff */
[----:B--2---:R-:W-:-:S04]  /*16a0*/  IADD3 R4, P0, PT, R6, UR14, RZ ;  /* 0x0000000e06047c10 */ /* 0x004fc8000ff1e0ff */
[----:B------:R-:W-:Y:S01]  /*16b0*/  IADD3.X R16, PT, PT, R16, UR15, RZ, P0, !PT ;  /* 0x0000000f10107c10 */ /* 0x000fe200087fe4ff */
[----:B-1----:R-:W-:Y:S02]  /*16c0*/  ULEA UR5, UR8, UR5, 0x18 ;  /* 0x0000000508057291 */ /* 0x002fe4000f8ec0ff */
[----:B------:R-:W-:-:S04]  /*16d0*/  USHF.L.U32 UR8, UR22, 0x2, URZ ;  /* 0x0000000216087899 */ /* 0x000fc800080006ff */
[----:B------:R-:W-:Y:S01]  /*16e0*/  VIADD R6, R6, UR5 ;  /* 0x0000000506067c36 */ /* 0x000fe20008000000 */
[----:B------:R-:W-:-:S03]  /*16f0*/  UMOV UR5, URZ ;  /* 0x000000ff00057c82 */ /* 0x000fc60008000000 */
[----:B---3--:R-:W-:Y:S01]  /*1700*/  IMAD R23, R7, 0x200, R6 ;  /* 0x0000020007177824 */ /* 0x008fe200078e0206 */
[----:B------:R-:W-:-:S03]  /*1710*/  IADD3 R6, P0, PT, R2, UR22, RZ ;  /* 0x0000001602067c10 */ /* 0x000fc6000ff1e0ff */
[----:B------:R-:W-:Y:S02]  /*1720*/  IMAD R23, R2, 0x4, R23 ;  /* 0x0000000402177824 */ /* 0x000fe400078e0217 */
[----:B------:R-:W-:Y:S01]  /*1730*/  IMAD.X R7, R8, 0x1, R3, P0 ;  /* 0x0000000108077824 */ /* 0x000fe200000e0603 */
[----:B------:R-:W-:Y:S01]  /*1740*/  LEA R0, P0, R2, UR8, 0x2 ;  /* 0x0000000802007c11 */ /* 0x000fe2000f8010ff */
[C-C-:B------:R-:W-:Y:S01]  /*1750*/  IMAD R25, R22.reuse, 0x4, R23.reuse ;  /* 0x0000000416197824 */ /* 0x140fe200078e0217 */
[C---:B------:R-:W-:Y:S01]  /*1760*/  LEA R27, R22.reuse, R23, 0x3 ;  /* 0x00000017161b7211 */ /* 0x040fe200078e18ff */
[----:B------:R-:W-:Y:S01]  /*1770*/  IMAD R29, R22, 0xc, R23 ;  /* 0x0000000c161d7824 */ /* 0x000fe200078e0217 */
[C---:B------:R-:W-:Y:S01]  /*1780*/  SHF.L.U64.HI R7, R6.reuse, 0x2, R7 ;  /* 0x0000000206077819 */ /* 0x040fe20000010207 */
[----:B------:R-:W-:Y:S01]  /*1790*/  IMAD.SHL.U32 R6, R6, 0x4, RZ ;  /* 0x0000000406067824 */ /* 0x000fe200078e00ff */
[----:B------:R-:W-:Y:S02]  /*17a0*/  LEA.HI.X R18, R2, R18, R3, 0x2, P0 ;  /* 0x0000001202127211 */ /* 0x000fe400000f1403 */
[-C--:B------:R-:W-:Y:S01]  /*17b0*/  IADD3 R21, P0, PT, R17, R0.reuse, RZ ;  /* 0x0000000011157210 */ /* 0x080fe20007f1e0ff */
[C---:B------:R-:W-:Y:S01]  /*17c0*/  IMAD.WIDE.U32 R6, R5.reuse, 0xc, R6 ;  /* 0x0000000c05067825 */ /* 0x040fe200078e0006 */
[----:B------:R-:W-:-:S03]  /*17d0*/  LEA R19, P1, R5, R0, 0x3 ;  /* 0x0000000005137211 */ /* 0x000fc600078218ff */
[----:B------:R-:W-:Y:S01]  /*17e0*/  IMAD.X R24, R20, 0x1, R18, P0 ;  /* 0x0000000114187824 */ /* 0x000fe200000e0612 */
[----:B------:R-:W-:Y:S01]  /*17f0*/  LEA.HI.X R26, R5, R18, RZ, 0x3, P1 ;  /* 0x00000012051a7211 */ /* 0x000fe200008f1cff */
[----:B------:R-:W-:-:S08]  /*1800*/  VIADD R28, R7, UR5 ;  /* 0x00000005071c7c36 */ /* 0x000fd00008000000 */
.L_x_506:
[C---:B------:R-:W-:Y:S02]  /*1810*/  IADD3 R12, P0, PT, R4.reuse, R0, RZ ;  /* 0x00000000040c7210 */ /* 0x040fe40007f1e0ff */
[----:B------:R-:W-:-:S03]  /*1820*/  IADD3 R8, P1, PT, R4, R21, RZ ;  /* 0x0000001504087210 */ /* 0x000fc60007f3e0ff */
[----:B------:R-:W-:Y:S01]  /*1830*/  IMAD.X R13, R16, 0x1, R18, P0 ;  /* 0x00000001100d7824 */ /* 0x000fe200000e0612 */
[----:B------:R-:W-:Y:S01]  /*1840*/  IADD3 R10, P0, PT, R4, R19, RZ ;  /* 0x00000013040a7210 */ /* 0x000fe20007f1e0ff */
[----:B------:R-:W-:Y:S01]  /*1850*/  IMAD.X R9, R16, 0x1, R24, P1 ;  /* 0x0000000110097824 */ /* 0x000fe200008e0618 */
[----:B------:R-:W-:Y:S02]  /*1860*/  IADD3 R14, P1, PT, R4, R6, RZ ;  /* 0x00000006040e7210 */ /* 0x000fe40007f3e0ff */
[----:B------:R-:W-:Y:S01]  /*1870*/  @!PT LDS RZ, [RZ] ;  /* 0x00000000fffff984 */ /* 0x000fe20000000800 */
[----:B------:R-:W-:Y:S01]  /*1880*/  @!PT LDS RZ, [RZ] ;  /* 0x00000000fffff984 */ /* 0x000fe20000000800 */
[----:B------:R-:W-:Y:S01]  /*1890*/  @!PT LDS RZ, [RZ] ;  /* 0x00000000fffff984 */ /* 0x000fe20000000800 */
[----:B------:R1:W-:Y:S01]  /*18a0*/  LDGSTS.E [R23+0x80], desc[UR20][R12.64] ;  /* 0x000800000c177fae */ /* 0x0003e2000b9a1014 */
[C---:B------:R-:W-:Y:S01]  /*18b0*/  IMAD.X R11, R16.reuse, 0x1, R26, P0 ;  /* 0x00000001100b7824 */ /* 0x040fe200000e061a */
[----:B------:R-:W-:Y:S01]  /*18c0*/  IADD3 R2, P0, PT, R17, R2, RZ ;  /* 0x0000000211027210 */ /* 0x000fe20007f1e0ff */
[----:B------:R-:W-:Y:S01]  /*18d0*/  IMAD.X R15, R16, 0x1, R28, P1 ;  /* 0x00000001100f7824 */ /* 0x000fe200008e061c */
[C---:B------:R-:W-:Y:S01]  /*18e0*/  LEA R4, P1, R5.reuse, R4, 0x4 ;  /* 0x0000000405047211 */ /* 0x040fe200078220ff */
[----:B------:R2:W-:Y:S02]  /*18f0*/  LDGSTS.E [R25+0x80], desc[UR20][R8.64] ;  /* 0x0008000008197fae */ /* 0x0005e4000b9a1014 */
[----:B------:R-:W-:Y:S01]  /*1900*/  IMAD.X R3, R20, 0x1, R3, P0 ;  /* 0x0000000114037824 */ /* 0x000fe200000e0603 */
[----:B------:R-:W-:Y:S01]  /*1910*/  ISETP.GE.U32.AND P0, PT, R2, UR7, PT ;  /* 0x0000000702007c0c */ /* 0x000fe2000bf06070 */
[----:B------:R3:W-:Y:S01]  /*1920*/  LDGSTS.E [R27+0x80], desc[UR20][R10.64] ;  /* 0x000800000a1b7fae */ /* 0x0007e2000b9a1014 */
[----:B------:R-:W-:-:S02]  /*1930*/  LEA.HI.X R16, R5, R16, RZ, 0x4, P1 ;  /* 0x0000001005107211 */ /* 0x000fc400008f24ff */
[----:B------:R-:W-:Y:S01]  /*1940*/  ISETP.GE.U32.AND.EX P0, PT, R3, UR13, PT, P0 ;  /* 0x0000000d03007c0c */ /* 0x000fe2000bf06100 */
[----:B------:R4:W-:Y:S01]  /*1950*/  LDGSTS.E [R29+0x80], desc[UR20][R14.64] ;  /* 0x000800000e1d7fae */ /* 0x0009e2000b9a1014 */
[C---:B-1----:R-:W-:Y:S01]  /*1960*/  LEA R23, R22.reuse, R23, 0x4 ;  /* 0x0000001716177211 */ /* 0x042fe200078e20ff */
[C---:B--2---:R-:W-:Y:S02]  /*1970*/  IMAD R25, R22.reuse, 0x10, R25 ;  /* 0x0000001016197824 */ /* 0x044fe400078e0219 */
[C---:B---3--:R-:W-:Y:S02]  /*1980*/  IMAD R27, R22.reuse, 0x10, R27 ;  /* 0x00000010161b7824 */ /* 0x048fe400078e021b */
[----:B----4-:R-:W-:-:S06]  /*1990*/  IMAD R29, R22, 0x10, R29 ;  /* 0x00000010161d7824 */ /* 0x010fcc00078e021d */
[----:B------:R-:W-:Y:S05]  /*19a0*/  @!P0 BRA `(.L_x_506) ;  /* 0xfffffffc00988947 */ /* 0x000fea000383ffff */
.L_x_499:
[----:B------:R-:W-:Y:S05]  /*19b0*/  BSYNC.RECONVERGENT B0 ;  /* 0x0000000000007941 */ /* 0x000fea0003800200 */
.L_x_498:
[----:B------:R-:W0:Y:S01]  /*19c0*/  LDGDEPBAR ;  /* 0x00000000000079af */ /* 0x000e220000000000 */
[----:B------:R-:W-:-:S04]  /*19d0*/  DEPBAR.LE SB0, 0x0 ;  /* 0x000080000000791a */ /* 0x000fc80000000000 */
[----:B------:R-:W-:Y:S06]  /*19e0*/  BAR.SYNC.DEFER_BLOCKING 0x0 ;  /* 0x0000000000007b1d */ /* 0x000fec0000010000 */
.L_x_488:
[----:B------:R-:W-:-:S09]  /*19f0*/  UISETP.GT.AND UP0, UPT, UR24, UR6, UPT ;  /* 0x000000061800728c */ /* 0x000fd2000bf04270 */
[----:B------:R-:W-:Y:S05]  /*1a00*/  BRA.U UP0, `(.L_x_507) ;  /* 0x0000000100807547 */ /* 0x000fea000b800000 */
        /* <DEDUP_REMOVED lines=10> */
[----:B----4-:R-:W-:Y:S01]  /*1ab0*/  UIMAD.WIDE UR4, UR22, 0x4, UR4 ;  /* 0x00000004160478a5 */ /* 0x010fe2000f8e0204 */
[----:B--2---:R-:W-:-:S03]  /*1ac0*/  IMAD R0, R3, 0x200, R0 ;  /* 0x0000020003007824 */ /* 0x004fc600078e0200 */
[----:B-1----:R-:W-:Y:S02]  /*1ad0*/  LEA R7, R7, R2, 0x18 ;  /* 0x0000000207077211 */ /* 0x002fe400078ec0ff */
[C---:B---3--:R-:W-:Y:S02]  /*1ae0*/  LEA R2, R5.reuse, UR6, 0x2 ;  /* 0x0000000605027c11 */ /* 0x048fe4000f8e10ff */
[----:B------:R-:W-:-:S03]  /*1af0*/  LEA R0, R5, R0, 0x2 ;  /* 0x0000000005007211 */ /* 0x000fc600078e10ff */
[----:B------:R-:W-:Y:S01]  /*1b00*/  IMAD.IADD R6, R7, 0x1, R2 ;  /* 0x0000000107067824 */ /* 0x000fe200078e0202 */
[----:B------:R-:W-:Y:S01]  /*1b10*/  IADD3 R4, PT, PT, R0, 0x80, R7 ;  /* 0x0000008000047810 */ /* 0x000fe20007ffe007 */
[----:B------:R-:W-:-:S07]  /*1b20*/  IMAD.MOV R0, RZ, RZ, -R3 ;  /* 0x000000ffff007224 */ /* 0x000fce00078e0a03 */
.L_x_508:
[----:B-1----:R-:W-:Y:S01]  /*1b30*/  LDS R7, [R6] ;  /* 0x0000000006077984 */ /* 0x002fe20000000800 */
[----:B------:R-:W-:Y:S02]  /*1b40*/  VIADD R0, R0, 0x1 ;  /* 0x0000000100007836 */ /* 0x000fe40000000000 */
[----:B------:R-:W-:Y:S01]  /*1b50*/  IMAD.U32 R2, RZ, RZ, UR4 ;  /* 0x00000004ff027e24 */ /* 0x000fe2000f8e00ff */
[----:B------:R-:W1:Y:S01]  /*1b60*/  LDS R8, [R4] ;  /* 0x0000000004087984 */ /* 0x000e620000000800 */
[----:B------:R-:W-:Y:S01]  /*1b70*/  IMAD.U32 R3, RZ, RZ, UR5 ;  /* 0x00000005ff037e24 */ /* 0x000fe2000f8e00ff */
[----:B------:R-:W-:Y:S01]  /*1b80*/  ISETP.NE.AND P0, PT, R0, RZ, PT ;  /* 0x000000ff0000720c */ /* 0x000fe20003f05270 */
[----:B------:R-:W-:-:S04]  /*1b90*/  IMAD.WIDE R2, R5, 0x4, R2 ;  /* 0x0000000405027825 */ /* 0x000fc800078e0202 */
[----:B-1----:R-:W-:-:S05]  /*1ba0*/  IMAD R7, R7, R8, RZ ;  /* 0x0000000807077224 */ /* 0x002fca00078e02ff */
[----:B------:R1:W-:Y:S03]  /*1bb0*/  STG.E desc[UR20][R2.64], R7 ;  /* 0x0000000702007986 */ /* 0x0003e6000c101914 */
[----:B------:R-:W-:Y:S05]  /*1bc0*/  @!P0 EXIT ;  /* 0x000000000000894d */ /* 0x000fea0003800000 */
[----:B------:R-:W-:Y:S01]  /*1bd0*/  IADD3 R4, PT, PT, R4, 0x200, RZ ;  /* 0x0000020004047810 */ /* 0x000fe20007ffe0ff */
[----:B------:R-:W-:Y:S02]  /*1be0*/  VIADD R6, R6, 0x200 ;  /* 0x0000020006067836 */ /* 0x000fe40000000000 */
[----:B------:R-:W-:Y:S01]  /*1bf0*/  VIADD R5, R5, 0x80 ;  /* 0x0000008005057836 */ /* 0x000fe20000000000 */
[----:B------:R-:W-:Y:S06]  /*1c00*/  BRA `(.L_x_508) ;  /* 0xfffffffc00c87947 */ /* 0x000fec000383ffff */
.L_x_507:
[----:B------:R-:W1:Y:S02]  /*1c10*/  LDC R0, c[0x0][0x384] ;  /* 0x0000e100ff007b82 */ /* 0x000e640000000800 */
[----:B-1----:R-:W-:-:S13]  /*1c20*/  ISETP.GE.AND P0, PT, R0, 0x1, PT ;  /* 0x000000010000780c */ /* 0x002fda0003f06270 */
[----:B------:R-:W-:Y:S05]  /*1c30*/  @!P0 EXIT ;  /* 0x000000000000894d */ /* 0x000fea0003800000 */
[----:B------:R-:W1:Y:S01]  /*1c40*/  S2R R5, SR_TID.X ;  /* 0x0000000000057919 */ /* 0x000e620000002100 */
[----:B------:R-:W2:Y:S01]  /*1c50*/  LDC R3, c[0x0][0x3b0] ;  /* 0x0000ec00ff037b82 */ /* 0x000ea20000000800 */
[----:B------:R-:W3:Y:S01]  /*1c60*/  LDCU UR6, c[0x0][0x3a0] ;  /* 0x00007400ff0677ac */ /* 0x000ee20008000800 */
[----:B------:R-:W-:Y:S01]  /*1c70*/  MOV R2, 0x400 ;  /* 0x0000040000027802 */ /* 0x000fe20000000f00 */
[----:B------:R-:W4:Y:S01]  /*1c80*/  S2R R7, SR_CgaCtaId ;  /* 0x0000000000077919 */ /* 0x000f220000008800 */
[----:B------:R-:W5:Y:S03]  /*1c90*/  LDCU.64 UR4, c[0x0][0x390] ;  /* 0x00007200ff0477ac */ /* 0x000f660008000a00 */
[----:B------:R-:W-:Y:S01]  /*1ca0*/  VIADD R4, R2, 0x80 ;  /* 0x0000008002047836 */ /* 0x000fe20000000000 */
[----:B-----5:R-:W-:Y:S01]  /*1cb0*/  UIMAD.WIDE UR4, UR22, 0x4, UR4 ;  /* 0x00000004160478a5 */ /* 0x020fe2000f8e0204 */
[----:B--2---:R-:W-:-:S02]  /*1cc0*/  IMAD R2, R0, 0x200, R3 ;  /* 0x0000020000027824 */ /* 0x004fc400078e0203 */
[----:B------:R-:W-:Y:S02]  /*1cd0*/  IMAD.MOV R0, RZ, RZ, -R0 ;  /* 0x000000ffff007224 */ /* 0x000fe400078e0a00 */
[C---:B-1----:R-:W-:Y:S01]  /*1ce0*/  IMAD R2, R5.reuse, 0x4, R2 ;  /* 0x0000000405027824 */ /* 0x042fe200078e0202 */
[----:B---3--:R-:W-:Y:S02]  /*1cf0*/  LEA R6, R5, UR6, 0x2 ;  /* 0x0000000605067c11 */ /* 0x008fe4000f8e10ff */
[----:B----4-:R-:W-:-:S04]  /*1d00*/  LEA R7, R7, R4, 0x18 ;  /* 0x0000000407077211 */ /* 0x010fc800078ec0ff */
[----:B------:R-:W-:Y:S02]  /*1d10*/  IADD3 R6, PT, PT, R7, R6, RZ ;  /* 0x0000000607067210 */ /* 0x000fe40007ffe0ff */
[----:B------:R-:W-:-:S07]  /*1d20*/  IADD3 R4, PT, PT, R2, 0x80, R7 ;  /* 0x0000008002047810 */ /* 0x000fce0007ffe007 */
.L_x_509:
[----:B------:R-:W-:Y:S01]  /*1d30*/  ISETP.GE.AND P0, PT, R5, UR23, PT ;  /* 0x0000001705007c0c */ /* 0x000fe2000bf06270 */
        /* <DEDUP_REMOVED lines=14> */
        .weak           $__internal_1_$__cuda_sm20_div_u64
        .type           $__internal_1_$__cuda_sm20_div_u64,@function
        .size           $__internal_1_$__cuda_sm20_div_u64,(.L_x_1183 - $__internal_1_$__cuda_sm20_div_u64)
$__internal_1_$__cuda_sm20_div_u64:
[----:B------:R-:W-:Y:S02]  /*1e20*/  IMAD.U32 R15, RZ, RZ, UR4 ;  /* 0x00000004ff0f7e24 */ /* 0x000fe4000f8e00ff */
[----:B------:R-:W-:-:S04]  /*1e30*/  IMAD.MOV.U32 R14, RZ, RZ, R5 ;  /* 0x000000ffff0e7224 */ /* 0x000fc800078e0005 */
        /* <DEDUP_REMOVED lines=9> */
[----:B------:R-:W-:Y:S01]  /*1ed0*/  IMAD.X R19, RZ, RZ, ~R13, P0 ;  /* 0x000000ffff137224 */ /* 0x000fe200000e0e0d */
[----:B------:R-:W-:-:S03]  /*1ee0*/  MOV R13, R6 ;  /* 0x00000006000d7202 */ /* 0x000fc60000000f00 */
[-C--:B------:R-:W-:Y:S02]  /*1ef0*/  IMAD R15, R7, R19.reuse, RZ ;  /* 0x00000013070f7224 */ /* 0x080fe400078e02ff */
[----:B------:R-:W-:-:S04]  /*1f00*/  IMAD.WIDE.U32 R12, P0, R6, R19, R12 ;  /* 0x00000013060c7225 */ /* 0x000fc8000780000c */
[----:B------:R-:W-:-:S04]  /*1f10*/  IMAD.HI.U32 R11, R7, R19, RZ ;  /* 0x00000013070b7227 */ /* 0x000fc800078e00ff */
[----:B------:R-:W-:-:S04]  /*1f20*/  IMAD.HI.U32 R12, P1, R7, R17, R12 ;  /* 0x00000011070c7227 */ /* 0x000fc8000782000c */
[----:B------:R-:W-:Y:S01]  /*1f30*/  IMAD.X R11, R11, 0x1, R7, P0 ;  /* 0x000000010b0b7824 */ /* 0x000fe200000e0607 */
[----:B------:R-:W-:-:S04]  /*1f40*/  IADD3 R13, P2, PT, R15, R12, RZ ;  /* 0x0000000c0f0d7210 */ /* 0x000fc80007f5e0ff */
[----:B------:R-:W-:Y:S01]  /*1f50*/  IADD3.X R11, PT, PT, RZ, RZ, R11, P2, P1 ;  /* 0x000000ffff0b7210 */ /* 0x000fe200017e240b */
[----:B------:R-:W-:-:S04]  /*1f60*/  IMAD.WIDE.U32 R6, R13, R5, RZ ;  /* 0x000000050d067225 */ /* 0x000fc800078e00ff */
[----:B------:R-:W-:Y:S01]  /*1f70*/  IMAD R12, R13, UR4, R7 ;  /* 0x000000040d0c7c24 */ /* 0x000fe2000f8e0207 */
[----:B------:R-:W-:-:S03]  /*1f80*/  IADD3 R7, P0, PT, RZ, -R6, RZ ;  /* 0x80000006ff077210 */ /* 0x000fc60007f1e0ff */
[----:B------:R-:W-:Y:S02]  /*1f90*/  IMAD R6, R11, R5, R12 ;  /* 0x000000050b067224 */ /* 0x000fe400078e020c */
[----:B------:R-:W-:-:S04]  /*1fa0*/  IMAD.HI.U32 R12, R13, R7, RZ ;  /* 0x000000070d0c7227 */ /* 0x000fc800078e00ff */
[----:B------:R-:W-:-:S04]  /*1fb0*/  IMAD.X R6, RZ, RZ, ~R6, P0 ;  /* 0x000000ffff067224 */ /* 0x000fc800000e0e06 */
        /* <DEDUP_REMOVED lines=15> */
[----:B------:R-:W-:-:S03]  /*20b0*/  IMAD.WIDE.U32 R6, R12, R5, RZ ;  /* 0x000000050c067225 */ /* 0x000fc600078e00ff */
[----:B------:R-:W-:Y:S01]  /*20c0*/  IADD3.X R14, PT, PT, RZ, R11, RZ, P1, !PT ;  /* 0x0000000bff0e7210 */ /* 0x000fe20000ffe4ff */
[----:B------:R-:W-:Y:S01]  /*20d0*/  IMAD R7, R12, UR4, R7 ;  /* 0x000000040c077c24 */ /* 0x000fe2000f8e0207 */
[----:B------:R-:W-:Y:S02]  /*20e0*/  IADD3 R16, P1, PT, -R6, R9, RZ ;  /* 0x0000000906107210 */ /* 0x000fe40007f3e1ff */
[----:B------:R-:W-:Y:S01]  /*20f0*/  IADD3 R9, P2, PT, R12, 0x1, RZ ;  /* 0x000000010c097810 */ /* 0x000fe20007f5e0ff */
[-C--:B------:R-:W-:Y:S01]  /*2100*/  IMAD R7, R14, R5.reuse, R7 ;  /* 0x000000050e077224 */ /* 0x080fe200078e0207 */
[----:B------:R-:W-:-:S03]  /*2110*/  ISETP.GE.U32.AND P0, PT, R16, R5, PT ;  /* 0x000000051000720c */ /* 0x000fc60003f06070 */
[----:B------:R-:W-:Y:S01]  /*2120*/  IMAD.X R11, R10, 0x1, ~R7, P1 ;  /* 0x000000010a0b7824 */ /* 0x000fe200008e0e07 */
[----:B------:R-:W-:Y:S01]  /*2130*/  IADD3 R6, P1, PT, -R5, R16, RZ ;  /* 0x0000001005067210 */ /* 0x000fe20007f3e1ff */
[----:B------:R-:W-:-:S03]  /*2140*/  IMAD.X R7, RZ, RZ, R14, P2 ;  /* 0x000000ffff077224 */ /* 0x000fc600010e060e */
[C---:B------:R-:W-:Y:S02]  /*2150*/  ISETP.GE.U32.AND.EX P0, PT, R11.reuse, UR4, PT, P0 ;  /* 0x000000040b007c0c */ /* 0x040fe4000bf06100 */
[----:B------:R-:W-:Y:S02]  /*2160*/  IADD3.X R10, PT, PT, R11, ~UR4, RZ, P1, !PT ;  /* 0x800000040b0a7c10 */ /* 0x000fe40008ffe4ff */
[----:B------:R-:W-:Y:S02]  /*2170*/  SEL R6, R6, R16, P0 ;  /* 0x0000001006067207 */ /* 0x000fe40000000000 */
[----:B------:R-:W-:Y:S02]  /*2180*/  SEL R9, R9, R12, P0 ;  /* 0x0000000c09097207 */ /* 0x000fe40000000000 */
[----:B------:R-:W-:Y:S02]  /*2190*/  SEL R10, R10, R11, P0 ;  /* 0x0000000b0a0a7207 */ /* 0x000fe40000000000 */
[----:B------:R-:W-:-:S02]  /*21a0*/  SEL R14, R7, R14, P0 ;  /* 0x0000000e070e7207 */ /* 0x000fc40000000000 */
[----:B------:R-:W-:Y:S02]  /*21b0*/  ISETP.GE.U32.AND P0, PT, R6, R5, PT ;  /* 0x000000050600720c */ /* 0x000fe40003f06070 */
[----:B------:R-:W-:Y:S02]  /*21c0*/  IADD3 R6, P2, PT, R9, 0x1, RZ ;  /* 0x0000000109067810 */ /* 0x000fe40007f5e0ff */
[----:B------:R-:W-:Y:S02]  /*21d0*/  ISETP.GE.U32.AND.EX P0, PT, R10, UR4, PT, P0 ;  /* 0x000000040a007c0c */ /* 0x000fe4000bf06100 */
[----:B------:R-:W-:Y:S01]  /*21e0*/  ISETP.NE.U32.AND P1, PT, R5, RZ, PT ;  /* 0x000000ff0500720c */ /* 0x000fe20003f25070 */
[----:B------:R-:W-:Y:S01]  /*21f0*/  IMAD.X R7, RZ, RZ, R14, P2 ;  /* 0x000000ffff077224 */ /* 0x000fe200010e060e */
[----:B------:R-:W-:Y:S01]  /*2200*/  SEL R6, R6, R9, P0 ;  /* 0x0000000906067207 */ /* 0x000fe20000000000 */
[----:B------:R-:W-:Y:S01]  /*2210*/  IMAD.MOV.U32 R9, RZ, RZ, 0x0 ;  /* 0x00000000ff097424 */ /* 0x000fe200078e00ff */
[----:B------:R-:W-:-:S02]  /*2220*/  ISETP.NE.AND.EX P1, PT, RZ, UR4, PT, P1 ;  /* 0x00000004ff007c0c */ /* 0x000fc4000bf25310 */
[----:B------:R-:W-:Y:S02]  /*2230*/  SEL R7, R7, R14, P0 ;  /* 0x0000000e07077207 */ /* 0x000fe40000000000 */
[----:B------:R-:W-:Y:S02]  /*2240*/  SEL R6, R6, 0xffffffff, P1 ;  /* 0xffffffff06067807 */ /* 0x000fe40000800000 */
[----:B------:R-:W-:Y:S01]  /*2250*/  SEL R7, R7, 0xffffffff, P1 ;  /* 0xffffffff07077807 */ /* 0x000fe20000800000 */
[----:B------:R-:W-:Y:S06]  /*2260*/  RET.REL.NODEC R8 `(_ZN3cub18CUB_300001_SM_10006detail9transform16transform_kernelINS2_10policy_hubILb0EN4cuda3std3__45tupleIJN6thrust24THRUST_300001_SM_1000_NS6detail15normal_iteratorINSA_10device_ptrIiEEEESF_EEEE10policy1000EiNS7_10multipliesIiEESF_JPiSL_EEEvT0_iT1_T2_DpNS2_10kernel_argIT3_EE) ;  /* 0xffffffdc08647950 */ /* 0x000fec0003c3ffff */
.L_x_510:
        /* <DEDUP_REMOVED lines=9> */
.L_x_1183:


//--------------------- .text._ZN3cub18CUB_300001_SM_10006detail9transform16transform_kernelINS2_10policy_hubILb1EN4cuda3std3__45tupleIJN6thrust24THRUST_300001_SM_1000_NS17counting_iteratorIiNSA_11use_defaultESC_SC_EEEEEE10policy1000El16MapCountsFunctorNSA_6detail15normal_iteratorINSA_10device_ptrIiEEEEJSD_EEEvT0_iT1_T2_DpNS2_10kernel_argIT3_EE --------------------------
	.section	.text._ZN3cub18CUB_300001_SM_10006detail9transform16transform_kernelINS2_10policy_hubILb1EN4cuda3std3__45tupleIJN6thrust24THRUST_300001_SM_1000_NS17counting_iteratorIiNSA_11use_defaultESC_SC_EEEEEE10policy1000El16MapCountsFunctorNSA_6detail15normal_iteratorINSA_10device_ptrIiEEEEJSD_EEEvT0_iT1_T2_DpNS2_10kernel_argIT3_EE,"ax",@progbits
	.align	128
        .global         _ZN3cub18CUB_300001_SM_10006detail9transform16transform_kernelINS2_10policy_hubILb1EN4cuda3std3__45tupleIJN6thrust24THRUST_300001_SM_1000_NS17counting_iteratorIiNSA_11use_defaultESC_SC_EEEEEE10policy1000El16MapCountsFunctorNSA_6detail15normal_iteratorINSA_10device_ptrIiEEEEJSD_EEEvT0_iT1_T2_DpNS2_10kernel_argIT3_EE
        .type           _ZN3cub18CUB_300001_SM_10006detail9transform16transform_kernelINS2_10policy_hubILb1EN4cuda3std3__45tupleIJN6thrust24THRUST_300001_SM_1000_NS17counting_iteratorIiNSA_11use_defaultESC_SC_EEEEEE10policy1000El16MapCountsFunctorNSA_6detail15normal_iteratorINSA_10device_ptrIiEEEEJSD_EEEvT0_iT1_T2_DpNS2_10kernel_argIT3_EE,@function
        .size           _ZN3cub18CUB_300001_SM_10006detail9transform16transform_kernelINS2_10policy_hubILb1EN4cuda3std3__45tupleIJN6thrust24THRUST_300001_SM_1000_NS17counting_iteratorIiNSA_11use_defaultESC_SC_EEEEEE10policy1000El16MapCountsFunctorNSA_6detail15normal_iteratorINSA_10device_ptrIiEEEEJSD_EEEvT0_iT1_T2_DpNS2_10kernel_argIT3_EE,(.L_x_1196 - _ZN3cub18CUB_300001_SM_10006detail9transform16transform_kernelINS2_10policy_hubILb1EN4cuda3std3__45tupleIJN6thrust24THRUST_300001_SM_1000_NS17counting_iteratorIiNSA_11use_defaultESC_SC_EEEEEE10policy1000El16MapCountsFunctorNSA_6detail15normal_iteratorINSA_10device_ptrIiEEEEJSD_EEEvT0_iT1_T2_DpNS2_10kernel_argIT3_EE)
        .other          _ZN3cub18CUB_300001_SM_10006detail9transform16transform_kernelINS2_10policy_hubILb1EN4cuda3std3__45tupleIJN6thrust24THRUST_300001_SM_1000_NS17counting_iteratorIiNSA_11use_defaultESC_SC_EEEEEE10policy1000El16MapCountsFunctorNSA_6detail15normal_iteratorINSA_10device_ptrIiEEEEJSD_EEEvT0_iT1_T2_DpNS2_10kernel_argIT3_EE,@"STO_CUDA_ENTRY STV_DEFAULT"
_ZN3cub18CUB_300001_SM_10006detail9transform16transform_kernelINS2_10policy_hubILb1EN4cuda3std3__45tupleIJN6thrust24THRUST_300001_SM_1000_NS17counting_iteratorIiNSA_11use_defaultESC_SC_EEEEEE10policy1000El16MapCountsFunctorNSA_6detail15normal_iteratorINSA_10device_ptrIiEEEEJSD_EEEvT0_iT1_T2_DpNS2_10kernel_argIT3_EE:
.text._ZN3cub18CUB_300001_SM_10006detail9transform16transform_kernelINS2_10policy_hubILb1EN4cuda3std3__45tupleIJN6thrust24THRUST_300001_SM_1000_NS17counting_iteratorIiNSA_11use_defaultESC_SC_EEEEEE10policy1000El16MapCountsFunctorNSA_6detail15normal_iteratorINSA_10device_ptrIiEEEEJSD_EEEvT0_iT1_T2_DpNS2_10kernel_argIT3_EE:
[----:B------:R-:W-:Y:S08]  /*0000*/  LDC R1, c[0x0][0x37c] ;  /* 0x0000df00ff017b82 */ /* 0x000ff00000000800 */
[----:B------:R-:W0:Y:S01]  /*0010*/  LDC R7, c[0x0][0x388] ;  /* 0x0000e200ff077b82 */ /* 0x000e220000000800 */
[----:B------:R-:W1:Y:S07]  /*0020*/  LDCU.64 UR6, c[0x0][0x380] ;  /* 0x00007000ff0677ac */ /* 0x000e6e0008000a00 */
[----:B------:R-:W2:Y:S01]  /*0030*/  S2UR UR4, SR_CTAID.X ;  /* 0x00000000000479c3 */ /* 0x000ea20000002500 */
[----:B0-----:R-:W-:-:S05]  /*0040*/  IMAD.SHL.U32 R3, R7, 0x80, RZ ;  /* 0x0000008007037824 */ /* 0x001fca00078e00ff */
[----:B------:R-:W-:Y:S01]  /*0050*/  SHF.R.S32.HI R2, RZ, 0x1f, R3 ;  /* 0x0000001fff027819 */ /* 0x000fe20000011403 */
[----:B--2---:R-:W-:-:S04]  /*0060*/  IMAD.WIDE.U32 R16, R3, UR4, RZ ;  /* 0x0000000403107c25 */ /* 0x004fc8000f8e00ff */
[----:B------:R-:W-:Y:S01]  /*0070*/  IMAD R5, R2, UR4, RZ ;  /* 0x0000000402057c24 */ /* 0x000fe2000f8e02ff */
[----:B-1----:R-:W-:Y:S01]  /*0080*/  IADD3 R4, P1, PT, -R16, UR6, RZ ;  /* 0x0000000610047c10 */ /* 0x002fe2000ff3e1ff */
[----:B------:R-:W0:Y:S02]  /*0090*/  LDCU.64 UR4, c[0x0][0x358] ;  /* 0x00006b00ff0477ac */ /* 0x000e240008000a00 */
[----:B------:R-:W-:Y:S01]  /*00a0*/  IMAD.IADD R0, R17, 0x1, R5 ;  /* 0x0000000111007824 */ /* 0x000fe200078e0205 */
[----:B------:R-:W-:Y:S01]  /*00b0*/  ISETP.LT.U32.AND P0, PT, R4, R3, PT ;  /* 0x000000030400720c */ /* 0x000fe20003f01070 */
[----:B------:R-:W1:Y:S03]  /*00c0*/  LDCU UR6, c[0x0][0x3c0] ;  /* 0x00007800ff0677ac */ /* 0x000e660008000800 */
[----:B------:R-:W-:-:S04]  /*00d0*/  IADD3.X R5, PT, PT, ~R0, UR7, RZ, P1, !PT ;  /* 0x0000000700057c10 */ /* 0x000fc80008ffe5ff */
[----:B------:R-:W-:-:S04]  /*00e0*/  ISETP.LT.AND.EX P0, PT, R5, R2, PT, P0 ;  /* 0x000000020500720c */ /* 0x000fc80003f01300 */
[----:B------:R-:W-:-:S04]  /*00f0*/  SEL R2, R4, R3, P0 ;  /* 0x0000000304027207 */ /* 0x000fc80000000000 */
[----:B------:R-:W-:-:S13]  /*0100*/  ISETP.NE.AND P0, PT, R3, R2, PT ;  /* 0x000000020300720c */ /* 0x000fda0003f05270 */
[----:B01----:R-:W-:Y:S05]  /*0110*/  @!P0 BRA `(.L_x_511) ;  /* 0x0000001000188947 */ /* 0x003fea0003800000 */
[----:B------:R-:W-:-:S13]  /*0120*/  ISETP.GE.AND P0, PT, R7, 0x1, PT ;  /* 0x000000010700780c */ /* 0x000fda0003f06270 */
[----:B------:R-:W-:Y:S05]  /*0130*/  @!P0 EXIT ;  /* 0x000000000000894d */ /* 0x000fea0003800000 */
[----:B------:R-:W0:Y:S01]  /*0140*/  S2R R3, SR_TID.X ;  /* 0x0000000000037919 */ /* 0x000e220000002100 */
[C---:B------:R-:W-:Y:S01]  /*0150*/  ISETP.GE.U32.AND P0, PT, R7.reuse, 0x4, PT ;  /* 0x000000040700780c */ /* 0x040fe20003f06070 */
[----:B------:R-:W-:Y:S01]  /*0160*/  HFMA2 R6, -RZ, RZ, 0, 0 ;  /* 0x00000000ff067431 */ /* 0x000fe200000001ff */
[----:B------:R-:W-:-:S11]  /*0170*/  LOP3.LUT R4, R7, 0x3, RZ, 0xc0, !PT ;  /* 0x0000000307047812 */ /* 0x000fd600078ec0ff */
[----:B------:R-:W-:Y:S05]  /*0180*/  @!P0 BRA `(.L_x_512) ;  /* 0x0000000c00548947 */ /* 0x000fea0003800000 */
[----:B------:R-:W1:Y:S01]  /*0190*/  LDC.64 R10, c[0x0][0x3b8] ;  /* 0x0000ee00ff0a7b82 */ /* 0x000e620000000a00 */
[----:B0-----:R-:W-:Y:S01]  /*01a0*/  ISETP.GE.AND P0, PT, R3, R2, PT ;  /* 0x000000020300720c */ /* 0x001fe20003f06270 */
[C---:B------:R-:W-:Y:S01]  /*01b0*/  VIADD R8, R16.reuse, UR6 ;  /* 0x0000000610087c36 */ /* 0x040fe20008000000 */
[----:B------:R-:W-:Y:S01]  /*01c0*/  BSSY.RECONVERGENT B0, `(.L_x_513) ;  /* 0x000001c000007945 */ /* 0x000fe20003800200 */
[----:B------:R-:W-:Y:S02]  /*01d0*/  LOP3.LUT R6, R7, 0x7ffffffc, RZ, 0xc0, !PT ;  /* 0x7ffffffc07067812 */ /* 0x000fe400078ec0ff */
[----:B-1----:R-:W-:-:S04]  /*01e0*/  LEA R10, P1, R16, R10, 0x2 ;  /* 0x0000000a100a7211 */ /* 0x002fc800078210ff */
[----:B------:R-:W-:-:S03]  /*01f0*/  LEA.HI.X R11, R16, R11, R0, 0x2, P1 ;  /* 0x0000000b100b7211 */ /* 0x000fc600008f1400 */
[----:B------:R-:W-:Y:S01]  /*0200*/  IMAD.WIDE R12, R3, 0x4, R10 ;  /* 0x00000004030c7825 */ /* 0x000fe200078e020a */
[----:B------:R-:W-:Y:S06]  /*0210*/  @P0 BRA `(.L_x_514) ;  /* 0x0000000000580947 */ /* 0x000fec0003800000 */
[----:B------:R-:W0:Y:S01]  /*0220*/  LDC.64 R14, c[0x0][0x390] ;  /* 0x0000e400ff0e7b82 */ /* 0x000e220000000a00 */
[----:B------:R-:W-:Y:S01]  /*0230*/  IMAD.IADD R5, R8, 0x1, R3 ;  /* 0x0000000108057824 */ /* 0x000fe200078e0203 */
[----:B------:R-:W1:Y:S03]  /*0240*/  LDCU UR6, c[0x0][0x3a8] ;  /* 0x00007500ff0677ac */ /* 0x000e660008000800 */
[----:B0-----:R-:W-:-:S05]  /*0250*/  IMAD.WIDE R14, R5, 0x4, R14 ;  /* 0x00000004050e7825 */ /* 0x001fca00078e020e */
[----:B------:R-:W1:Y:S01]  /*0260*/  LDG.E R7, desc[UR4][R14.64] ;  /* 0x000000040e077981 */ /* 0x000e62000c1e1900 */
[----:B------:R-:W-:Y:S01]  /*0270*/  BSSY.RECONVERGENT B1, `(.L_x_515) ;  /* 0x000000f000017945 */ /* 0x000fe20003800200 */
[----:B------:R-:W-:Y:S02]  /*0280*/  MOV R9, RZ ;  /* 0x000000ff00097202 */ /* 0x000fe40000000f00 */
[----:B-1----:R-:W-:-:S13]  /*0290*/  ISETP.GE.AND P0, PT, R7, UR6, PT ;  /* 0x0000000607007c0c */ /* 0x002fda000bf06270 */
[----:B------:R-:W-:Y:S05]  /*02a0*/  @P0 BRA `(.L_x_516) ;  /* 0x00000000002c0947 */ /* 0x000fea0003800000 */
[----:B------:R-:W0:Y:S08]  /*02b0*/  LDC.64 R18, c[0x0][0x3b0] ;  /* 0x0000ec00ff127b82 */ /* 0x000e300000000a00 */
[----:B------:R-:W1:Y:S01]  /*02c0*/  LDC.64 R14, c[0x0][0x398] ;  /* 0x0000e600ff0e7b82 */ /* 0x000e620000000a00 */
[----:B0-----:R-:W-:-:S06]  /*02d0*/  IMAD.WIDE R18, R5, 0x4, R18 ;  /* 0x0000000405127825 */ /* 0x001fcc00078e0212 */
[----:B------:R-:W2:Y:S01]  /*02e0*/  LDG.E R19, desc[UR4][R18.64] ;  /* 0x0000000412137981 */ /* 0x000ea2000c1e1900 */
[----:B-1----:R-:W-:-:S06]  /*02f0*/  IMAD.WIDE R14, R7, 0x4, R14 ;  /* 0x00000004070e7825 */ /* 0x002fcc00078e020e */
[----:B------:R-:W2:Y:S02]  /*0300*/  LDG.E R14, desc[UR4][R14.64] ;  /* 0x000000040e0e7981 */ /* 0x000ea4000c1e1900 */
[----:B--2---:R-:W-:-:S13]  /*0310*/  ISETP.NE.AND P0, PT, R14, R19, PT ;  /* 0x000000130e00720c */ /* 0x004fda0003f05270 */
[----:B------:R-:W-:Y:S05]  /*0320*/  @P0 BRA `(.L_x_516) ;  /* 0x00000000000c0947 */ /* 0x000fea0003800000 */
[----:B------:R-:W0:Y:S02]  /*0330*/  LDC.64 R14, c[0x0][0x3a0] ;  /* 0x0000e800ff0e7b82 */ /* 0x000e240000000a00 */
[----:B0-----:R-:W-:-:S05]  /*0340*/  IMAD.WIDE R14, R7, 0x4, R14 ;  /* 0x00000004070e7825 */ /* 0x001fca00078e020e */
[----:B------:R0:W5:Y:S02]  /*0350*/  LDG.E R9, desc[UR4][R14.64] ;  /* 0x000000040e097981 */ /* 0x000164000c1e1900 */
.L_x_516:
[----:B------:R-:W-:Y:S05]  /*0360*/  BSYNC.RECONVERGENT B1 ;  /* 0x0000000000017941 */ /* 0x000fea0003800200 */
.L_x_515:
[----:B-----5:R1:W-:Y:S02]  /*0370*/  STG.E desc[UR4][R12.64], R9 ;  /* 0x000000090c007986 */ /* 0x0203e4000c101904 */
.L_x_514:
[----:B------:R-:W-:Y:S05]  /*0380*/  BSYNC.RECONVERGENT B0 ;  /* 0x0000000000007941 */ /* 0x000fea0003800200 */
.L_x_513:
[----:B------:R-:W-:Y:S01]  /*0390*/  VIADD R5, R3, 0x80 ;  /* 0x0000008003057836 */ /* 0x000fe20000000000 */
[----:B------:R-:W-:Y:S04]  /*03a0*/  BSSY.RECONVERGENT B0, `(.L_x_517) ;  /* 0x0000019000007945 */ /* 0x000fe80003800200 */
[----:B------:R-:W-:-:S13]  /*03b0*/  ISETP.GE.AND P0, PT, R5, R2, PT ;  /* 0x000000020500720c */ /* 0x000fda0003f06270 */
[----:B------:R-:W-:Y:S05]  /*03c0*/  @P0 BRA `(.L_x_518) ;  /* 0x0000000000580947 */ /* 0x000fea0003800000 */
[----:B0-----:R-:W0:Y:S01]  /*03d0*/  LDC.64 R14, c[0x0][0x390] ;  /* 0x0000e400ff0e7b82 */ /* 0x001e220000000a00 */
[----:B------:R-:W-:Y:S01]  /*03e0*/  IMAD.IADD R5, R8, 0x1, R5 ;  /* 0x0000000108057824 */ /* 0x000fe200078e0205 */
[----:B------:R-:W2:Y:S03]  /*03f0*/  LDCU UR6, c[0x0][0x3a8] ;  /* 0x00007500ff0677ac */ /* 0x000ea60008000800 */
[----:B0-----:R-:W-:-:S05]  /*0400*/  IMAD.WIDE R14, R5, 0x4, R14 ;  /* 0x00000004050e7825 */ /* 0x001fca00078e020e */
[----:B------:R-:W2:Y:S01]  /*0410*/  LDG.E R7, desc[UR4][R14.64] ;  /* 0x000000040e077981 */ /* 0x000ea2000c1e1900 */
[----:B------:R-:W-:Y:S01]  /*0420*/  BSSY.RECONVERGENT B1, `(.L_x_519) ;  /* 0x000000f000017945 */ /* 0x000fe20003800200 */
[----:B-1----:R-:W-:Y:S01]  /*0430*/  HFMA2 R9, -RZ, RZ, 0, 0 ;  /* 0x00000000ff097431 */ /* 0x002fe200000001ff */
[----:B--2---:R-:W-:-:S13]  /*0440*/  ISETP.GE.AND P0, PT, R7, UR6, PT ;  /* 0x0000000607007c0c */ /* 0x004fda000bf06270 */
        /* <DEDUP_REMOVED lines=12> */
.L_x_520:
[----:B------:R-:W-:Y:S05]  /*0510*/  BSYNC.RECONVERGENT B1 ;  /* 0x0000000000017941 */ /* 0x000fea0003800200 */
.L_x_519:
[----:B-----5:R2:W-:Y:S02]  /*0520*/  STG.E desc[UR4][R12.64+0x200], R9 ;  /* 0x000200090c007986 */ /* 0x0205e4000c101904 */
.L_x_518:
[----:B------:R-:W-:Y:S05]  /*0530*/  BSYNC.RECONVERGENT B0 ;  /* 0x0000000000007941 */ /* 0x000fea0003800200 */
.L_x_517:
[----:B------:R-:W-:Y:S01]  /*0540*/  VIADD R5, R3, 0x100 ;  /* 0x0000010003057836 */ /* 0x000fe20000000000 */
[----:B------:R-:W-:Y:S04]  /*0550*/  BSSY.RECONVERGENT B0, `(.L_x_521) ;  /* 0x0000019000007945 */ /* 0x000fe80003800200 */
[----:B------:R-:W-:-:S13]  /*0560*/  ISETP.GE.AND P0, PT, R5, R2, PT ;  /* 0x000000020500720c */ /* 0x000fda0003f06270 */
[----:B------:R-:W-:Y:S05]  /*0570*/  @P0 BRA `(.L_x_522) ;  /* 0x0000000000580947 */ /* 0x000fea0003800000 */
[----:B0-----:R-:W0:Y:S01]  /*0580*/  LDC.64 R14, c[0x0][0x390] ;  /* 0x0000e400ff0e7b82 */ /* 0x001e220000000a00 */
[----:B------:R-:W-:Y:S01]  /*0590*/  IMAD.IADD R5, R8, 0x1, R5 ;  /* 0x0000000108057824 */ /* 0x000fe200078e0205 */
[----:B------:R-:W3:Y:S03]  /*05a0*/  LDCU UR6, c[0x0][0x3a8] ;  /* 0x00007500ff0677ac */ /* 0x000ee60008000800 */
[----:B0-----:R-:W-:-:S05]  /*05b0*/  IMAD.WIDE R14, R5, 0x4, R14 ;  /* 0x00000004050e7825 */ /* 0x001fca00078e020e */
[----:B------:R-:W3:Y:S01]  /*05c0*/  LDG.E R7, desc[UR4][R14.64] ;  /* 0x000000040e077981 */ /* 0x000ee2000c1e1900 */
[----:B------:R-:W-:Y:S01]  /*05d0*/  BSSY.RECONVERGENT B1, `(.L_x_523) ;  /* 0x000000f000017945 */ /* 0x000fe20003800200 */
[----:B-12---:R-:W-:Y:S02]  /*05e0*/  MOV R9, RZ ;  /* 0x000000ff00097202 */ /* 0x006fe40000000f00 */
[----:B---3--:R-:W-:-:S13]  /*05f0*/  ISETP.GE.AND P0, PT, R7, UR6, PT ;  /* 0x0000000607007c0c */ /* 0x008fda000bf06270 */
        /* <DEDUP_REMOVED lines=12> */
.L_x_524:
[----:B------:R-:W-:Y:S05]  /*06c0*/  BSYNC.RECONVERGENT B1 ;  /* 0x0000000000017941 */ /* 0x000fea0003800200 */
.L_x_523:
[----:B-----5:R3:W-:Y:S02]  /*06d0*/  STG.E desc[UR4][R12.64+0x400], R9 ;  /* 0x000400090c007986 */ /* 0x0207e4000c101904 */
.L_x_522:
[----:B------:R-:W-:Y:S05]  /*06e0*/  BSYNC.RECONVERGENT B0 ;  /* 0x0000000000007941 */ /* 0x000fea0003800200 */
.L_x_521:
[----:B------:R-:W-:Y:S01]  /*06f0*/  VIADD R5, R3, 0x180 ;  /* 0x0000018003057836 */ /* 0x000fe20000000000 */
[----:B------:R-:W-:Y:S04]  /*0700*/  BSSY.RECONVERGENT B0, `(.L_x_525) ;  /* 0x0000019000007945 */ /* 0x000fe80003800200 */
[----:B------:R-:W-:-:S13]  /*0710*/  ISETP.GE.AND P0, PT, R5, R2, PT ;  /* 0x000000020500720c */ /* 0x000fda0003f06270 */
[----:B------:R-:W-:Y:S05]  /*0720*/  @P0 BRA `(.L_x_526) ;  /* 0x0000000000580947 */ /* 0x000fea0003800000 */
[----:B0-----:R-:W0:Y:S01]  /*0730*/  LDC.64 R14, c[0x0][0x390] ;  /* 0x0000e400ff0e7b82 */ /* 0x001e220000000a00 */
[----:B------:R-:W-:Y:S01]  /*0740*/  IMAD.IADD R5, R8, 0x1, R5 ;  /* 0x0000000108057824 */ /* 0x000fe200078e0205 */
[----:B------:R-:W4:Y:S03]  /*0750*/  LDCU UR6, c[0x0][0x3a8] ;  /* 0x00007500ff0677ac */ /* 0x000f260008000800 */
[----:B0-----:R-:W-:-:S05]  /*0760*/  IMAD.WIDE R14, R5, 0x4, R14 ;  /* 0x00000004050e7825 */ /* 0x001fca00078e020e */
[----:B------:R-:W4:Y:S01]  /*0770*/  LDG.E R7, desc[UR4][R14.64] ;  /* 0x000000040e077981 */ /* 0x000f22000c1e1900 */
[----:B------:R-:W-:Y:S01]  /*0780*/  BSSY.RECONVERGENT B1, `(.L_x_527) ;  /* 0x000000f000017945 */ /* 0x000fe20003800200 */
[----:B-123--:R-:W-:Y:S01]  /*0790*/  HFMA2 R9, -RZ, RZ, 0, 0 ;  /* 0x00000000ff097431 */ /* 0x00efe200000001ff */
[----:B----4-:R-:W-:-:S13]  /*07a0*/  ISETP.GE.AND P0, PT, R7, UR6, PT ;  /* 0x0000000607007c0c */ /* 0x010fda000bf06270 */
        /* <DEDUP_REMOVED lines=12> */
.L_x_528:
[----:B------:R-:W-:Y:S05]  /*0870*/  BSYNC.RECONVERGENT B1 ;  /* 0x0000000000017941 */ /* 0x000fea0003800200 */
.L_x_527:
[----:B-----5:R4:W-:Y:S02]  /*0880*/  STG.E desc[UR4][R12.64+0x600], R9 ;  /* 0x000600090c007986 */ /* 0x0209e4000c101904 */
.L_x_526:
[----:B------:R-:W-:Y:S05]  /*0890*/  BSYNC.RECONVERGENT B0 ;  /* 0x0000000000007941 */ /* 0x000fea0003800200 */
.L_x_525:
[----:B------:R-:W-:-:S13]  /*08a0*/  ISETP.NE.AND P0, PT, R6, 0x4, PT ;  /* 0x000000040600780c */ /* 0x000fda0003f05270 */
[----:B------:R-:W-:Y:S05]  /*08b0*/  @!P0 BRA `(.L_x_512) ;  /* 0x0000000400888947 */ /* 0x000fea0003800000 */
[----:B-1234-:R-:W1:Y:S01]  /*08c0*/  LDC.64 R12, c[0x0][0x398] ;  /* 0x0000e600ff0c7b82 */ /* 0x01ee620000000a00 */
[----:B------:R-:W-:Y:S01]  /*08d0*/  IMAD.MOV.U32 R5, RZ, RZ, 0x4 ;  /* 0x00000004ff057424 */ /* 0x000fe200078e00ff */
[----:B------:R-:W2:Y:S06]  /*08e0*/  LDCU UR6, c[0x0][0x3a8] ;  /* 0x00007500ff0677ac */ /* 0x000eac0008000800 */
[----:B0-----:R-:W0:Y:S08]  /*08f0*/  LDC.64 R14, c[0x0][0x390] ;  /* 0x0000e400ff0e7b82 */ /* 0x001e300000000a00 */
[----:B------:R-:W3:Y:S08]  /*0900*/  LDC.64 R18, c[0x0][0x3b0] ;  /* 0x0000ec00ff127b82 */ /* 0x000ef00000000a00 */
[----:B--2---:R-:W4:Y:S02]  /*0910*/  LDC.64 R20, c[0x0][0x3a0] ;  /* 0x0000e800ff147b82 */ /* 0x004f240000000a00 */
.L_x_545:
[C---:B------:R-:W-:Y:S01]  /*0920*/  IMAD R7, R5.reuse, 0x80, R3 ;  /* 0x0000008005077824 */ /* 0x040fe200078e0203 */
[----:B------:R-:W-:Y:S01]  /*0930*/  IADD3 R5, PT, PT, R5, 0x4, RZ ;  /* 0x0000000405057810 */ /* 0x000fe20007ffe0ff */
[----:B------:R-:W-:Y:S02]  /*0940*/  BSSY.RECONVERGENT B0, `(.L_x_529) ;  /* 0x0000016000007945 */ /* 0x000fe40003800200 */
[C---:B0-2---:R-:W-:Y:S01]  /*0950*/  IMAD.WIDE R22, R7.reuse, 0x4, R10 ;  /* 0x0000000407167825 */ /* 0x045fe200078e020a */
[----:B------:R-:W-:Y:S02]  /*0960*/  ISETP.GE.AND P1, PT, R7, R2, PT ;  /* 0x000000020700720c */ /* 0x000fe40003f26270 */
[----:B------:R-:W-:-:S11]  /*0970*/  ISETP.NE.AND P0, PT, R5, R6, PT ;  /* 0x000000060500720c */ /* 0x000fd60003f05270 */
[----:B------:R-:W-:Y:S05]  /*0980*/  @P1 BRA `(.L_x_530) ;  /* 0x0000000000441947 */ /* 0x000fea0003800000 */
[----:B------:R-:W-:-:S04]  /*0990*/  IMAD.IADD R27, R8, 0x1, R7 ;  /* 0x00000001081b7824 */ /* 0x000fc800078e0207 */
[----:B0-----:R-:W-:-:S05]  /*09a0*/  IMAD.WIDE R24, R27, 0x4, R14 ;  /* 0x000000041b187825 */ /* 0x001fca00078e020e */
[----:B------:R-:W2:Y:S01]  /*09b0*/  LDG.E R9, desc[UR4][R24.64] ;  /* 0x0000000418097981 */ /* 0x000ea2000c1e1900 */
[----:B------:R-:W-:Y:S01]  /*09c0*/  BSSY.RECONVERGENT B1, `(.L_x_531) ;  /* 0x000000c000017945 */ /* 0x000fe20003800200 */
[----:B------:R-:W-:Y:S01]  /*09d0*/  IMAD.MOV.U32 R29, RZ, RZ, RZ ;  /* 0x000000ffff1d7224 */ /* 0x000fe200078e00ff */
[----:B--2---:R-:W-:-:S13]  /*09e0*/  ISETP.GE.AND P1, PT, R9, UR6, PT ;  /* 0x0000000609007c0c */ /* 0x004fda000bf26270 */
[----:B------:R-:W-:Y:S05]  /*09f0*/  @P1 BRA `(.L_x_532) ;  /* 0x0000000000201947 */ /* 0x000fea0003800000 */
[----:B---3--:R-:W-:-:S04]  /*0a00*/  IMAD.WIDE R24, R27, 0x4, R18 ;  /* 0x000000041b187825 */ /* 0x008fc800078e0212 */
[----:B-1----:R-:W-:Y:S02]  /*0a10*/  IMAD.WIDE R26, R9, 0x4, R12 ;  /* 0x00000004091a7825 */ /* 0x002fe400078e020c */
[----:B------:R-:W2:Y:S04]  /*0a20*/  LDG.E R25, desc[UR4][R24.64] ;  /* 0x0000000418197981 */ /* 0x000ea8000c1e1900 */
[----:B------:R-:W2:Y:S02]  /*0a30*/  LDG.E R26, desc[UR4][R26.64] ;  /* 0x000000041a1a7981 */ /* 0x000ea4000c1e1900 */
[----:B--2---:R-:W-:-:S13]  /*0a40*/  ISETP.NE.AND P1, PT, R26, R25, PT ;  /* 0x000000191a00720c */ /* 0x004fda0003f25270 */
[----:B------:R-:W-:Y:S05]  /*0a50*/  @P1 BRA `(.L_x_532) ;  /* 0x0000000000081947 */ /* 0x000fea0003800000 */
[----:B----4-:R-:W-:-:S05]  /*0a60*/  IMAD.WIDE R24, R9, 0x4, R20 ;  /* 0x0000000409187825 */ /* 0x010fca00078e0214 */
[----:B------:R0:W5:Y:S02]  /*0a70*/  LDG.E R29, desc[UR4][R24.64] ;  /* 0x00000004181d7981 */ /* 0x000164000c1e1900 */
.L_x_532:
[----:B------:R-:W-:Y:S05]  /*0a80*/  BSYNC.RECONVERGENT B1 ;  /* 0x0000000000017941 */ /* 0x000fea0003800200 */
.L_x_531:
[----:B-----5:R2:W-:Y:S02]  /*0a90*/  STG.E desc[UR4][R22.64], R29 ;  /* 0x0000001d16007986 */ /* 0x0205e4000c101904 */
.L_x_530:
[----:B------:R-:W-:Y:S05]  /*0aa0*/  BSYNC.RECONVERGENT B0 ;  /* 0x0000000000007941 */ /* 0x000fea0003800200 */
.L_x_529:
[----:B------:R-:W-:Y:S01]  /*0ab0*/  IADD3 R9, PT, PT, R7, 0x80, RZ ;  /* 0x0000008007097810 */ /* 0x000fe20007ffe0ff */
[----:B------:R-:W-:Y:S03]  /*0ac0*/  BSSY.RECONVERGENT B0, `(.L_x_533) ;  /* 0x0000014000007945 */ /* 0x000fe60003800200 */
[----:B------:R-:W-:-:S13]  /*0ad0*/  ISETP.GE.AND P1, PT, R9, R2, PT ;  /* 0x000000020900720c */ /* 0x000fda0003f26270 */
[----:B------:R-:W-:Y:S05]  /*0ae0*/  @P1 BRA `(.L_x_534) ;  /* 0x0000000000441947 */ /* 0x000fea0003800000 */
[----:B------:R-:W-:-:S04]  /*0af0*/  IMAD.IADD R27, R8, 0x1, R9 ;  /* 0x00000001081b7824 */ /* 0x000fc800078e0209 */
[----:B0-----:R-:W-:-:S05]  /*0b00*/  IMAD.WIDE R24, R27, 0x4, R14 ;  /* 0x000000041b187825 */ /* 0x001fca00078e020e */
[----:B------:R-:W5:Y:S01]  /*0b10*/  LDG.E R9, desc[UR4][R24.64] ;  /* 0x0000000418097981 */ /* 0x000f62000c1e1900 */
[----:B------:R-:W-:Y:S01]  /*0b20*/  BSSY.RECONVERGENT B1, `(.L_x_535) ;  /* 0x000000c000017945 */ /* 0x000fe20003800200 */
[----:B--2---:R-:W-:Y:S01]  /*0b30*/  IMAD.MOV.U32 R29, RZ, RZ, RZ ;  /* 0x000000ffff1d7224 */ /* 0x004fe200078e00ff */
[----:B-----5:R-:W-:-:S13]  /*0b40*/  ISETP.GE.AND P1, PT, R9, UR6, PT ;  /* 0x0000000609007c0c */ /* 0x020fda000bf26270 */
        /* <DEDUP_REMOVED lines=9> */
.L_x_536:
[----:B------:R-:W-:Y:S05]  /*0be0*/  BSYNC.RECONVERGENT B1 ;  /* 0x0000000000017941 */ /* 0x000fea0003800200 */
.L_x_535:
[----:B-----5:R2:W-:Y:S02]  /*0bf0*/  STG.E desc[UR4][R22.64+0x200], R29 ;  /* 0x0002001d16007986 */ /* 0x0205e4000c101904 */
.L_x_534:
[----:B------:R-:W-:Y:S05]  /*0c00*/  BSYNC.RECONVERGENT B0 ;  /* 0x0000000000007941 */ /* 0x000fea0003800200 */
.L_x_533:
        /* <DEDUP_REMOVED lines=19> */
.L_x_540:
[----:B------:R-:W-:Y:S05]  /*0d40*/  BSYNC.RECONVERGENT B1 ;  /* 0x0000000000017941 */ /* 0x000fea0003800200 */
.L_x_539:
[----:B-----5:R2:W-:Y:S02]  /*0d50*/  STG.E desc[UR4][R22.64+0x400], R29 ;  /* 0x0004001d16007986 */ /* 0x0205e4000c101904 */
.L_x_538:
[----:B------:R-:W-:Y:S05]  /*0d60*/  BSYNC.RECONVERGENT B0 ;  /* 0x0000000000007941 */ /* 0x000fea0003800200 */
.L_x_537:
        /* <DEDUP_REMOVED lines=8> */
[----:B------:R-:W-:Y:S02]  /*0df0*/  MOV R9, RZ ;  /* 0x000000ff00097202 */ /* 0x000fe40000000f00 */
[----:B-----5:R-:W-:-:S13]  /*0e00*/  ISETP.GE.AND P1, PT, R7, UR6, PT ;  /* 0x0000000607007c0c */ /* 0x020fda000bf26270 */
[----:B------:R-:W-:Y:S05]  /*0e10*/  @P1 BRA `(.L_x_544) ;  /* 0x0000000000201947 */ /* 0x000fea0003800000 */
[----:B---3--:R-:W-:-:S04]  /*0e20*/  IMAD.WIDE R24, R27, 0x4, R18 ;  /* 0x000000041b187825 */ /* 0x008fc800078e0212 */
[----:B-1----:R-:W-:Y:S02]  /*0e30*/  IMAD.WIDE R26, R7, 0x4, R12 ;  /* 0x00000004071a7825 */ /* 0x002fe400078e020c */
[----:B------:R-:W3:Y:S04]  /*0e40*/  LDG.E R25, desc[UR4][R24.64] ;  /* 0x0000000418197981 */ /* 0x000ee8000c1e1900 */
[----:B------:R-:W3:Y:S02]  /*0e50*/  LDG.E R26, desc[UR4][R26.64] ;  /* 0x000000041a1a7981 */ /* 0x000ee4000c1e1900 */
[----:B---3--:R-:W-:-:S13]  /*0e60*/  ISETP.NE.AND P1, PT, R26, R25, PT ;  /* 0x000000191a00720c */ /* 0x008fda0003f25270 */
[----:B------:R-:W-:Y:S05]  /*0e70*/  @P1 BRA `(.L_x_544) ;  /* 0x0000000000081947 */ /* 0x000fea0003800000 */
[----:B----4-:R-:W-:-:S05]  /*0e80*/  IMAD.WIDE R24, R7, 0x4, R20 ;  /* 0x0000000407187825 */ /* 0x010fca00078e0214 */
[----:B------:R0:W5:Y:S02]  /*0e90*/  LDG.E R9, desc[UR4][R24.64] ;  /* 0x0000000418097981 */ /* 0x000164000c1e1900 */
.L_x_544:
[----:B------:R-:W-:Y:S05]  /*0ea0*/  BSYNC.RECONVERGENT B1 ;  /* 0x0000000000017941 */ /* 0x000fea0003800200 */
.L_x_543:
[----:B-----5:R0:W-:Y:S02]  /*0eb0*/  STG.E desc[UR4][R22.64+0x600], R9 ;  /* 0x0006000916007986 */ /* 0x0201e4000c101904 */
.L_x_542:
[----:B------:R-:W-:Y:S05]  /*0ec0*/  BSYNC.RECONVERGENT B0 ;  /* 0x0000000000007941 */ /* 0x000fea0003800200 */
.L_x_541:
[----:B------:R-:W-:Y:S05]  /*0ed0*/  @P0 BRA `(.L_x_545) ;  /* 0xfffffff800900947 */ /* 0x000fea000383ffff */
.L_x_512:
[----:B------:R-:W-:-:S13]  /*0ee0*/  ISETP.NE.AND P0, PT, R4, RZ, PT ;  /* 0x000000ff0400720c */ /* 0x000fda0003f05270 */
[----:B------:R-:W-:Y:S05]  /*0ef0*/  @!P0 EXIT ;  /* 0x000000000000894d */ /* 0x000fea0003800000 */
[----:B01234-:R-:W0:Y:S01]  /*0f00*/  LDC.64 R8, c[0x0][0x3b8] ;  /* 0x0000ee00ff087b82 */ /* 0x01fe220000000a00 */
[----:B------:R-:W1:Y:S01]  /*0f10*/  LDCU UR6, c[0x0][0x3c0] ;  /* 0x00007800ff0677ac */ /* 0x000e620008000800 */
[----:B------:R-:W-:Y:S01]  /*0f20*/  IMAD.MOV R4, RZ, RZ, -R4 ;  /* 0x000000ffff047224 */ /* 0x000fe200078e0a04 */
[----:B------:R-:W2:Y:S05]  /*0f30*/  LDCU UR7, c[0x0][0x3a8] ;  /* 0x00007500ff0777ac */ /* 0x000eaa0008000800 */
[----:B------:R-:W3:Y:S08]  /*0f40*/  LDC.64 R18, c[0x0][0x398] ;  /* 0x0000e600ff127b82 */ /* 0x000ef00000000a00 */
[----:B------:R-:W4:Y:S01]  /*0f50*/  LDC.64 R14, c[0x0][0x390] ;  /* 0x0000e400ff0e7b82 */ /* 0x000f220000000a00 */
[--C-:B-1----:R-:W-:Y:S01]  /*0f60*/  IADD3 R5, PT, PT, R16, UR6, R3.reuse ;  /* 0x0000000610057c10 */ /* 0x102fe2000fffe003 */
[----:B------:R-:W-:-:S03]  /*0f70*/  IMAD R3, R6, 0x80, R3 ;  /* 0x0000008006037824 */ /* 0x000fc600078e0203 */
[----:B------:R-:W-:-:S03]  /*0f80*/  LEA R5, R6, R5, 0x7 ;  /* 0x0000000506057211 */ /* 0x000fc600078e38ff */
[----:B------:R-:W1:Y:S01]  /*0f90*/  LDC.64 R12, c[0x0][0x3b0] ;  /* 0x0000ec00ff0c7b82 */ /* 0x000e620000000a00 */
[----:B0-----:R-:W-:-:S04]  /*0fa0*/  LEA R8, P0, R16, R8, 0x2 ;  /* 0x0000000810087211 */ /* 0x001fc800078010ff */
[----:B------:R-:W-:-:S03]  /*0fb0*/  LEA.HI.X R9, R16, R9, R0, 0x2, P0 ;  /* 0x0000000910097211 */ /* 0x000fc600000f1400 */
[----:B--2---:R-:W0:Y:S06]  /*0fc0*/  LDC.64 R10, c[0x0][0x3a0] ;  /* 0x0000e800ff0a7b82 */ /* 0x004e2c0000000a00 */
.L_x_550:
[----:B------:R-:W-:Y:S01]  /*0fd0*/  ISETP.GE.AND P1, PT, R3, R2, PT ;  /* 0x000000020300720c */ /* 0x000fe20003f26270 */
[----:B------:R-:W-:Y:S01]  /*0fe0*/  BSSY.RECONVERGENT B0, `(.L_x_546) ;  /* 0x0000015000007945 */ /* 0x000fe20003800200 */
[----:B------:R-:W-:-:S04]  /*0ff0*/  IADD3 R4, PT, PT, R4, 0x1, RZ ;  /* 0x0000000104047810 */ /* 0x000fc80007ffe0ff */
[----:B------:R-:W-:-:S07]  /*1000*/  ISETP.NE.AND P0, PT, R4, RZ, PT ;  /* 0x000000ff0400720c */ /* 0x000fce0003f05270 */
[----:B--2-4-:R-:W-:Y:S06]  /*1010*/  @P1 BRA `(.L_x_547) ;  /* 0x0000000000441947 */ /* 0x014fec0003800000 */
[----:B----4-:R-:W-:-:S05]  /*1020*/  IMAD.WIDE R16, R5, 0x4, R14 ;  /* 0x0000000405107825 */ /* 0x010fca00078e020e */
[----:B------:R-:W2:Y:S01]  /*1030*/  LDG.E R25, desc[UR4][R16.64] ;  /* 0x0000000410197981 */ /* 0x000ea2000c1e1900 */
[----:B------:R-:W-:Y:S01]  /*1040*/  BSSY.RECONVERGENT B1, `(.L_x_548) ;  /* 0x000000d000017945 */ /* 0x000fe20003800200 */
[----:B------:R-:W-:-:S04]  /*1050*/  IMAD.WIDE R6, R3, 0x4, R8 ;  /* 0x0000000403067825 */ /* 0x000fc800078e0208 */
        /* <DEDUP_REMOVED lines=9> */
[----:B0-----:R-:W-:-:S05]  /*10f0*/  IMAD.WIDE R16, R25, 0x4, R10 ;  /* 0x0000000419107825 */ /* 0x001fca00078e020a */
[----:B------:R2:W5:Y:S02]  /*1100*/  LDG.E R23, desc[UR4][R16.64] ;  /* 0x0000000410177981 */ /* 0x000564000c1e1900 */
.L_x_549:
[----:B------:R-:W-:Y:S05]  /*1110*/  BSYNC.RECONVERGENT B1 ;  /* 0x0000000000017941 */ /* 0x000fea0003800200 */
.L_x_548:
[----:B-----5:R4:W-:Y:S02]  /*1120*/  STG.E desc[UR4][R6.64], R23 ;  /* 0x0000001706007986 */ /* 0x0209e4000c101904 */
.L_x_547:
[----:B------:R-:W-:Y:S05]  /*1130*/  BSYNC.RECONVERGENT B0 ;  /* 0x0000000000007941 */ /* 0x000fea0003800200 */
.L_x_546:
[----:B------:R-:W-:Y:S01]  /*1140*/  IADD3 R3, PT, PT, R3, 0x80, RZ ;  /* 0x0000008003037810 */ /* 0x000fe20007ffe0ff */
[----:B------:R-:W-:Y:S01]  /*1150*/  VIADD R5, R5, 0x80 ;  /* 0x0000008005057836 */ /* 0x000fe20000000000 */
[----:B------:R-:W-:Y:S06]  /*1160*/  @P0 BRA `(.L_x_550) ;  /* 0xfffffffc00980947 */ /* 0x000fec000383ffff */
[----:B------:R-:W-:Y:S05]  /*1170*/  EXIT ;  /* 0x000000000000794d */ /* 0x000fea0003800000 */
.L_x_511:
        /* <DEDUP_REMOVED lines=8> */
[----:B0-----:R-:W-:Y:S01]  /*1200*/  IADD3 R27, PT, PT, R16, UR6, R2 ;  /* 0x00000006101b7c10 */ /* 0x001fe2000fffe002 */
[----:B------:R-:W0:Y:S06]  /*1210*/  LDCU UR6, c[0x0][0x3a8] ;  /* 0x00007500ff0677ac */ /* 0x000e2c0008000800 */
[----:B------:R-:W2:Y:S08]  /*1220*/  LDC.64 R14, c[0x0][0x3b8] ;  /* 0x0000ee00ff0e7b82 */ /* 0x000eb00000000a00 */
[----:B------:R-:W3:Y:S01]  /*1230*/  LDC.64 R10, c[0x0][0x3b0] ;  /* 0x0000ec00ff0a7b82 */ /* 0x000ee20000000a00 */
[----:B-1----:R-:W-:-:S05]  /*1240*/  IMAD.WIDE R4, R27, 0x4, R4 ;  /* 0x000000041b047825 */ /* 0x002fca00078e0204 */
[----:B------:R-:W0:Y:S01]  /*1250*/  LDG.E R21, desc[UR4][R4.64] ;  /* 0x0000000404157981 */ /* 0x000e22000c1e1900 */
[----:B------:R-:W-:Y:S01]  /*1260*/  BSSY.RECONVERGENT B0, `(.L_x_552) ;  /* 0x0000010000007945 */ /* 0x000fe20003800200 */
[----:B------:R-:W-:Y:S01]  /*1270*/  IMAD.MOV.U32 R23, RZ, RZ, RZ ;  /* 0x000000ffff177224 */ /* 0x000fe200078e00ff */
[----:B--2---:R-:W-:-:S04]  /*1280*/  LEA R14, P1, R16, R14, 0x2 ;  /* 0x0000000e100e7211 */ /* 0x004fc800078210ff */
[----:B------:R-:W-:Y:S01]  /*1290*/  LEA.HI.X R15, R16, R15, R0, 0x2, P1 ;  /* 0x0000000f100f7211 */ /* 0x000fe200008f1400 */
[----:B---3--:R-:W-:-:S04]  /*12a0*/  IMAD.WIDE R10, R27, 0x4, R10 ;  /* 0x000000041b0a7825 */ /* 0x008fc800078e020a */
[----:B------:R-:W-:Y:S01]  /*12b0*/  IMAD.WIDE R8, R2, 0x4, R14 ;  /* 0x0000000402087825 */ /* 0x000fe200078e020e */
[----:B0-----:R-:W-:-:S13]  /*12c0*/  ISETP.GE.AND P0, PT, R21, UR6, PT ;  /* 0x0000000615007c0c */ /* 0x001fda000bf06270 */
[----:B------:R-:W-:Y:S05]  /*12d0*/  @P0 BRA `(.L_x_553) ;  /* 0x0000000000200947 */ /* 0x000fea0003800000 */
[----:B------:R-:W0:Y:S01]  /*12e0*/  LDC.64 R12, c[0x0][0x398] ;  /* 0x0000e600ff0c7b82 */ /* 0x000e220000000a00 */
[----:B------:R-:W2:Y:S01]  /*12f0*/  LDG.E R19, desc[UR4][R10.64] ;  /* 0x000000040a137981 */ /* 0x000ea2000c1e1900 */
[----:B0-----:R-:W-:-:S06]  /*1300*/  IMAD.WIDE R12, R21, 0x4, R12 ;  /* 0x00000004150c7825 */ /* 0x001fcc00078e020c */
[----:B------:R-:W2:Y:S02]  /*1310*/  LDG.E R12, desc[UR4][R12.64] ;  /* 0x000000040c0c7981 */ /* 0x000ea4000c1e1900 */
[----:B--2---:R-:W-:-:S13]  /*1320*/  ISETP.NE.AND P0, PT, R12, R19, PT ;  /* 0x000000130c00720c */ /* 0x004fda0003f05270 */
[----:B------:R-:W0:Y:S02]  /*1330*/  @!P0 LDC.64 R18, c[0x0][0x3a0] ;  /* 0x0000e800ff128b82 */ /* 0x000e240000000a00 */
[----:B0-----:R-:W-:-:S05]  /*1340*/  @!P0 IMAD.WIDE R18, R21, 0x4, R18 ;  /* 0x0000000415128825 */ /* 0x001fca00078e0212 */
[----:B------:R0:W5:Y:S02]  /*1350*/  @!P0 LDG.E R23, desc[UR4][R18.64] ;  /* 0x0000000412178981 */ /* 0x000164000c1e1900 */
.L_x_553:
[----:B------:R-:W-:Y:S05]  /*1360*/  BSYNC.RECONVERGENT B0 ;  /* 0x0000000000007941 */ /* 0x000fea0003800200 */
.L_x_552:
[----:B-----5:R1:W-:Y:S04]  /*1370*/  STG.E desc[UR4][R8.64], R23 ;  /* 0x0000001708007986 */ /* 0x0203e8000c101904 */
[----:B------:R-:W2:Y:S01]  /*1380*/  LDG.E R21, desc[UR4][R4.64+0x200] ;  /* 0x0002000404157981 */ /* 0x000ea2000c1e1900 */
[----:B------:R-:W-:Y:S01]  /*1390*/  BSSY.RECONVERGENT B0, `(.L_x_554) ;  /* 0x000000c000007945 */ /* 0x000fe20003800200 */
[----:B------:R-:W-:Y:S02]  /*13a0*/  MOV R25, RZ ;  /* 0x000000ff00197202 */ /* 0x000fe40000000f00 */
[----:B--2---:R-:W-:-:S13]  /*13b0*/  ISETP.GE.AND P0, PT, R21, UR6, PT ;  /* 0x0000000615007c0c */ /* 0x004fda000bf06270 */
[----:B-1----:R-:W-:Y:S05]  /*13c0*/  @P0 BRA `(.L_x_555) ;  /* 0x0000000000200947 */ /* 0x002fea0003800000 */
[----:B------:R-:W1:Y:S01]  /*13d0*/  LDC.64 R12, c[0x0][0x398] ;  /* 0x0000e600ff0c7b82 */ /* 0x000e620000000a00 */
[----:B0-----:R-:W2:Y:S01]  /*13e0*/  LDG.E R19, desc[UR4][R10.64+0x200] ;  /* 0x000200040a137981 */ /* 0x001ea2000c1e1900 */
[----:B-1----:R-:W-:-:S06]  /*13f0*/  IMAD.WIDE R12, R21, 0x4, R12 ;  /* 0x00000004150c7825 */ /* 0x002fcc00078e020c */
[----:B------:R-:W2:Y:S02]  /*1400*/  LDG.E R12, desc[UR4][R12.64] ;  /* 0x000000040c0c7981 */ /* 0x000ea4000c1e1900 */
[----:B--2---:R-:W-:-:S13]  /*1410*/  ISETP.NE.AND P0, PT, R12, R19, PT ;  /* 0x000000130c00720c */ /* 0x004fda0003f05270 */
[----:B------:R-:W0:Y:S02]  /*1420*/  @!P0 LDC.64 R18, c[0x0][0x3a0] ;  /* 0x0000e800ff128b82 */ /* 0x000e240000000a00 */
[----:B0-----:R-:W-:-:S05]  /*1430*/  @!P0 IMAD.WIDE R18, R21, 0x4, R18 ;  /* 0x0000000415128825 */ /* 0x001fca00078e0212 */
[----:B------:R1:W5:Y:S02]  /*1440*/  @!P0 LDG.E R25, desc[UR4][R18.64] ;  /* 0x0000000412198981 */ /* 0x000364000c1e1900 */
.L_x_555:
[----:B------:R-:W-:Y:S05]  /*1450*/  BSYNC.RECONVERGENT B0 ;  /* 0x0000000000007941 */ /* 0x000fea0003800200 */
.L_x_554:
[----:B-----5:R2:W-:Y:S04]  /*1460*/  STG.E desc[UR4][R8.64+0x200], R25 ;  /* 0x0002001908007986 */ /* 0x0205e8000c101904 */
[----:B------:R-:W3:Y:S01]  /*1470*/  LDG.E R21, desc[UR4][R4.64+0x400] ;  /* 0x0004000404157981 */ /* 0x000ee2000c1e1900 */
[----:B------:R-:W-:Y:S01]  /*1480*/  BSSY.RECONVERGENT B0, `(.L_x_556) ;  /* 0x000000c000007945 */ /* 0x000fe20003800200 */
[----:B------:R-:W-:Y:S01]  /*1490*/  IMAD.MOV.U32 R23, RZ, RZ, RZ ;  /* 0x000000ffff177224 */ /* 0x000fe200078e00ff */
[----:B---3--:R-:W-:-:S13]  /*14a0*/  ISETP.GE.AND P0, PT, R21, UR6, PT ;  /* 0x0000000615007c0c */ /* 0x008fda000bf06270 */
[----:B--2---:R-:W-:Y:S05]  /*14b0*/  @P0 BRA `(.L_x_557) ;  /* 0x0000000000200947 */ /* 0x004fea0003800000 */
[----:B------:R-:W2:Y:S01]  /*14c0*/  LDC.64 R12, c[0x0][0x398] ;  /* 0x0000e600ff0c7b82 */ /* 0x000ea20000000a00 */
[----:B01----:R-:W3:Y:S01]  /*14d0*/  LDG.E R19, desc[UR4][R10.64+0x400] ;  /* 0x000400040a137981 */ /* 0x003ee2000c1e1900 */
[----:B--2---:R-:W-:-:S06]  /*14e0*/  IMAD.WIDE R12, R21, 0x4, R12 ;  /* 0x00000004150c7825 */ /* 0x004fcc00078e020c */
[----:B------:R-:W3:Y:S02]  /*14f0*/  LDG.E R12, desc[UR4][R12.64] ;  /* 0x000000040c0c7981 */ /* 0x000ee4000c1e1900 */
[----:B---3--:R-:W-:-:S13]  /*1500*/  ISETP.NE.AND P0, PT, R12, R19, PT ;  /* 0x000000130c00720c */ /* 0x008fda0003f05270 */
[----:B------:R-:W0:Y:S02]  /*1510*/  @!P0 LDC.64 R18, c[0x0][0x3a0] ;  /* 0x0000e800ff128b82 */ /* 0x000e240000000a00 */
[----:B0-----:R-:W-:-:S05]  /*1520*/  @!P0 IMAD.WIDE R18, R21, 0x4, R18 ;  /* 0x0000000415128825 */ /* 0x001fca00078e0212 */
[----:B------:R2:W5:Y:S02]  /*1530*/  @!P0 LDG.E R23, desc[UR4][R18.64] ;  /* 0x0000000412178981 */ /* 0x000564000c1e1900 */
.L_x_557:
[----:B------:R-:W-:Y:S05]  /*1540*/  BSYNC.RECONVERGENT B0 ;  /* 0x0000000000007941 */ /* 0x000fea0003800200 */
.L_x_556:
[----:B-----5:R3:W-:Y:S04]  /*1550*/  STG.E desc[UR4][R8.64+0x400], R23 ;  /* 0x0004001708007986 */ /* 0x0207e8000c101904 */
[----:B------:R-:W4:Y:S01]  /*1560*/  LDG.E R13, desc[UR4][R4.64+0x600] ;  /* 0x00060004040d7981 */ /* 0x000f22000c1e1900 */
[----:B------:R-:W-:Y:S01]  /*1570*/  BSSY.RECONVERGENT B0, `(.L_x_558) ;  /* 0x000000d000007945 */ /* 0x000fe20003800200 */
[----:B012---:R-:W-:Y:S01]  /*1580*/  HFMA2 R19, -RZ, RZ, 0, 0 ;  /* 0x00000000ff137431 */ /* 0x007fe200000001ff */
[----:B----4-:R-:W-:-:S13]  /*1590*/  ISETP.GE.AND P0, PT, R13, UR6, PT ;  /* 0x000000060d007c0c */ /* 0x010fda000bf06270 */
[----:B---3--:R-:W-:Y:S05]  /*15a0*/  @P0 BRA `(.L_x_559) ;  /* 0x0000000000240947 */ /* 0x008fea0003800000 */
[----:B------:R-:W0:Y:S01]  /*15b0*/  LDC.64 R4, c[0x0][0x398] ;  /* 0x0000e600ff047b82 */ /* 0x000e220000000a00 */
[----:B------:R-:W2:Y:S01]  /*15c0*/  LDG.E R11, desc[UR4][R10.64+0x600] ;  /* 0x000600040a0b7981 */ /* 0x000ea2000c1e1900 */
[----:B0-----:R-:W-:-:S06]  /*15d0*/  IMAD.WIDE R4, R13, 0x4, R4 ;  /* 0x000000040d047825 */ /* 0x001fcc00078e0204 */
[----:B------:R-:W2:Y:S02]  /*15e0*/  LDG.E R4, desc[UR4][R4.64] ;  /* 0x0000000404047981 */ /* 0x000ea4000c1e1900 */
[----:B--2---:R-:W-:-:S13]  /*15f0*/  ISETP.NE.AND P0, PT, R4, R11, PT ;  /* 0x0000000b0400720c */ /* 0x004fda0003f05270 */
[----:B------:R-:W-:Y:S05]  /*1600*/  @P0 BRA `(.L_x_559) ;  /* 0x00000000000c0947 */ /* 0x000fea0003800000 */
[----:B------:R-:W0:Y:S02]  /*1610*/  LDC.64 R4, c[0x0][0x3a0] ;  /* 0x0000e800ff047b82 */ /* 0x000e240000000a00 */
[----:B0-----:R-:W-:-:S05]  /*1620*/  IMAD.WIDE R4, R13, 0x4, R4 ;  /* 0x000000040d047825 */ /* 0x001fca00078e0204 */
[----:B------:R0:W5:Y:S02]  /*1630*/  LDG.E R19, desc[UR4][R4.64] ;  /* 0x0000000404137981 */ /* 0x000164000c1e1900 */
.L_x_559:
[----:B------:R-:W-:Y:S05]  /*1640*/  BSYNC.RECONVERGENT B0 ;  /* 0x0000000000007941 */ /* 0x000fea0003800200 */
.L_x_558:
[----:B0-----:R-:W-:Y:S01]  /*1650*/  LOP3.LUT R5, R7, 0x7ffffffc, RZ, 0xc0, !PT ;  /* 0x7ffffffc07057812 */ /* 0x001fe200078ec0ff */
[----:B-----5:R1:W-:Y:S03]  /*1660*/  STG.E desc[UR4][R8.64+0x600], R19 ;  /* 0x0006001308007986 */ /* 0x0203e6000c101904 */
[----:B------:R-:W-:-:S04]  /*1670*/  IADD3 R4, PT, PT, -R5, 0x4, RZ ;  /* 0x0000000405047810 */ /* 0x000fc80007ffe1ff */
[----:B------:R-:W-:-:S13]  /*1680*/  ISETP.NE.AND P0, PT, R4, RZ, PT ;  /* 0x000000ff0400720c */ /* 0x000fda0003f05270 */
[----:B-1----:R-:W-:Y:S05]  /*1690*/  @!P0 BRA `(.L_x_551) ;  /* 0x00000004001c8947 */ /* 0x002fea0003800000 */
[----:B------:R-:W0:Y:S01]  /*16a0*/  LDC.64 R12, c[0x0][0x398] ;  /* 0x0000e600ff0c7b82 */ /* 0x000e220000000a00 */
[----:B------:R-:W-:Y:S01]  /*16b0*/  VIADD R27, R27, 0x200 ;  /* 0x000002001b1b7836 */ /* 0x000fe20000000000 */
[----:B------:R-:W-:Y:S01]  /*16c0*/  IADD3 R29, PT, PT, R2, 0x200, RZ ;  /* 0x00000200021d7810 */ /* 0x000fe20007ffe0ff */
[----:B------:R-:W1:Y:S05]  /*16d0*/  LDCU UR6, c[0x0][0x3a8] ;  /* 0x00007500ff0677ac */ /* 0x000e6a0008000800 */
[----:B------:R-:W2:Y:S08]  /*16e0*/  LDC.64 R10, c[0x0][0x390] ;  /* 0x0000e400ff0a7b82 */ /* 0x000eb00000000a00 */
[----:B------:R-:W3:Y:S08]  /*16f0*/  LDC.64 R8, c[0x0][0x3b0] ;  /* 0x0000ec00ff087b82 */ /* 0x000ef00000000a00 */
[----:B-1----:R-:W4:Y:S02]  /*1700*/  LDC.64 R6, c[0x0][0x3a0] ;  /* 0x0000e800ff067b82 */ /* 0x002f240000000a00 */
.L_x_568:
[----:B-12---:R-:W-:-:S05]  /*1710*/  IMAD.WIDE R18, R27, 0x4, R10 ;  /* 0x000000041b127825 */ /* 0x006fca00078e020a */
[----:B------:R-:W2:Y:S01]  /*1720*/  LDG.E R24, desc[UR4][R18.64] ;  /* 0x0000000412187981 */ /* 0x000ea2000c1e1900 */
[----:B------:R-:W-:Y:S01]  /*1730*/  BSSY.RECONVERGENT B0, `(.L_x_560) ;  /* 0x000000c000007945 */ /* 0x000fe20003800200 */
[----:B------:R-:W-:Y:S02]  /*1740*/  IMAD.MOV.U32 R25, RZ, RZ, RZ ;  /* 0x000000ffff197224 */ /* 0x000fe400078e00ff */
[----:B---3--:R-:W-:Y:S01]  /*1750*/  IMAD.WIDE R20, R27, 0x4, R8 ;  /* 0x000000041b147825 */ /* 0x008fe200078e0208 */
[----:B--2---:R-:W-:-:S13]  /*1760*/  ISETP.GE.AND P0, PT, R24, UR6, PT ;  /* 0x0000000618007c0c */ /* 0x004fda000bf06270 */
[----:B------:R-:W-:Y:S05]  /*1770*/  @P0 BRA `(.L_x_561) ;  /* 0x00000000001c0947 */ /* 0x000fea0003800000 */
[----:B0-----:R-:W-:Y:S01]  /*1780*/  IMAD.WIDE R22, R24, 0x4, R12 ;  /* 0x0000000418167825 */ /* 0x001fe200078e020c */
[----:B------:R-:W2:Y:S05]  /*1790*/  LDG.E R26, desc[UR4][R20.64] ;  /* 0x00000004141a7981 */ /* 0x000eaa000c1e1900 */
[----:B------:R-:W2:Y:S02]  /*17a0*/  LDG.E R22, desc[UR4][R22.64] ;  /* 0x0000000416167981 */ /* 0x000ea4000c1e1900 */
[----:B--2---:R-:W-:-:S13]  /*17b0*/  ISETP.NE.AND P0, PT, R22, R26, PT ;  /* 0x0000001a1600720c */ /* 0x004fda0003f05270 */
[----:B------:R-:W0:Y:S02]  /*17c0*/  @!P0 LDC.64 R22, c[0x0][0x3a0] ;  /* 0x0000e800ff168b82 */ /* 0x000e240000000a00 */
[----:B0-----:R-:W-:-:S05]  /*17d0*/  @!P0 IMAD.WIDE R22, R24, 0x4, R22 ;  /* 0x0000000418168825 */ /* 0x001fca00078e0216 */
[----:B------:R1:W5:Y:S02]  /*17e0*/  @!P0 LDG.E R25, desc[UR4][R22.64] ;  /* 0x0000000416198981 */ /* 0x000364000c1e1900 */
.L_x_561:
[----:B------:R-:W-:Y:S05]  /*17f0*/  BSYNC.RECONVERGENT B0 ;  /* 0x0000000000007941 */ /* 0x000fea0003800200 */
.L_x_560:
[----:B-1----:R-:W-:-:S05]  /*1800*/  IMAD.WIDE R22, R29, 0x4, R14 ;  /* 0x000000041d167825 */ /* 0x002fca00078e020e */
[----:B-----5:R1:W-:Y:S04]  /*1810*/  STG.E desc[UR4][R22.64], R25 ;  /* 0x0000001916007986 */ /* 0x0203e8000c101904 */
[----:B------:R-:W2:Y:S01]  /*1820*/  LDG.E R28, desc[UR4][R18.64+0x200] ;  /* 0x00020004121c7981 */ /* 0x000ea2000c1e1900 */
[----:B------:R-:W-:Y:S01]  /*1830*/  BSSY.RECONVERGENT B0, `(.L_x_562) ;  /* 0x000000b000007945 */ /* 0x000fe20003800200 */
[----:B------:R-:W-:Y:S02]  /*1840*/  MOV R26, RZ ;  /* 0x000000ff001a7202 */ /* 0x000fe40000000f00 */
[----:B--2---:R-:W-:-:S13]  /*1850*/  ISETP.GE.AND P0, PT, R28, UR6, PT ;  /* 0x000000061c007c0c */ /* 0x004fda000bf06270 */
[----:B-1----:R-:W-:Y:S05]  /*1860*/  @P0 BRA `(.L_x_563) ;  /* 0x00000000001c0947 */ /* 0x002fea0003800000 */
[----:B0-----:R-:W-:-:S06]  /*1870*/  IMAD.WIDE R24, R28, 0x4, R12 ;  /* 0x000000041c187825 */ /* 0x001fcc00078e020c */
[----:B------:R-:W2:Y:S04]  /*1880*/  LDG.E R24, desc[UR4][R24.64] ;  /* 0x0000000418187981 */ /* 0x000ea8000c1e1900 */
[----:B------:R-:W2:Y:S02]  /*1890*/  LDG.E R25, desc[UR4][R20.64+0x200] ;  /* 0x0002000414197981 */ /* 0x000ea4000c1e1900 */
[----:B--2---:R-:W-:-:S13]  /*18a0*/  ISETP.NE.AND P0, PT, R24, R25, PT ;  /* 0x000000191800720c */ /* 0x004fda0003f05270 */
[----:B------:R-:W0:Y:S02]  /*18b0*/  @!P0 LDC.64 R24, c[0x0][0x3a0] ;  /* 0x0000e800ff188b82 */ /* 0x000e240000000a00 */
[----:B0-----:R-:W-:-:S05]  /*18c0*/  @!P0 IMAD.WIDE R24, R28, 0x4, R24 ;  /* 0x000000041c188825 */ /* 0x001fca00078e0218 */
[----:B------:R1:W5:Y:S02]  /*18d0*/  @!P0 LDG.E R26, desc[UR4][R24.64] ;  /* 0x00000004181a8981 */ /* 0x000364000c1e1900 */
.L_x_563:
[----:B------:R-:W-:Y:S05]  /*18e0*/  BSYNC.RECONVERGENT B0 ;  /* 0x0000000000007941 */ /* 0x000fea0003800200 */
.L_x_562:
[----:B-----5:R2:W-:Y:S04]  /*18f0*/  STG.E desc[UR4][R22.64+0x200], R26 ;  /* 0x0002001a16007986 */ /* 0x0205e8000c101904 */
[----:B--2---:R-:W2:Y:S01]  /*1900*/  LDG.E R26, desc[UR4][R18.64+0x400] ;  /* 0x00040004121a7981 */ /* 0x004ea2000c1e1900 */
[----:B------:R-:W-:Y:S01]  /*1910*/  BSSY.RECONVERGENT B0, `(.L_x_564) ;  /* 0x000000b000007945 */ /* 0x000fe20003800200 */
[----:B------:R-:W-:Y:S01]  /*1920*/  IMAD.MOV.U32 R28, RZ, RZ, RZ ;  /* 0x000000ffff1c7224 */ /* 0x000fe200078e00ff */
[----:B--2---:R-:W-:-:S13]  /*1930*/  ISETP.GE.AND P0, PT, R26, UR6, PT ;  /* 0x000000061a007c0c */ /* 0x004fda000bf06270 */
[----:B------:R-:W-:Y:S05]  /*1940*/  @P0 BRA `(.L_x_565) ;  /* 0x00000000001c0947 */ /* 0x000fea0003800000 */
[----:B01----:R-:W-:-:S06]  /*1950*/  IMAD.WIDE R24, R26, 0x4, R12 ;  /* 0x000000041a187825 */ /* 0x003fcc00078e020c */
[----:B------:R-:W2:Y:S04]  /*1960*/  LDG.E R24, desc[UR4][R24.64] ;  /* 0x0000000418187981 */ /* 0x000ea8000c1e1900 */
[----:B------:R-:W2:Y:S02]  /*1970*/  LDG.E R25, desc[UR4][R20.64+0x400] ;  /* 0x0004000414197981 */ /* 0x000ea4000c1e1900 */
[----:B--2---:R-:W-:-:S13]  /*1980*/  ISETP.NE.AND P0, PT, R24, R25, PT ;  /* 0x000000191800720c */ /* 0x004fda0003f05270 */
[----:B------:R-:W0:Y:S02]  /*1990*/  @!P0 LDC.64 R24, c[0x0][0x3a0] ;  /* 0x0000e800ff188b82 */ /* 0x000e240000000a00 */
[----:B0-----:R-:W-:-:S05]  /*19a0*/  @!P0 IMAD.WIDE R24, R26, 0x4, R24 ;  /* 0x000000041a188825 */ /* 0x001fca00078e0218 */
[----:B------:R2:W5:Y:S02]  /*19b0*/  @!P0 LDG.E R28, desc[UR4][R24.64] ;  /* 0x00000004181c8981 */ /* 0x000564000c1e1900 */
.L_x_565:
[----:B------:R-:W-:Y:S05]  /*19c0*/  BSYNC.RECONVERGENT B0 ;  /* 0x0000000000007941 */ /* 0x000fea0003800200 */
.L_x_564:
[----:B-----5:R3:W-:Y:S04]  /*19d0*/  STG.E desc[UR4][R22.64+0x400], R28 ;  /* 0x0004001c16007986 */ /* 0x0207e8000c101904 */
[----:B-12---:R-:W2:Y:S01]  /*19e0*/  LDG.E R24, desc[UR4][R18.64+0x600] ;  /* 0x0006000412187981 */ /* 0x006ea2000c1e1900 */
[----:B------:R-:W-:Y:S01]  /*19f0*/  IADD3 R4, PT, PT, R4, 0x4, RZ ;  /* 0x0000000404047810 */ /* 0x000fe20007ffe0ff */
[----:B------:R-:W-:Y:S01]  /*1a00*/  BSSY.RECONVERGENT B0, `(.L_x_566) ;  /* 0x000000c000007945 */ /* 0x000fe20003800200 */
[----:B------:R-:W-:Y:S02]  /*1a10*/  IMAD.MOV.U32 R25, RZ, RZ, RZ ;  /* 0x000000ffff197224 */ /* 0x000fe400078e00ff */
[----:B------:R-:W-:Y:S02]  /*1a20*/  ISETP.NE.AND P0, PT, R4, RZ, PT ;  /* 0x000000ff0400720c */ /* 0x000fe40003f05270 */
[----:B--2---:R-:W-:-:S13]  /*1a30*/  ISETP.GE.AND P1, PT, R24, UR6, PT ;  /* 0x0000000618007c0c */ /* 0x004fda000bf26270 */
[----:B---3--:R-:W-:Y:S05]  /*1a40*/  @P1 BRA `(.L_x_567) ;  /* 0x00000000001c1947 */ /* 0x008fea0003800000 */
[----:B0-----:R-:W-:Y:S01]  /*1a50*/  IMAD.WIDE R18, R24, 0x4, R12 ;  /* 0x0000000418127825 */ /* 0x001fe200078e020c */
[----:B------:R-:W2:Y:S05]  /*1a60*/  LDG.E R21, desc[UR4][R20.64+0x600] ;  /* 0x0006000414157981 */ /* 0x000eaa000c1e1900 */
[----:B------:R-:W2:Y:S02]  /*1a70*/  LDG.E R18, desc[UR4][R18.64] ;  /* 0x0000000412127981 */ /* 0x000ea4000c1e1900 */
[----:B--2---:R-:W-:-:S13]  /*1a80*/  ISETP.NE.AND P1, PT, R18, R21, PT ;  /* 0x000000151200720c */ /* 0x004fda0003f25270 */
[----:B------:R-:W-:Y:S05]  /*1a90*/  @P1 BRA `(.L_x_567) ;  /* 0x0000000000081947 */ /* 0x000fea0003800000 */
[----:B----4-:R-:W-:-:S05]  /*1aa0*/  IMAD.WIDE R18, R24, 0x4, R6 ;  /* 0x0000000418127825 */ /* 0x010fca00078e0206 */
[----:B------:R1:W5:Y:S02]  /*1ab0*/  LDG.E R25, desc[UR4][R18.64] ;  /* 0x0000000412197981 */ /* 0x000364000c1e1900 */
.L_x_567:
[----:B------:R-:W-:Y:S05]  /*1ac0*/  BSYNC.RECONVERGENT B0 ;  /* 0x0000000000007941 */ /* 0x000fea0003800200 */
.L_x_566:
[----:B-----5:R2:W-:Y:S01]  /*1ad0*/  STG.E desc[UR4][R22.64+0x600], R25 ;  /* 0x0006001916007986 */ /* 0x0205e2000c101904 */
[----:B------:R-:W-:Y:S01]  /*1ae0*/  IADD3 R27, PT, PT, R27, 0x200, RZ ;  /* 0x000002001b1b7810 */ /* 0x000fe20007ffe0ff */
[----:B------:R-:W-:Y:S01]  /*1af0*/  VIADD R29, R29, 0x200 ;  /* 0x000002001d1d7836 */ /* 0x000fe20000000000 */
[----:B------:R-:W-:Y:S06]  /*1b00*/  @P0 BRA `(.L_x_568) ;  /* 0xfffffffc00000947 */ /* 0x000fec000383ffff */
.L_x_551:
[----:B------:R-:W-:-:S13]  /*1b10*/  ISETP.NE.AND P0, PT, R3, RZ, PT ;  /* 0x000000ff0300720c */ /* 0x000fda0003f05270 */
[----:B------:R-:W-:Y:S05]  /*1b20*/  @!P0 EXIT ;  /* 0x000000000000894d */ /* 0x000fea0003800000 */
[----:B-1----:R-:W1:Y:S01]  /*1b30*/  LDC.64 R18, c[0x0][0x3b8] ;  /* 0x0000ee00ff127b82 */ /* 0x002e620000000a00 */
[----:B------:R-:W3:Y:S01]  /*1b40*/  LDCU UR6, c[0x0][0x3c0] ;  /* 0x00007800ff0677ac */ /* 0x000ee20008000800 */
[----:B0-----:R-:W-:Y:S01]  /*1b50*/  LEA R15, R5, R2, 0x7 ;  /* 0x00000002050f7211 */ /* 0x001fe200078e38ff */
[----:B------:R-:W0:Y:S05]  /*1b60*/  LDCU UR7, c[0x0][0x3a8] ;  /* 0x00007500ff0777ac */ /* 0x000e2a0008000800 */
[----:B----4-:R-:W4:Y:S08]  /*1b70*/  LDC.64 R6, c[0x0][0x398] ;  /* 0x0000e600ff067b82 */ /* 0x010f300000000a00 */
[----:B------:R-:W0:Y:S01]  /*1b80*/  LDC.64 R8, c[0x0][0x390] ;  /* 0x0000e400ff087b82 */ /* 0x000e220000000a00 */
[----:B---3--:R-:W-:-:S07]  /*1b90*/  IADD3 R14, PT, PT, R16, UR6, R2 ;  /* 0x00000006100e7c10 */ /* 0x008fce000fffe002 */
[----:B------:R-:W3:Y:S01]  /*1ba0*/  LDC.64 R10, c[0x0][0x3b0] ;  /* 0x0000ec00ff0a7b82 */ /* 0x000ee20000000a00 */
[----:B-1----:R-:W-:Y:S01]  /*1bb0*/  LEA R4, P0, R16, R18, 0x2 ;  /* 0x0000001210047211 */ /* 0x002fe200078010ff */
[----:B------:R-:W-:-:S03]  /*1bc0*/  IMAD R17, R5, 0x80, R14 ;  /* 0x0000008005117824 */ /* 0x000fc600078e020e */
[----:B------:R-:W-:Y:S02]  /*1bd0*/  LEA.HI.X R5, R16, R19, R0, 0x2, P0 ;  /* 0x0000001310057211 */ /* 0x000fe400000f1400 */
[----:B------:R-:W-:Y:S01]  /*1be0*/  IADD3 R0, PT, PT, -R3, RZ, RZ ;  /* 0x000000ff03007210 */ /* 0x000fe20007ffe1ff */
[----:B------:R-:W1:Y:S06]  /*1bf0*/  LDC.64 R12, c[0x0][0x3a0] ;  /* 0x0000e800ff0c7b82 */ /* 0x000e6c0000000a00 */
.L_x_571:
[----:B0-----:R-:W-:-:S05]  /*1c00*/  IMAD.WIDE R18, R17, 0x4, R8 ;  /* 0x0000000411127825 */ /* 0x001fca00078e0208 */
[----:B--2---:R-:W2:Y:S01]  /*1c10*/  LDG.E R25, desc[UR4][R18.64] ;  /* 0x0000000412197981 */ /* 0x004ea2000c1e1900 */
[----:B------:R-:W-:Y:S01]  /*1c20*/  BSSY.RECONVERGENT B0, `(.L_x_569) ;  /* 0x000000d000007945 */ /* 0x000fe20003800200 */
[----:B------:R-:W-:-:S04]  /*1c30*/  IMAD.WIDE R2, R15, 0x4, R4 ;  /* 0x000000040f027825 */ /* 0x000fc800078e0204 */
[----:B------:R-:W-:Y:S01]  /*1c40*/  IMAD.MOV.U32 R23, RZ, RZ, RZ ;  /* 0x000000ffff177224 */ /* 0x000fe200078e00ff */
[----:B--2---:R-:W-:-:S13]  /*1c50*/  ISETP.GE.AND P0, PT, R25, UR7, PT ;  /* 0x0000000719007c0c */ /* 0x004fda000bf06270 */
[----:B------:R-:W-:Y:S05]  /*1c60*/  @P0 BRA `(.L_x_570) ;  /* 0x0000000000200947 */ /* 0x000fea0003800000 */
[----:B----4-:R-:W-:-:S04]  /*1c70*/  IMAD.WIDE R18, R25, 0x4, R6 ;  /* 0x0000000419127825 */ /* 0x010fc800078e0206 */
[----:B---3--:R-:W-:Y:S02]  /*1c80*/  IMAD.WIDE R20, R17, 0x4, R10 ;  /* 0x0000000411147825 */ /* 0x008fe400078e020a */
[----:B------:R-:W2:Y:S04]  /*1c90*/  LDG.E R18, desc[UR4][R18.64] ;  /* 0x0000000412127981 */ /* 0x000ea8000c1e1900 */
[----:B------:R-:W2:Y:S02]  /*1ca0*/  LDG.E R21, desc[UR4][R20.64] ;  /* 0x0000000414157981 */ /* 0x000ea4000c1e1900 */
[----:B--2---:R-:W-:-:S13]  /*1cb0*/  ISETP.NE.AND P0, PT, R18, R21, PT ;  /* 0x000000151200720c */ /* 0x004fda0003f05270 */
[----:B------:R-:W-:Y:S05]  /*1cc0*/  @P0 BRA `(.L_x_570) ;  /* 0x0000000000080947 */ /* 0x000fea0003800000 */
[----:B-1----:R-:W-:-:S05]  /*1cd0*/  IMAD.WIDE R18, R25, 0x4, R12 ;  /* 0x0000000419127825 */ /* 0x002fca00078e020c */
[----:B------:R0:W5:Y:S02]  /*1ce0*/  LDG.E R23, desc[UR4][R18.64] ;  /* 0x0000000412177981 */ /* 0x000164000c1e1900 */
.L_x_570:
[----:B------:R-:W-:Y:S05]  /*1cf0*/  BSYNC.RECONVERGENT B0 ;  /* 0x0000000000007941 */ /* 0x000fea0003800200 */
.L_x_569:
[----:B------:R-:W-:Y:S01]  /*1d00*/  IADD3 R0, PT, PT, R0, 0x1, RZ ;  /* 0x0000000100007810 */ /* 0x000fe20007ffe0ff */
[----:B-----5:R2:W-:Y:S03]  /*1d10*/  STG.E desc[UR4][R2.64], R23 ;  /* 0x0000001702007986 */ /* 0x0205e6000c101904 */
[----:B------:R-:W-:-:S13]  /*1d20*/  ISETP.NE.AND P0, PT, R0, RZ, PT ;  /* 0x000000ff0000720c */ /* 0x000fda0003f05270 */
[----:B--2---:R-:W-:Y:S05]  /*1d30*/  @!P0 EXIT ;  /* 0x000000000000894d */ /* 0x004fea0003800000 */
[----:B------:R-:W-:Y:S01]  /*1d40*/  VIADD R15, R15, 0x80 ;  /* 0x000000800f0f7836 */ /* 0x000fe20000000000 */
[----:B------:R-:W-:Y:S01]  /*1d50*/  IADD3 R17, PT, PT, R17, 0x80, RZ ;  /* 0x0000008011117810 */ /* 0x000fe20007ffe0ff */
[----:B------:R-:W-:Y:S06]  /*1d60*/  BRA `(.L_x_571) ;  /* 0xfffffffc00a47947 */ /* 0x000fec000383ffff */
.L_x_572:
        /* <DEDUP_REMOVED lines=9> */
.L_x_1196:


//--------------------- .text._ZN3cub18CUB_300001_SM_10006detail9transform16transform_kernelINS2_10policy_hubILb1EN4cuda3std3__45tupleIJN6thrust24THRUST_300001_SM_1000_NS17counting_iteratorIiNSA_11use_defaultESC_SC_EEEEEE10policy1000Ei16MapCountsFunctorNSA_6detail15normal_iteratorINSA_10device_ptrIiEEEEJSD_EEEvT0_iT1_T2_DpNS2_10kernel_argIT3_EE --------------------------
	.section	.text._ZN3cub18CUB_300001_SM_10006detail9transform16transform_kernelINS2_10policy_hubILb1EN4cuda3std3__45tupleIJN6thrust24THRUST_300001_SM_1000_NS17counting_iteratorIiNSA_11use_defaultESC_SC_EEEEEE10policy1000Ei16MapCountsFunctorNSA_6detail15normal_iteratorINSA_10device_ptrIiEEEEJSD_EEEvT0_iT1_T2_DpNS2_10kernel_argIT3_EE,"ax",@progbits
	.align	128
        .global         _ZN3cub18CUB_300001_SM_10006detail9transform16transform_kernelINS2_10policy_hubILb1EN4cuda3std3__45tupleIJN6thrust24THRUST_300001_SM_1000_NS17counting_iteratorIiNSA_11use_defaultESC_SC_EEEEEE10policy1000Ei16MapCountsFunctorNSA_6detail15normal_iteratorINSA_10device_ptrIiEEEEJSD_EEEvT0_iT1_T2_DpNS2_10kernel_argIT3_EE
        .type           _ZN3cub18CUB_300001_SM_10006detail9transform16transform_kernelINS2_10policy_hubILb1EN4cuda3std3__45tupleIJN6thrust24THRUST_300001_SM_1000_NS17counting_iteratorIiNSA_11use_defaultESC_SC_EEEEEE10policy1000Ei16MapCountsFunctorNSA_6detail15normal_iteratorINSA_10device_ptrIiEEEEJSD_EEEvT0_iT1_T2_DpNS2_10kernel_argIT3_EE,@function
        .size           _ZN3cub18CUB_300001_SM_10006detail9transform16transform_kernelINS2_10policy_hubILb1EN4cuda3std3__45tupleIJN6thrust24THRUST_300001_SM_1000_NS17counting_iteratorIiNSA_11use_defaultESC_SC_EEEEEE10policy1000Ei16MapCountsFunctorNSA_6detail15normal_iteratorINSA_10device_ptrIiEEEEJSD_EEEvT0_iT1_T2_DpNS2_10kernel_argIT3_EE,(.L_x_1197 - _ZN3cub18CUB_300001_SM_10006detail9transform16transform_kernelINS2_10policy_hubILb1EN4cuda3std3__45tupleIJN6thrust24THRUST_300001_SM_1000_NS17counting_iteratorIiNSA_11use_defaultESC_SC_EEEEEE10policy1000Ei16MapCountsFunctorNSA_6detail15normal_iteratorINSA_10device_ptrIiEEEEJSD_EEEvT0_iT1_T2_DpNS2_10kernel_argIT3_EE)
        .other          _ZN3cub18CUB_300001_SM_10006detail9transform16transform_kernelINS2_10policy_hubILb1EN4cuda3std3__45tupleIJN6thrust24THRUST_300001_SM_1000_NS17counting_iteratorIiNSA_11use_defaultESC_SC_EEEEEE10policy1000Ei16MapCountsFunctorNSA_6detail15normal_iteratorINSA_10device_ptrIiEEEEJSD_EEEvT0_iT1_T2_DpNS2_10kernel_argIT3_EE,@"STO_CUDA_ENTRY STV_DEFAULT"
_ZN3cub18CUB_300001_SM_10006detail9transform16transform_kernelINS2_10policy_hubILb1EN4cuda3std3__45tupleIJN6thrust24THRUST_300001_SM_1000_NS17counting_iteratorIiNSA_11use_defaultESC_SC_EEEEEE10policy1000Ei16MapCountsFunctorNSA_6detail15normal_iteratorINSA_10device_ptrIiEEEEJSD_EEEvT0_iT1_T2_DpNS2_10kernel_argIT3_EE:
.text._ZN3cub18CUB_300001_SM_10006detail9transform16transform_kernelINS2_10policy_hubILb1EN4cuda3std3__45tupleIJN6thrust24THRUST_300001_SM_1000_NS17counting_iteratorIiNSA_11use_defaultESC_SC_EEEEEE10policy1000Ei16MapCountsFunctorNSA_6detail15normal_iteratorINSA_10device_ptrIiEEEEJSD_EEEvT0_iT1_T2_DpNS2_10kernel_argIT3_EE:
[----:B------:R-:W-:Y:S08]  /*0000*/  LDC R1, c[0x0][0x37c] ;  /* 0x0000df00ff017b82 */ /* 0x000ff00000000800 */
[----:B------:R-:W0:Y:S01]  /*0010*/  LDC.64 R8, c[0x0][0x380] ;  /* 0x0000e000ff087b82 */ /* 0x000e220000000a00 */
[----:B------:R-:W1:Y:S07]  /*0020*/  LDCU UR6, c[0x0][0x3b8] ;  /* 0x00007700ff0677ac */ /* 0x000e6e0008000800 */
[----:B------:R-:W2:Y:S01]  /*0030*/  S2UR UR4, SR_CTAID.X ;  /* 0x00000000000479c3 */ /* 0x000ea20000002500 */
[----:B0-----:R-:W-:-:S04]  /*0040*/  IMAD.SHL.U32 R0, R9, 0x80, RZ ;  /* 0x0000008009007824 */ /* 0x001fc800078e00ff */
[----:B--2---:R-:W-:Y:S01]  /*0050*/  IMAD R3, R0, UR4, RZ ;  /* 0x0000000400037c24 */ /* 0x004fe2000f8e02ff */
[----:B------:R-:W0:Y:S03]  /*0060*/  LDCU.64 UR4, c[0x0][0x358] ;  /* 0x00006b00ff0477ac */ /* 0x000e260008000a00 */
[C---:B-1----:R-:W-:Y:S01]  /*0070*/  VIADD R2, R3.reuse, UR6 ;  /* 0x0000000603027c36 */ /* 0x042fe20008000000 */
[----:B------:R-:W-:-:S04]  /*0080*/  IADD3 R5, PT, PT, -R3, R8, RZ ;  /* 0x0000000803057210 */ /* 0x000fc80007ffe1ff */
[CC--:B------:R-:W-:Y:S02]  /*0090*/  ISETP.GT.AND P0, PT, R0.reuse, R5.reuse, PT ;  /* 0x000000050000720c */ /* 0x0c0fe40003f04270 */
[----:B------:R-:W-:-:S11]  /*00a0*/  VIMNMX R0, PT, PT, R0, R5, PT ;  /* 0x0000000500007248 */ /* 0x000fd60003fe0100 */
[----:B0-----:R-:W-:Y:S05]  /*00b0*/  @P0 BRA `(.L_x_573) ;  /* 0x0000000800fc0947 */ /* 0x001fea0003800000 */
        /* <DEDUP_REMOVED lines=15> */
[----:B------:R-:W-:Y:S01]  /*01b0*/  MOV R21, RZ ;  /* 0x000000ff00157202 */ /* 0x000fe20000000f00 */
[----:B--2---:R-:W-:-:S03]  /*01c0*/  IMAD.WIDE R6, R3, 0x4, R6 ;  /* 0x0000000403067825 */ /* 0x004fc600078e0206 */
[----:B------:R-:W-:Y:S01]  /*01d0*/  IADD3 R6, P1, PT, R6, 0x400, RZ ;  /* 0x0000040006067810 */ /* 0x000fe20007f3e0ff */
[----:B---3--:R-:W-:-:S04]  /*01e0*/  IMAD.WIDE R14, R4, 0x4, R14 ;  /* 0x00000004040e7825 */ /* 0x008fc800078e020e */
[----:B------:R-:W-:Y:S02]  /*01f0*/  IMAD.X R7, RZ, RZ, R7, P1 ;  /* 0x000000ffff077224 */ /* 0x000fe400008e0607 */
        /* <DEDUP_REMOVED lines=11> */
.L_x_576:
[----:B------:R-:W-:Y:S05]  /*02b0*/  BSYNC.RECONVERGENT B0 ;  /* 0x0000000000007941 */ /* 0x000fea0003800200 */
.L_x_575:
[----:B-----5:R1:W-:Y:S04]  /*02c0*/  STG.E desc[UR4][R12.64+-0x400], R21 ;  /* 0xfffc00150c007986 */ /* 0x0203e8000c101904 */
[----:B------:R-:W2:Y:S01]  /*02d0*/  LDG.E R5, desc[UR4][R10.64+0x200] ;  /* 0x000200040a057981 */ /* 0x000ea2000c1e1900 */
[----:B------:R-:W-:Y:S01]  /*02e0*/  BSSY.RECONVERGENT B0, `(.L_x_577) ;  /* 0x000000c000007945 */ /* 0x000fe20003800200 */
[----:B------:R-:W-:Y:S01]  /*02f0*/  IMAD.MOV.U32 R23, RZ, RZ, RZ ;  /* 0x000000ffff177224 */ /* 0x000fe200078e00ff */
        /* <DEDUP_REMOVED lines=10> */
.L_x_578:
[----:B------:R-:W-:Y:S05]  /*03a0*/  BSYNC.RECONVERGENT B0 ;  /* 0x0000000000007941 */ /* 0x000fea0003800200 */
.L_x_577:
[----:B-----5:R2:W-:Y:S04]  /*03b0*/  STG.E desc[UR4][R12.64+-0x200], R23 ;  /* 0xfffe00170c007986 */ /* 0x0205e8000c101904 */
[----:B------:R-:W3:Y:S01]  /*03c0*/  LDG.E R5, desc[UR4][R10.64+0x400] ;  /* 0x000400040a057981 */ /* 0x000ee2000c1e1900 */
[----:B------:R-:W-:Y:S01]  /*03d0*/  BSSY.RECONVERGENT B0, `(.L_x_579) ;  /* 0x000000c000007945 */ /* 0x000fe20003800200 */
[----:B------:R-:W-:Y:S02]  /*03e0*/  MOV R21, RZ ;  /* 0x000000ff00157202 */ /* 0x000fe40000000f00 */
        /* <DEDUP_REMOVED lines=10> */
.L_x_580:
[----:B------:R-:W-:Y:S05]  /*0490*/  BSYNC.RECONVERGENT B0 ;  /* 0x0000000000007941 */ /* 0x000fea0003800200 */
.L_x_579:
[----:B-----5:R3:W-:Y:S04]  /*04a0*/  STG.E desc[UR4][R12.64], R21 ;  /* 0x000000150c007986 */ /* 0x0207e8000c101904 */
[----:B------:R-:W4:Y:S01]  /*04b0*/  LDG.E R5, desc[UR4][R10.64+0x600] ;  /* 0x000600040a057981 */ /* 0x000f22000c1e1900 */
[----:B------:R-:W-:Y:S01]  /*04c0*/  BSSY.RECONVERGENT B0, `(.L_x_581) ;  /* 0x000000d000007945 */ /* 0x000fe20003800200 */
[----:B------:R-:W-:Y:S01]  /*04d0*/  IMAD.MOV.U32 R17, RZ, RZ, RZ ;  /* 0x000000ffff117224 */ /* 0x000fe200078e00ff */
[----:B----4-:R-:W-:-:S13]  /*04e0*/  ISETP.GE.AND P0, PT, R5, UR6, PT ;  /* 0x0000000605007c0c */ /* 0x010fda000bf06270 */
[----:B---3--:R-:W-:Y:S05]  /*04f0*/  @P0 BRA `(.L_x_582) ;  /* 0x0000000000240947 */ /* 0x008fea0003800000 */
[----:B------:R-:W3:Y:S01]  /*0500*/  LDC.64 R10, c[0x0][0x390] ;  /* 0x0000e400ff0a7b82 */ /* 0x000ee20000000a00 */
[----:B------:R-:W4:Y:S01]  /*0510*/  LDG.E R15, desc[UR4][R14.64+0x600] ;  /* 0x000600040e0f7981 */ /* 0x000f22000c1e1900 */
[----:B---3--:R-:W-:-:S06]  /*0520*/  IMAD.WIDE R10, R5, 0x4, R10 ;  /* 0x00000004050a7825 */ /* 0x008fcc00078e020a */
[----:B------:R-:W4:Y:S02]  /*0530*/  LDG.E R10, desc[UR4][R10.64] ;  /* 0x000000040a0a7981 */ /* 0x000f24000c1e1900 */
[----:B----4-:R-:W-:-:S13]  /*0540*/  ISETP.NE.AND P0, PT, R10, R15, PT ;  /* 0x0000000f0a00720c */ /* 0x010fda0003f05270 */
[----:B------:R-:W-:Y:S05]  /*0550*/  @P0 BRA `(.L_x_582) ;  /* 0x00000000000c0947 */ /* 0x000fea0003800000 */
[----:B------:R-:W3:Y:S02]  /*0560*/  LDC.64 R10, c[0x0][0x398] ;  /* 0x0000e600ff0a7b82 */ /* 0x000ee40000000a00 */
[----:B---3--:R-:W-:-:S05]  /*0570*/  IMAD.WIDE R10, R5, 0x4, R10 ;  /* 0x00000004050a7825 */ /* 0x008fca00078e020a */
[----:B------:R3:W5:Y:S02]  /*0580*/  LDG.E R17, desc[UR4][R10.64] ;  /* 0x000000040a117981 */ /* 0x000764000c1e1900 */
.L_x_582:
[----:B------:R-:W-:Y:S05]  /*0590*/  BSYNC.RECONVERGENT B0 ;  /* 0x0000000000007941 */ /* 0x000fea0003800200 */
.L_x_581:
[----:B------:R-:W-:Y:S01]  /*05a0*/  LOP3.LUT R5, R9, 0x7ffffffc, RZ, 0xc0, !PT ;  /* 0x7ffffffc09057812 */ /* 0x000fe200078ec0ff */
[----:B-----5:R4:W-:Y:S03]  /*05b0*/  STG.E desc[UR4][R12.64+0x200], R17 ;  /* 0x000200110c007986 */ /* 0x0209e6000c101904 */
[----:B------:R-:W-:-:S04]  /*05c0*/  IADD3 R26, PT, PT, -R5, 0x4, RZ ;  /* 0x00000004051a7810 */ /* 0x000fc80007ffe1ff */
[----:B------:R-:W-:-:S13]  /*05d0*/  ISETP.NE.AND P0, PT, R26, RZ, PT ;  /* 0x000000ff1a00720c */ /* 0x000fda0003f05270 */
[----:B----4-:R-:W-:Y:S05]  /*05e0*/  @!P0 BRA `(.L_x_574) ;  /* 0x00000004001c8947 */ /* 0x010fea0003800000 */
[----:B------:R-:W4:Y:S01]  /*05f0*/  LDC.64 R8, c[0x0][0x390] ;  /* 0x0000e400ff087b82 */ /* 0x000f220000000a00 */
[----:B------:R-:W-:Y:S01]  /*0600*/  IADD3 R4, PT, PT, R4, 0x200, RZ ;  /* 0x0000020004047810 */ /* 0x000fe20007ffe0ff */
[----:B------:R-:W-:Y:S01]  /*0610*/  VIADD R27, R0, 0x200 ;  /* 0x00000200001b7836 */ /* 0x000fe20000000000 */
[----:B------:R-:W0:Y:S05]  /*0620*/  LDCU UR6, c[0x0][0x3a0] ;  /* 0x00007400ff0677ac */ /* 0x000e2a0008000800 */
[----:B---3--:R-:W3:Y:S08]  /*0630*/  LDC.64 R10, c[0x0][0x388] ;  /* 0x0000e200ff0a7b82 */ /* 0x008ef00000000a00 */
[----:B------:R-:W0:Y:S08]  /*0640*/  LDC.64 R12, c[0x0][0x3a8] ;  /* 0x0000ea00ff0c7b82 */ /* 0x000e300000000a00 */
[----:B------:R-:W0:Y:S02]  /*0650*/  LDC.64 R14, c[0x0][0x398] ;  /* 0x0000e600ff0e7b82 */ /* 0x000e240000000a00 */
.L_x_591:
[----:B0--3--:R-:W-:-:S05]  /*0660*/  IMAD.WIDE R16, R4, 0x4, R10 ;  /* 0x0000000404107825 */ /* 0x009fca00078e020a */
[----:B------:R-:W3:Y:S01]  /*0670*/  LDG.E R29, desc[UR4][R16.64] ;  /* 0x00000004101d7981 */ /* 0x000ee2000c1e1900 */
[----:B------:R-:W-:Y:S01]  /*0680*/  BSSY.RECONVERGENT B0, `(.L_x_583) ;  /* 0x000000c000007945 */ /* 0x000fe20003800200 */
[----:B------:R-:W-:Y:S02]  /*0690*/  HFMA2 R25, -RZ, RZ, 0, 0 ;  /* 0x00000000ff197431 */ /* 0x000fe400000001ff */
[----:B012---:R-:W-:Y:S01]  /*06a0*/  IMAD.WIDE R18, R4, 0x4, R12 ;  /* 0x0000000404127825 */ /* 0x007fe200078e020c */
[----:B---3--:R-:W-:-:S13]  /*06b0*/  ISETP.GE.AND P0, PT, R29, UR6, PT ;  /* 0x000000061d007c0c */ /* 0x008fda000bf06270 */
[----:B------:R-:W-:Y:S05]  /*06c0*/  @P0 BRA `(.L_x_584) ;  /* 0x00000000001c0947 */ /* 0x000fea0003800000 */
[----:B----4-:R-:W-:Y:S01]  /*06d0*/  IMAD.WIDE R22, R29, 0x4, R8 ;  /* 0x000000041d167825 */ /* 0x010fe200078e0208 */
[----:B------:R-:W2:Y:S05]  /*06e0*/  LDG.E R21, desc[UR4][R18.64] ;  /* 0x0000000412157981 */ /* 0x000eaa000c1e1900 */
[----:B------:R-:W2:Y:S02]  /*06f0*/  LDG.E R22, desc[UR4][R22.64] ;  /* 0x0000000416167981 */ /* 0x000ea4000c1e1900 */
[----:B--2---:R-:W-:-:S13]  /*0700*/  ISETP.NE.AND P0, PT, R22, R21, PT ;  /* 0x000000151600720c */ /* 0x004fda0003f05270 */
[----:B------:R-:W0:Y:S02]  /*0710*/  @!P0 LDC.64 R20, c[0x0][0x398] ;  /* 0x0000e600ff148b82 */ /* 0x000e240000000a00 */
[----:B0-----:R-:W-:-:S05]  /*0720*/  @!P0 IMAD.WIDE R20, R29, 0x4, R20 ;  /* 0x000000041d148825 */ /* 0x001fca00078e0214 */
[----:B------:R0:W5:Y:S02]  /*0730*/  @!P0 LDG.E R25, desc[UR4][R20.64] ;  /* 0x0000000414198981 */ /* 0x000164000c1e1900 */
.L_x_584:
[----:B------:R-:W-:Y:S05]  /*0740*/  BSYNC.RECONVERGENT B0 ;  /* 0x0000000000007941 */ /* 0x000fea0003800200 */
.L_x_583:
[----:B0-----:R-:W-:-:S05]  /*0750*/  IMAD.WIDE R20, R27, 0x4, R6 ;  /* 0x000000041b147825 */ /* 0x001fca00078e0206 */
[----:B-----5:R0:W-:Y:S04]  /*0760*/  STG.E desc[UR4][R20.64+-0x400], R25 ;  /* 0xfffc001914007986 */ /* 0x0201e8000c101904 */
[----:B------:R-:W2:Y:S01]  /*0770*/  LDG.E R28, desc[UR4][R16.64+0x200] ;  /* 0x00020004101c7981 */ /* 0x000ea2000c1e1900 */
[----:B------:R-:W-:Y:S01]  /*0780*/  BSSY.RECONVERGENT B0, `(.L_x_585) ;  /* 0x000000b000007945 */ /* 0x000fe20003800200 */
[----:B------:R-:W-:Y:S01]  /*0790*/  IMAD.MOV.U32 R29, RZ, RZ, RZ ;  /* 0x000000ffff1d7224 */ /* 0x000fe200078e00ff */
[----:B--2---:R-:W-:-:S13]  /*07a0*/  ISETP.GE.AND P0, PT, R28, UR6, PT ;  /* 0x000000061c007c0c */ /* 0x004fda000bf06270 */
[----:B0-----:R-:W-:Y:S05]  /*07b0*/  @P0 BRA `(.L_x_586) ;  /* 0x00000000001c0947 */ /* 0x001fea0003800000 */
[----:B----4-:R-:W-:Y:S01]  /*07c0*/  IMAD.WIDE R22, R28, 0x4, R8 ;  /* 0x000000041c167825 */ /* 0x010fe200078e0208 */
[----:B------:R-:W2:Y:S05]  /*07d0*/  LDG.E R25, desc[UR4][R18.64+0x200] ;  /* 0x0002000412197981 */ /* 0x000eaa000c1e1900 */
[----:B------:R-:W2:Y:S02]  /*07e0*/  LDG.E R22, desc[UR4][R22.64] ;  /* 0x0000000416167981 */ /* 0x000ea4000c1e1900 */
[----:B--2---:R-:W-:-:S13]  /*07f0*/  ISETP.NE.AND P0, PT, R22, R25, PT ;  /* 0x000000191600720c */ /* 0x004fda0003f05270 */
[----:B------:R-:W0:Y:S02]  /*0800*/  @!P0 LDC.64 R24, c[0x0][0x398] ;  /* 0x0000e600ff188b82 */ /* 0x000e240000000a00 */
[----:B0-----:R-:W-:-:S05]  /*0810*/  @!P0 IMAD.WIDE R24, R28, 0x4, R24 ;  /* 0x000000041c188825 */ /* 0x001fca00078e0218 */
[----:B------:R0:W5:Y:S02]  /*0820*/  @!P0 LDG.E R29, desc[UR4][R24.64] ;  /* 0x00000004181d8981 */ /* 0x000164000c1e1900 */
.L_x_586:
[----:B------:R-:W-:Y:S05]  /*0830*/  BSYNC.RECONVERGENT B0 ;  /* 0x0000000000007941 */ /* 0x000fea0003800200 */
.L_x_585:
[----:B-----5:R1:W-:Y:S04]  /*0840*/  STG.E desc[UR4][R20.64+-0x200], R29 ;  /* 0xfffe001d14007986 */ /* 0x0203e8000c101904 */
[----:B-1----:R-:W2:Y:S01]  /*0850*/  LDG.E R29, desc[UR4][R16.64+0x400] ;  /* 0x00040004101d7981 */ /* 0x002ea2000c1e1900 */
[----:B------:R-:W-:Y:S01]  /*0860*/  BSSY.RECONVERGENT B0, `(.L_x_587) ;  /* 0x000000b000007945 */ /* 0x000fe20003800200 */
[----:B------:R-:W-:Y:S02]  /*0870*/  MOV R28, RZ ;  /* 0x000000ff001c7202 */ /* 0x000fe40000000f00 */
[----:B--2---:R-:W-:-:S13]  /*0880*/  ISETP.GE.AND P0, PT, R29, UR6, PT ;  /* 0x000000061d007c0c */ /* 0x004fda000bf06270 */
[----:B------:R-:W-:Y:S05]  /*0890*/  @P0 BRA `(.L_x_588) ;  /* 0x00000000001c0947 */ /* 0x000fea0003800000 */
[----:B0---4-:R-:W-:Y:S01]  /*08a0*/  IMAD.WIDE R24, R29, 0x4, R8 ;  /* 0x000000041d187825 */ /* 0x011fe200078e0208 */
[----:B------:R-:W2:Y:S05]  /*08b0*/  LDG.E R23, desc[UR4][R18.64+0x400] ;  /* 0x0004000412177981 */ /* 0x000eaa000c1e1900 */
[----:B------:R-:W2:Y:S02]  /*08c0*/  LDG.E R24, desc[UR4][R24.64] ;  /* 0x0000000418187981 */ /* 0x000ea4000c1e1900 */
[----:B--2---:R-:W-:-:S13]  /*08d0*/  ISETP.NE.AND P0, PT, R24, R23, PT ;  /* 0x000000171800720c */ /* 0x004fda0003f05270 */
[----:B------:R-:W0:Y:S02]  /*08e0*/  @!P0 LDC.64 R22, c[0x0][0x398] ;  /* 0x0000e600ff168b82 */ /* 0x000e240000000a00 */
[----:B0-----:R-:W-:-:S05]  /*08f0*/  @!P0 IMAD.WIDE R22, R29, 0x4, R22 ;  /* 0x000000041d168825 */ /* 0x001fca00078e0216 */
[----:B------:R1:W5:Y:S02]  /*0900*/  @!P0 LDG.E R28, desc[UR4][R22.64] ;  /* 0x00000004161c8981 */ /* 0x000364000c1e1900 */
.L_x_588:
[----:B------:R-:W-:Y:S05]  /*0910*/  BSYNC.RECONVERGENT B0 ;  /* 0x0000000000007941 */ /* 0x000fea0003800200 */
.L_x_587:
[----:B-----5:R2:W-:Y:S04]  /*0920*/  STG.E desc[UR4][R20.64], R28 ;  /* 0x0000001c14007986 */ /* 0x0205e8000c101904 */
[----:B0-----:R-:W3:Y:S01]  /*0930*/  LDG.E R25, desc[UR4][R16.64+0x600] ;  /* 0x0006000410197981 */ /* 0x001ee2000c1e1900 */
[----:B------:R-:W-:Y:S01]  /*0940*/  VIADD R26, R26, 0x4 ;  /* 0x000000041a1a7836 */ /* 0x000fe20000000000 */
[----:B------:R-:W-:Y:S01]  /*0950*/  BSSY.RECONVERGENT B0, `(.L_x_589) ;  /* 0x000000c000007945 */ /* 0x000fe20003800200 */
[----:B-1----:R-:W-:-:S03]  /*0960*/  HFMA2 R23, -RZ, RZ, 0, 0 ;  /* 0x00000000ff177431 */ /* 0x002fc600000001ff */
[----:B------:R-:W-:Y:S02]  /*0970*/  ISETP.NE.AND P0, PT, R26, RZ, PT ;  /* 0x000000ff1a00720c */ /* 0x000fe40003f05270 */
[----:B---3--:R-:W-:-:S13]  /*0980*/  ISETP.GE.AND P1, PT, R25, UR6, PT ;  /* 0x0000000619007c0c */ /* 0x008fda000bf26270 */
[----:B--2---:R-:W-:Y:S05]  /*0990*/  @P1 BRA `(.L_x_590) ;  /* 0x00000000001c1947 */ /* 0x004fea0003800000 */
[----:B----4-:R-:W-:Y:S01]  /*09a0*/  IMAD.WIDE R16, R25, 0x4, R8 ;  /* 0x0000000419107825 */ /* 0x010fe200078e0208 */
[----:B------:R-:W2:Y:S05]  /*09b0*/  LDG.E R19, desc[UR4][R18.64+0x600] ;  /* 0x0006000412137981 */ /* 0x000eaa000c1e1900 */
[----:B------:R-:W2:Y:S02]  /*09c0*/  LDG.E R16, desc[UR4][R16.64] ;  /* 0x0000000410107981 */ /* 0x000ea4000c1e1900 */
[----:B--2---:R-:W-:-:S13]  /*09d0*/  ISETP.NE.AND P1, PT, R16, R19, PT ;  /* 0x000000131000720c */ /* 0x004fda0003f25270 */
[----:B------:R-:W-:Y:S05]  /*09e0*/  @P1 BRA `(.L_x_590) ;  /* 0x0000000000081947 */ /* 0x000fea0003800000 */
[----:B------:R-:W-:-:S05]  /*09f0*/  IMAD.WIDE R16, R25, 0x4, R14 ;  /* 0x0000000419107825 */ /* 0x000fca00078e020e */
[----:B------:R0:W5:Y:S02]  /*0a00*/  LDG.E R23, desc[UR4][R16.64] ;  /* 0x0000000410177981 */ /* 0x000164000c1e1900 */
.L_x_590:
[----:B------:R-:W-:Y:S05]  /*0a10*/  BSYNC.RECONVERGENT B0 ;  /* 0x0000000000007941 */ /* 0x000fea0003800200 */
.L_x_589:
[----:B-----5:R1:W-:Y:S01]  /*0a20*/  STG.E desc[UR4][R20.64+0x200], R23 ;  /* 0x0002001714007986 */ /* 0x0203e2000c101904 */
[----:B------:R-:W-:Y:S01]  /*0a30*/  VIADD R4, R4, 0x200 ;  /* 0x0000020004047836 */ /* 0x000fe20000000000 */
[----:B------:R-:W-:Y:S01]  /*0a40*/  IADD3 R27, PT, PT, R27, 0x200, RZ ;  /* 0x000002001b1b7810 */ /* 0x000fe20007ffe0ff */
[----:B------:R-:W-:Y:S06]  /*0a50*/  @P0 BRA `(.L_x_591) ;  /* 0xfffffffc00000947 */ /* 0x000fec000383ffff */
.L_x_574:
[----:B------:R-:W-:-:S13]  /*0a60*/  ISETP.NE.AND P0, PT, R2, RZ, PT ;  /* 0x000000ff0200720c */ /* 0x000fda0003f05270 */
[----:B------:R-:W-:Y:S05]  /*0a70*/  @!P0 EXIT ;  /* 0x000000000000894d */ /* 0x000fea0003800000 */
[----:B012---:R-:W0:Y:S01]  /*0a80*/  LDC.64 R18, c[0x0][0x3b0] ;  /* 0x0000ec00ff127b82 */ /* 0x007e220000000a00 */
[----:B------:R-:W1:Y:S01]  /*0a90*/  LDCU UR6, c[0x0][0x3b8] ;  /* 0x00007700ff0677ac */ /* 0x000e620008000800 */
[--C-:B------:R-:W-:Y:S01]  /*0aa0*/  IMAD R15, R5, 0x80, R0.reuse ;  /* 0x00000080050f7824 */ /* 0x100fe200078e0200 */
[----:B------:R-:W2:Y:S05]  /*0ab0*/  LDCU UR7, c[0x0][0x3a0] ;  /* 0x00007400ff0777ac */ /* 0x000eaa0008000800 */
[----:B------:R-:W2:Y:S08]  /*0ac0*/  LDC.64 R6, c[0x0][0x390] ;  /* 0x0000e400ff067b82 */ /* 0x000eb00000000a00 */
[----:B----4-:R-:W4:Y:S01]  /*0ad0*/  LDC.64 R8, c[0x0][0x388] ;  /* 0x0000e200ff087b82 */ /* 0x010f220000000a00 */
[----:B-1----:R-:W-:Y:S01]  /*0ae0*/  IADD3 R4, PT, PT, R3, UR6, R0 ;  /* 0x0000000603047c10 */ /* 0x002fe2000fffe000 */
[----:B------:R-:W-:-:S03]  /*0af0*/  IMAD.MOV R0, RZ, RZ, -R2 ;  /* 0x000000ffff007224 */ /* 0x000fc600078e0a02 */
[----:B------:R-:W-:-:S03]  /*0b00*/  LEA R17, R5, R4, 0x7 ;  /* 0x0000000405117211 */ /* 0x000fc600078e38ff */
[----:B---3--:R-:W1:Y:S01]  /*0b10*/  LDC.64 R10, c[0x0][0x3a8] ;  /* 0x0000ea00ff0a7b82 */ /* 0x008e620000000a00 */
[----:B0-----:R-:W-:-:S07]  /*0b20*/  IMAD.WIDE R4, R3, 0x4, R18 ;  /* 0x0000000403047825 */ /* 0x001fce00078e0212 */
[----:B------:R-:W0:Y:S02]  /*0b30*/  LDC.64 R12, c[0x0][0x398] ;  /* 0x0000e600ff0c7b82 */ /* 0x000e240000000a00 */
.L_x_594:
[----:B--2-4-:R-:W-:-:S05]  /*0b40*/  IMAD.WIDE R18, R17, 0x4, R8 ;  /* 0x0000000411127825 */ /* 0x014fca00078e0208 */
[----:B------:R-:W2:Y:S01]  /*0b50*/  LDG.E R25, desc[UR4][R18.64] ;  /* 0x0000000412197981 */ /* 0x000ea2000c1e1900 */
[----:B------:R-:W-:Y:S01]  /*0b60*/  BSSY.RECONVERGENT B0, `(.L_x_592) ;  /* 0x000000d000007945 */ /* 0x000fe20003800200 */
[----:B------:R-:W-:Y:S01]  /*0b70*/  IMAD.WIDE R2, R15, 0x4, R4 ;  /* 0x000000040f027825 */ /* 0x000fe200078e0204 */
[----:B------:R-:W-:Y:S02]  /*0b80*/  MOV R23, RZ ;  /* 0x000000ff00177202 */ /* 0x000fe40000000f00 */
[----:B--2---:R-:W-:-:S13]  /*0b90*/  ISETP.GE.AND P0, PT, R25, UR7, PT ;  /* 0x0000000719007c0c */ /* 0x004fda000bf06270 */
[----:B------:R-:W-:Y:S05]  /*0ba0*/  @P0 BRA `(.L_x_593) ;  /* 0x0000000000200947 */ /* 0x000fea0003800000 */
[----:B------:R-:W-:-:S04]  /*0bb0*/  IMAD.WIDE R18, R25, 0x4, R6 ;  /* 0x0000000419127825 */ /* 0x000fc800078e0206 */
[----:B-1----:R-:W-:Y:S02]  /*0bc0*/  IMAD.WIDE R20, R17, 0x4, R10 ;  /* 0x0000000411147825 */ /* 0x002fe400078e020a */
[----:B------:R-:W2:Y:S04]  /*0bd0*/  LDG.E R18, desc[UR4][R18.64] ;  /* 0x0000000412127981 */ /* 0x000ea8000c1e1900 */
[----:B------:R-:W2:Y:S02]  /*0be0*/  LDG.E R21, desc[UR4][R20.64] ;  /* 0x0000000414157981 */ /* 0x000ea4000c1e1900 */
[----:B--2---:R-:W-:-:S13]  /*0bf0*/  ISETP.NE.AND P0, PT, R18, R21, PT ;  /* 0x000000151200720c */ /* 0x004fda0003f05270 */
[----:B------:R-:W-:Y:S05]  /*0c00*/  @P0 BRA `(.L_x_593) ;  /* 0x0000000000080947 */ /* 0x000fea0003800000 */
[----:B0-----:R-:W-:-:S05]  /*0c10*/  IMAD.WIDE R18, R25, 0x4, R12 ;  /* 0x0000000419127825 */ /* 0x001fca00078e020c */
[----:B------:R2:W5:Y:S02]  /*0c20*/  LDG.E R23, desc[UR4][R18.64] ;  /* 0x0000000412177981 */ /* 0x000564000c1e1900 */
.L_x_593:
[----:B------:R-:W-:Y:S05]  /*0c30*/  BSYNC.RECONVERGENT B0 ;  /* 0x0000000000007941 */ /* 0x000fea0003800200 */
.L_x_592:
[----:B-----5:R3:W-:Y:S01]  /*0c40*/  STG.E desc[UR4][R2.64], R23 ;  /* 0x0000001702007986 */ /* 0x0207e2000c101904 */
[----:B------:R-:W-:Y:S01]  /*0c50*/  VIADD R0, R0, 0x1 ;  /* 0x0000000100007836 */ /* 0x000fe20000000000 */
[----:B------:R-:W-:Y:S01]  /*0c60*/  IADD3 R15, PT, PT, R15, 0x80, RZ ;  /* 0x000000800f0f7810 */ /* 0x000fe20007ffe0ff */
[----:B------:R-:W-:-:S03]  /*0c70*/  VIADD R17, R17, 0x80 ;  /* 0x0000008011117836 */ /* 0x000fc60000000000 */
[----:B------:R-:W-:-:S13]  /*0c80*/  ISETP.NE.AND P0, PT, R0, RZ, PT ;  /* 0x000000ff0000720c */ /* 0x000fda0003f05270 */
[----:B---3--:R-:W-:Y:S05]  /*0c90*/  @P0 BRA `(.L_x_594) ;  /* 0xfffffffc00a80947 */ /* 0x008fea000383ffff */
[----:B------:R-:W-:Y:S05]  /*0ca0*/  EXIT ;  /* 0x000000000000794d */ /* 0x000fea0003800000 */
.L_x_573:
        /* <DEDUP_REMOVED lines=8> */
[----:B------:R-:W-:Y:S01]  /*0d30*/  LOP3.LUT R7, R9, 0x7ffffffc, RZ, 0xc0, !PT ;  /* 0x7ffffffc09077812 */ /* 0x000fe200078ec0ff */
[----:B------:R-:W-:Y:S01]  /*0d40*/  IMAD.MOV.U32 R6, RZ, RZ, RZ ;  /* 0x000000ffff067224 */ /* 0x000fe200078e00ff */
[----:B------:R-:W2:Y:S05]  /*0d50*/  LDCU UR6, c[0x0][0x3a0] ;  /* 0x00007400ff0677ac */ /* 0x000eaa0008000800 */
[----:B------:R-:W3:Y:S08]  /*0d60*/  LDC.64 R10, c[0x0][0x390] ;  /* 0x0000e400ff0a7b82 */ /* 0x000ef00000000a00 */
[----:B------:R-:W4:Y:S08]  /*0d70*/  LDC.64 R12, c[0x0][0x388] ;  /* 0x0000e200ff0c7b82 */ /* 0x000f300000000a00 */
[----:B------:R-:W0:Y:S01]  /*0d80*/  LDC.64 R14, c[0x0][0x3a8] ;  /* 0x0000ea00ff0e7b82 */ /* 0x000e220000000a00 */
[----:B-1----:R-:W-:-:S07]  /*0d90*/  IMAD.WIDE R8, R3, 0x4, R18 ;  /* 0x0000000403087825 */ /* 0x002fce00078e0212 */
[----:B--2---:R-:W1:Y:S02]  /*0da0*/  LDC.64 R16, c[0x0][0x398] ;  /* 0x0000e600ff107b82 */ /* 0x004e640000000a00 */
.L_x_612:
[C---:B0-2---:R-:W-:Y:S01]  /*0db0*/  LEA R25, R6.reuse, R4, 0x7 ;  /* 0x0000000406197211 */ /* 0x045fe200078e38ff */
[----:B------:R-:W-:Y:S01]  /*0dc0*/  VIADD R6, R6, 0x4 ;  /* 0x0000000406067836 */ /* 0x000fe20000000000 */
[----:B------:R-:W-:Y:S02]  /*0dd0*/  BSSY.RECONVERGENT B0, `(.L_x_596) ;  /* 0x0000016000007945 */ /* 0x000fe40003800200 */
[C---:B------:R-:W-:Y:S01]  /*0de0*/  ISETP.GE.AND P1, PT, R25.reuse, R0, PT ;  /* 0x000000001900720c */ /* 0x040fe20003f26270 */
[----:B------:R-:W-:Y:S01]  /*0df0*/  IMAD.WIDE R18, R25, 0x4, R8 ;  /* 0x0000000419127825 */ /* 0x000fe200078e0208 */
[----:B------:R-:W-:-:S11]  /*0e00*/  ISETP.NE.AND P0, PT, R6, R7, PT ;  /* 0x000000070600720c */ /* 0x000fd60003f05270 */
[----:B------:R-:W-:Y:S05]  /*0e10*/  @P1 BRA `(.L_x_597) ;  /* 0x0000000000441947 */ /* 0x000fea0003800000 */
[----:B------:R-:W-:-:S05]  /*0e20*/  IADD3 R23, PT, PT, R2, R25, RZ ;  /* 0x0000001902177210 */ /* 0x000fca0007ffe0ff */
[----:B----4-:R-:W-:-:S05]  /*0e30*/  IMAD.WIDE R20, R23, 0x4, R12 ;  /* 0x0000000417147825 */ /* 0x010fca00078e020c */
[----:B------:R-:W2:Y:S01]  /*0e40*/  LDG.E R29, desc[UR4][R20.64] ;  /* 0x00000004141d7981 */ /* 0x000ea2000c1e1900 */
[----:B------:R-:W-:Y:S01]  /*0e50*/  BSSY.RECONVERGENT B1, `(.L_x_598) ;  /* 0x000000c000017945 */ /* 0x000fe20003800200 */
[----:B------:R-:W-:Y:S01]  /*0e60*/  IMAD.MOV.U32 R27, RZ, RZ, RZ ;  /* 0x000000ffff1b7224 */ /* 0x000fe200078e00ff */
[----:B--2---:R-:W-:-:S13]  /*0e70*/  ISETP.GE.AND P1, PT, R29, UR6, PT ;  /* 0x000000061d007c0c */ /* 0x004fda000bf26270 */
[----:B------:R-:W-:Y:S05]  /*0e80*/  @P1 BRA `(.L_x_599) ;  /* 0x0000000000201947 */ /* 0x000fea0003800000 */
[----:B------:R-:W-:-:S04]  /*0e90*/  IMAD.WIDE R20, R23, 0x4, R14 ;  /* 0x0000000417147825 */ /* 0x000fc800078e020e */
[----:B---3--:R-:W-:Y:S02]  /*0ea0*/  IMAD.WIDE R22, R29, 0x4, R10 ;  /* 0x000000041d167825 */ /* 0x008fe400078e020a */
[----:B------:R-:W2:Y:S04]  /*0eb0*/  LDG.E R21, desc[UR4][R20.64] ;  /* 0x0000000414157981 */ /* 0x000ea8000c1e1900 */
[----:B------:R-:W2:Y:S02]  /*0ec0*/  LDG.E R22, desc[UR4][R22.64] ;  /* 0x0000000416167981 */ /* 0x000ea4000c1e1900 */
[----:B--2---:R-:W-:-:S13]  /*0ed0*/  ISETP.NE.AND P1, PT, R22, R21, PT ;  /* 0x000000151600720c */ /* 0x004fda0003f25270 */
[----:B------:R-:W-:Y:S05]  /*0ee0*/  @P1 BRA `(.L_x_599) ;  /* 0x0000000000081947 */ /* 0x000fea0003800000 */
[----:B-1----:R-:W-:-:S05]  /*0ef0*/  IMAD.WIDE R20, R29, 0x4, R16 ;  /* 0x000000041d147825 */ /* 0x002fca00078e0210 */
[----:B------:R0:W5:Y:S02]  /*0f00*/  LDG.E R27, desc[UR4][R20.64] ;  /* 0x00000004141b7981 */ /* 0x000164000c1e1900 */
.L_x_599:
[----:B------:R-:W-:Y:S05]  /*0f10*/  BSYNC.RECONVERGENT B1 ;  /* 0x0000000000017941 */ /* 0x000fea0003800200 */
.L_x_598:
[----:B-----5:R2:W-:Y:S02]  /*0f20*/  STG.E desc[UR4][R18.64], R27 ;  /* 0x0000001b12007986 */ /* 0x0205e4000c101904 */
.L_x_597:
[----:B------:R-:W-:Y:S05]  /*0f30*/  BSYNC.RECONVERGENT B0 ;  /* 0x0000000000007941 */ /* 0x000fea0003800200 */
.L_x_596:
[----:B0-----:R-:W-:Y:S01]  /*0f40*/  IADD3 R21, PT, PT, R25, 0x80, RZ ;  /* 0x0000008019157810 */ /* 0x001fe20007ffe0ff */
[----:B------:R-:W-:Y:S03]  /*0f50*/  BSSY.RECONVERGENT B0, `(.L_x_600) ;  /* 0x0000014000007945 */ /* 0x000fe60003800200 */
[----:B------:R-:W-:-:S13]  /*0f60*/  ISETP.GE.AND P1, PT, R21, R0, PT ;  /* 0x000000001500720c */ /* 0x000fda0003f26270 */
[----:B------:R-:W-:Y:S05]  /*0f70*/  @P1 BRA `(.L_x_601) ;  /* 0x0000000000441947 */ /* 0x000fea0003800000 */
[----:B------:R-:W-:-:S04]  /*0f80*/  IMAD.IADD R23, R2, 0x1, R21 ;  /* 0x0000000102177824 */ /* 0x000fc800078e0215 */
[----:B----4-:R-:W-:-:S05]  /*0f90*/  IMAD.WIDE R20, R23, 0x4, R12 ;  /* 0x0000000417147825 */ /* 0x010fca00078e020c */
[----:B------:R-:W4:Y:S01]  /*0fa0*/  LDG.E R29, desc[UR4][R20.64] ;  /* 0x00000004141d7981 */ /* 0x000f22000c1e1900 */
[----:B------:R-:W-:Y:S01]  /*0fb0*/  BSSY.RECONVERGENT B1, `(.L_x_602) ;  /* 0x000000c000017945 */ /* 0x000fe20003800200 */
[----:B--2---:R-:W-:Y:S02]  /*0fc0*/  MOV R27, RZ ;  /* 0x000000ff001b7202 */ /* 0x004fe40000000f00 */
[----:B----4-:R-:W-:-:S13]  /*0fd0*/  ISETP.GE.AND P1, PT, R29, UR6, PT ;  /* 0x000000061d007c0c */ /* 0x010fda000bf26270 */
        /* <DEDUP_REMOVED lines=9> */
.L_x_603:
[----:B------:R-:W-:Y:S05]  /*1070*/  BSYNC.RECONVERGENT B1 ;  /* 0x0000000000017941 */ /* 0x000fea0003800200 */
.L_x_602:
[----:B-----5:R2:W-:Y:S02]  /*1080*/  STG.E desc[UR4][R18.64+0x200], R27 ;  /* 0x0002001b12007986 */ /* 0x0205e4000c101904 */
.L_x_601:
[----:B------:R-:W-:Y:S05]  /*1090*/  BSYNC.RECONVERGENT B0 ;  /* 0x0000000000007941 */ /* 0x000fea0003800200 */
.L_x_600:
[----:B0-----:R-:W-:Y:S01]  /*10a0*/  VIADD R21, R25, 0x100 ;  /* 0x0000010019157836 */ /* 0x001fe20000000000 */
[----:B------:R-:W-:Y:S04]  /*10b0*/  BSSY.RECONVERGENT B0, `(.L_x_604) ;  /* 0x0000014000007945 */ /* 0x000fe80003800200 */
[----:B------:R-:W-:-:S13]  /*10c0*/  ISETP.GE.AND P1, PT, R21, R0, PT ;  /* 0x000000001500720c */ /* 0x000fda0003f26270 */
[----:B------:R-:W-:Y:S05]  /*10d0*/  @P1 BRA `(.L_x_605) ;  /* 0x0000000000441947 */ /* 0x000fea0003800000 */
[----:B------:R-:W-:-:S05]  /*10e0*/  IADD3 R23, PT, PT, R2, R21, RZ ;  /* 0x0000001502177210 */ /* 0x000fca0007ffe0ff */
[----:B----4-:R-:W-:-:S05]  /*10f0*/  IMAD.WIDE R20, R23, 0x4, R12 ;  /* 0x0000000417147825 */ /* 0x010fca00078e020c */
[----:B------:R-:W4:Y:S01]  /*1100*/  LDG.E R29, desc[UR4][R20.64] ;  /* 0x00000004141d7981 */ /* 0x000f22000c1e1900 */
[----:B------:R-:W-:Y:S01]  /*1110*/  BSSY.RECONVERGENT B1, `(.L_x_606) ;  /* 0x000000c000017945 */ /* 0x000fe20003800200 */
[----:B--2---:R-:W-:Y:S01]  /*1120*/  IMAD.MOV.U32 R27, RZ, RZ, RZ ;  /* 0x000000ffff1b7224 */ /* 0x004fe200078e00ff */
        /* <DEDUP_REMOVED lines=10> */
.L_x_607:
[----:B------:R-:W-:Y:S05]  /*11d0*/  BSYNC.RECONVERGENT B1 ;  /* 0x0000000000017941 */ /* 0x000fea0003800200 */
.L_x_606:
[----:B-----5:R2:W-:Y:S02]  /*11e0*/  STG.E desc[UR4][R18.64+0x400], R27 ;  /* 0x0004001b12007986 */ /* 0x0205e4000c101904 */
.L_x_605:
[----:B------:R-:W-:Y:S05]  /*11f0*/  BSYNC.RECONVERGENT B0 ;  /* 0x0000000000007941 */ /* 0x000fea0003800200 */
.L_x_604:
[----:B------:R-:W-:Y:S01]  /*1200*/  IADD3 R25, PT, PT, R25, 0x180, RZ ;  /* 0x0000018019197810 */ /* 0x000fe20007ffe0ff */
[----:B------:R-:W-:Y:S03]  /*1210*/  BSSY.RECONVERGENT B0, `(.L_x_608) ;  /* 0x0000014000007945 */ /* 0x000fe60003800200 */
[----:B------:R-:W-:-:S13]  /*1220*/  ISETP.GE.AND P1, PT, R25, R0, PT ;  /* 0x000000001900720c */ /* 0x000fda0003f26270 */
[----:B------:R-:W-:Y:S05]  /*1230*/  @P1 BRA `(.L_x_609) ;  /* 0x0000000000441947 */ /* 0x000fea0003800000 */
[----:B------:R-:W-:-:S04]  /*1240*/  IMAD.IADD R23, R2, 0x1, R25 ;  /* 0x0000000102177824 */ /* 0x000fc800078e0219 */
[----:B0---4-:R-:W-:-:S05]  /*1250*/  IMAD.WIDE R20, R23, 0x4, R12 ;  /* 0x0000000417147825 */ /* 0x011fca00078e020c */
[----:B--2---:R-:W2:Y:S01]  /*1260*/  LDG.E R27, desc[UR4][R20.64] ;  /* 0x00000004141b7981 */ /* 0x004ea2000c1e1900 */
[----:B------:R-:W-:Y:S01]  /*1270*/  BSSY.RECONVERGENT B1, `(.L_x_610) ;  /* 0x000000c000017945 */ /* 0x000fe20003800200 */
[----:B------:R-:W-:Y:S01]  /*1280*/  HFMA2 R25, -RZ, RZ, 0, 0 ;  /* 0x00000000ff197431 */ /* 0x000fe200000001ff */
        /* <DEDUP_REMOVED lines=10> */
.L_x_611:
[----:B------:R-:W-:Y:S05]  /*1330*/  BSYNC.RECONVERGENT B1 ;  /* 0x0000000000017941 */ /* 0x000fea0003800200 */
.L_x_610:
[----:B-----5:R2:W-:Y:S02]  /*1340*/  STG.E desc[UR4][R18.64+0x600], R25 ;  /* 0x0006001912007986 */ /* 0x0205e4000c101904 */
.L_x_609:
[----:B------:R-:W-:Y:S05]  /*1350*/  BSYNC.RECONVERGENT B0 ;  /* 0x0000000000007941 */ /* 0x000fea0003800200 */
.L_x_608:
[----:B------:R-:W-:Y:S05]  /*1360*/  @P0 BRA `(.L_x_612) ;  /* 0xfffffff800900947 */ /* 0x000fea000383ffff */
.L_x_595:
[----:B------:R-:W-:-:S13]  /*1370*/  ISETP.NE.AND P0, PT, R5, RZ, PT ;  /* 0x000000ff0500720c */ /* 0x000fda0003f05270 */
[----:B------:R-:W-:Y:S05]  /*1380*/  @!P0 EXIT ;  /* 0x000000000000894d */ /* 0x000fea0003800000 */
[----:B--2---:R-:W2:Y:S01]  /*1390*/  LDC.64 R18, c[0x0][0x3b0] ;  /* 0x0000ec00ff127b82 */ /* 0x004ea20000000a00 */
[----:B------:R-:W5:Y:S01]  /*13a0*/  LDCU UR6, c[0x0][0x3b8] ;  /* 0x00007700ff0677ac */ /* 0x000f620008000800 */
[--C-:B01----:R-:W-:Y:S02]  /*13b0*/  IMAD R17, R7, 0x80, R4.reuse ;  /* 0x0000008007117824 */ /* 0x103fe400078e0204 */
[----:B------:R-:W-:Y:S01]  /*13c0*/  IMAD.MOV R6, RZ, RZ, -R5 ;  /* 0x000000ffff067224 */ /* 0x000fe200078e0a05 */
[----:B------:R-:W0:Y:S03]  /*13d0*/  LDCU UR7, c[0x0][0x3a0] ;  /* 0x00007400ff0777ac */ /* 0x000e260008000800 */
[----:B------:R-:W1:Y:S08]  /*13e0*/  LDC.64 R8, c[0x0][0x390] ;  /* 0x0000e400ff087b82 */ /* 0x000e700000000a00 */
[----:B---3--:R-:W3:Y:S01]  /*13f0*/  LDC.64 R10, c[0x0][0x388] ;  /* 0x0000e200ff0a7b82 */ /* 0x008ee20000000a00 */
[----:B-----5:R-:W-:-:S04]  /*1400*/  IADD3 R2, PT, PT, R3, UR6, R4 ;  /* 0x0000000603027c10 */ /* 0x020fc8000fffe004 */
[----:B------:R-:W-:-:S03]  /*1410*/  LEA R7, R7, R2, 0x7 ;  /* 0x0000000207077211 */ /* 0x000fc600078e38ff */
[----:B----4-:R-:W4:Y:S01]  /*1420*/  LDC.64 R12, c[0x0][0x3a8] ;  /* 0x0000ea00ff0c7b82 */ /* 0x010f220000000a00 */
[----:B--2---:R-:W-:-:S07]  /*1430*/  IMAD.WIDE R2, R3, 0x4, R18 ;  /* 0x0000000403027825 */ /* 0x004fce00078e0212 */
[----:B0-----:R-:W2:Y:S02]  /*1440*/  LDC.64 R14, c[0x0][0x398] ;  /* 0x0000e600ff0e7b82 */ /* 0x001ea40000000a00 */
.L_x_617:
[----:B------:R-:W-:Y:S01]  /*1450*/  ISETP.GE.AND P0, PT, R17, R0, PT ;  /* 0x000000001100720c */ /* 0x000fe20003f06270 */
[----:B------:R-:W-:-:S12]  /*1460*/  BSSY.RECONVERGENT B0, `(.L_x_613) ;  /* 0x0000013000007945 */ /* 0x000fd80003800200 */
[----:B0--3--:R-:W-:Y:S05]  /*1470*/  @P0 BRA `(.L_x_614) ;  /* 0x0000000000440947 */ /* 0x009fea0003800000 */
[----:B---3--:R-:W-:-:S05]  /*1480*/  IMAD.WIDE R18, R7, 0x4, R10 ;  /* 0x0000000407127825 */ /* 0x008fca00078e020a */
[----:B------:R-:W3:Y:S01]  /*1490*/  LDG.E R25, desc[UR4][R18.64] ;  /* 0x0000000412197981 */ /* 0x000ee2000c1e1900 */
[----:B------:R-:W-:Y:S01]  /*14a0*/  BSSY.RECONVERGENT B1, `(.L_x_615) ;  /* 0x000000d000017945 */ /* 0x000fe20003800200 */
[----:B------:R-:W-:Y:S01]  /*14b0*/  IMAD.WIDE R4, R17, 0x4, R2 ;  /* 0x0000000411047825 */ /* 0x000fe200078e0202 */
[----:B------:R-:W-:Y:S02]  /*14c0*/  MOV R23, RZ ;  /* 0x000000ff00177202 */ /* 0x000fe40000000f00 */
[----:B---3--:R-:W-:-:S13]  /*14d0*/  ISETP.GE.AND P0, PT, R25, UR7, PT ;  /* 0x0000000719007c0c */ /* 0x008fda000bf06270 */
[----:B------:R-:W-:Y:S05]  /*14e0*/  @P0 BRA `(.L_x_616) ;  /* 0x0000000000200947 */ /* 0x000fea0003800000 */
[----:B-1----:R-:W-:-:S04]  /*14f0*/  IMAD.WIDE R20, R25, 0x4, R8 ;  /* 0x0000000419147825 */ /* 0x002fc800078e0208 */
[----:B----4-:R-:W-:Y:S02]  /*1500*/  IMAD.WIDE R18, R7, 0x4, R12 ;  /* 0x0000000407127825 */ /* 0x010fe400078e020c */
[----:B------:R-:W3:Y:S04]  /*1510*/  LDG.E R20, desc[UR4][R20.64] ;  /* 0x0000000414147981 */ /* 0x000ee8000c1e1900 */
[----:B------:R-:W3:Y:S02]  /*1520*/  LDG.E R19, desc[UR4][R18.64] ;  /* 0x0000000412137981 */ /* 0x000ee4000c1e1900 */
[----:B---3--:R-:W-:-:S13]  /*1530*/  ISETP.NE.AND P0, PT, R20, R19, PT ;  /* 0x000000131400720c */ /* 0x008fda0003f05270 */
[----:B------:R-:W-:Y:S05]  /*1540*/  @P0 BRA `(.L_x_616) ;  /* 0x0000000000080947 */ /* 0x000fea0003800000 */
[----:B--2---:R-:W-:-:S05]  /*1550*/  IMAD.WIDE R18, R25, 0x4, R14 ;  /* 0x0000000419127825 */ /* 0x004fca00078e020e */
[----:B------:R0:W5:Y:S02]  /*1560*/  LDG.E R23, desc[UR4][R18.64] ;  /* 0x0000000412177981 */ /* 0x000164000c1e1900 */
.L_x_616:
[----:B------:R-:W-:Y:S05]  /*1570*/  BSYNC.RECONVERGENT B1 ;  /* 0x0000000000017941 */ /* 0x000fea0003800200 */
.L_x_615:
[----:B-----5:R3:W-:Y:S02]  /*1580*/  STG.E desc[UR4][R4.64], R23 ;  /* 0x0000001704007986 */ /* 0x0207e4000c101904 */
.L_x_614:
[----:B------:R-:W-:Y:S05]  /*1590*/  BSYNC.RECONVERGENT B0 ;  /* 0x0000000000007941 */ /* 0x000fea0003800200 */
.L_x_613:
[----:B------:R-:W-:-:S05]  /*15a0*/  VIADD R6, R6, 0x1 ;  /* 0x0000000106067836 */ /* 0x000fca0000000000 */
[----:B------:R-:W-:-:S13]  /*15b0*/  ISETP.NE.AND P0, PT, R6, RZ, PT ;  /* 0x000000ff0600720c */ /* 0x000fda0003f05270 */
[----:B------:R-:W-:Y:S05]  /*15c0*/  @!P0 EXIT ;  /* 0x000000000000894d */ /* 0x000fea0003800000 */
[----:B------:R-:W-:Y:S01]  /*15d0*/  IADD3 R17, PT, PT, R17, 0x80, RZ ;  /* 0x0000008011117810 */ /* 0x000fe20007ffe0ff */
[----:B------:R-:W-:Y:S01]  /*15e0*/  VIADD R7, R7, 0x80 ;  /* 0x0000008007077836 */ /* 0x000fe20000000000 */
[----:B------:R-:W-:Y:S06]  /*15f0*/  BRA `(.L_x_617) ;  /* 0xfffffffc00947947 */ /* 0x000fec000383ffff */
.L_x_618:
        /* <DEDUP_REMOVED lines=16> */
.L_x_1197:


//--------------------- .text._ZN3cub18CUB_300001_SM_10006detail9transform16transform_kernelINS2_10policy_hubILb1EN4cuda3std3__45tupleIJN6thrust24THRUST_300001_SM_1000_NS6detail15normal_iteratorINSA_10device_ptrIiEEEESF_EEEE10policy1000El8abs_diffSF_JPiSK_EEEvT0_iT1_T2_DpNS2_10kernel_argIT3_EE --------------------------
	.section	.text._ZN3cub18CUB_300001_SM_10006detail9transform16transform_kernelINS2_10policy_hubILb1EN4cuda3std3__45tupleIJN6thrust24THRUST_300001_SM_1000_NS6detail15normal_iteratorINSA_10device_ptrIiEEEESF_EEEE10policy1000El8abs_diffSF_JPiSK_EEEvT0_iT1_T2_DpNS2_10kernel_argIT3_EE,"ax",@progbits
	.align	128
        .global         _ZN3cub18CUB_300001_SM_10006detail9transform16transform_kernelINS2_10policy_hubILb1EN4cuda3std3__45tupleIJN6thrust24THRUST_300001_SM_1000_NS6detail15normal_iteratorINSA_10device_ptrIiEEEESF_EEEE10policy1000El8abs_diffSF_JPiSK_EEEvT0_iT1_T2_DpNS2_10kernel_argIT3_EE
        .type           _ZN3cub18CUB_300001_SM_10006detail9transform16transform_kernelINS2_10policy_hubILb1EN4cuda3std3__45tupleIJN6thrust24THRUST_300001_SM_1000_NS6detail15normal_iteratorINSA_10device_ptrIiEEEESF_EEEE10policy1000El8abs_diffSF_JPiSK_EEEvT0_iT1_T2_DpNS2_10kernel_argIT3_EE,@function
        .size           _ZN3cub18CUB_300001_SM_10006detail9transform16transform_kernelINS2_10policy_hubILb1EN4cuda3std3__45tupleIJN6thrust24THRUST_300001_SM_1000_NS6detail15normal_iteratorINSA_10device_ptrIiEEEESF_EEEE10policy1000El8abs_diffSF_JPiSK_EEEvT0_iT1_T2_DpNS2_10kernel_argIT3_EE,(.L_x_1198 - _ZN3cub18CUB_300001_SM_10006detail9transform16transform_kernelINS2_10policy_hubILb1EN4cuda3std3__45tupleIJN6thrust24THRUST_300001_SM_1000_NS6detail15normal_iteratorINSA_10device_ptrIiEEEESF_EEEE10policy1000El8abs_diffSF_JPiSK_EEEvT0_iT1_T2_DpNS2_10kernel_argIT3_EE)
        .other          _ZN3cub18CUB_300001_SM_10006detail9transform16transform_kernelINS2_10policy_hubILb1EN4cuda3std3__45tupleIJN6thrust24THRUST_300001_SM_1000_NS6detail15normal_iteratorINSA_10device_ptrIiEEEESF_EEEE10policy1000El8abs_diffSF_JPiSK_EEEvT0_iT1_T2_DpNS2_10kernel_argIT3_EE,@"STO_CUDA_ENTRY STV_DEFAULT"
_ZN3cub18CUB_300001_SM_10006detail9transform16transform_kernelINS2_10policy_hubILb1EN4cuda3std3__45tupleIJN6thrust24THRUST_300001_SM_1000_NS6detail15normal_iteratorINSA_10device_ptrIiEEEESF_EEEE10policy1000El8abs_diffSF_JPiSK_EEEvT0_iT1_T2_DpNS2_10kernel_argIT3_EE:
.text._ZN3cub18CUB_300001_SM_10006detail9transform16transform_kernelINS2_10policy_hubILb1EN4cuda3std3__45tupleIJN6thrust24THRUST_300001_SM_1000_NS6detail15normal_iteratorINSA_10device_ptrIiEEEESF_EEEE10policy1000El8abs_diffSF_JPiSK_EEEvT0_iT1_T2_DpNS2_10kernel_argIT3_EE:
[----:B------:R-:W-:Y:S08]  /*0000*/  LDC R1, c[0x0][0x37c] ;  /* 0x0000df00ff017b82 */ /* 0x000ff00000000800 */
[----:B------:R-:W0:Y:S01]  /*0010*/  LDC R10, c[0x0][0x388] ;  /* 0x0000e200ff0a7b82 */ /* 0x000e220000000800 */
[----:B------:R-:W1:Y:S01]  /*0020*/  LDCU.64 UR4, c[0x0][0x380] ;  /* 0x00007000ff0477ac */ /* 0x000e620008000a00 */
[----:B------:R-:W2:Y:S01]  /*0030*/  S2R R7, SR_TID.X ;  /* 0x0000000000077919 */ /* 0x000ea20000002100 */
[----:B------:R-:W-:Y:S05]  /*0040*/  BSSY.RECONVERGENT B0, `(.L_x_619) ;  /* 0x0000029000007945 */ /* 0x000fea0003800200 */
[----:B------:R-:W3:Y:S01]  /*0050*/  S2UR UR12, SR_CTAID.X ;  /* 0x00000000000c79c3 */ /* 0x000ee20000002500 */
[----:B0-----:R-:W-:-:S05]  /*0060*/  IMAD.SHL.U32 R5, R10, 0x80, RZ ;  /* 0x000000800a057824 */ /* 0x001fca00078e00ff */
[----:B------:R-:W-:Y:S01]  /*0070*/  SHF.R.S32.HI R0, RZ, 0x1f, R5 ;  /* 0x0000001fff007819 */ /* 0x000fe20000011405 */
[----:B---3--:R-:W-:-:S04]  /*0080*/  IMAD.WIDE.U32 R2, R5, UR12, RZ ;  /* 0x0000000c05027c25 */ /* 0x008fc8000f8e00ff */
[----:B------:R-:W-:Y:S01]  /*0090*/  IMAD R9, R0, UR12, RZ ;  /* 0x0000000c00097c24 */ /* 0x000fe2000f8e02ff */
[----:B-1----:R-:W-:-:S03]  /*00a0*/  IADD3 R4, P1, PT, -R2, UR4, RZ ;  /* 0x0000000402047c10 */ /* 0x002fc6000ff3e1ff */
[----:B------:R-:W-:Y:S01]  /*00b0*/  IMAD.IADD R9, R3, 0x1, R9 ;  /* 0x0000000103097824 */ /* 0x000fe200078e0209 */
[----:B------:R-:W-:-:S04]  /*00c0*/  ISETP.LT.U32.AND P0, PT, R4, R5, PT ;  /* 0x000000050400720c */ /* 0x000fc80003f01070 */
[----:B------:R-:W-:-:S04]  /*00d0*/  IADD3.X R11, PT, PT, ~R9, UR5, RZ, P1, !PT ;  /* 0x00000005090b7c10 */ /* 0x000fc80008ffe5ff */
[----:B------:R-:W-:Y:S01]  /*00e0*/  ISETP.LT.AND.EX P0, PT, R11, R0, PT, P0 ;  /* 0x000000000b00720c */ /* 0x000fe20003f01300 */
[----:B--2---:R-:W-:-:S03]  /*00f0*/  IMAD.SHL.U32 R11, R7, 0x80, RZ ;  /* 0x00000080070b7824 */ /* 0x004fc600078e00ff */
[----:B------:R-:W-:-:S05]  /*0100*/  SEL R0, R4, R5, P0 ;  /* 0x0000000504007207 */ /* 0x000fca0000000000 */
[----:B------:R-:W-:-:S05]  /*0110*/  IMAD.SHL.U32 R4, R0, 0x4, RZ ;  /* 0x0000000400047824 */ /* 0x000fca00078e00ff */
[----:B------:R-:W-:-:S13]  /*0120*/  ISETP.GE.AND P0, PT, R11, R4, PT ;  /* 0x000000040b00720c */ /* 0x000fda0003f06270 */
[----:B------:R-:W-:Y:S05]  /*0130*/  @P0 BRA `(.L_x_620) ;  /* 0x0000000000640947 */ /* 0x000fea0003800000 */
[----:B------:R-:W0:Y:S01]  /*0140*/  LDCU.64 UR4, c[0x0][0x398] ;  /* 0x00007300ff0477ac */ /* 0x000e220008000a00 */
[C---:B------:R-:W-:Y:S01]  /*0150*/  IMAD.SHL.U32 R6, R2.reuse, 0x4, RZ ;  /* 0x0000000402067824 */ /* 0x040fe200078e00ff */
[----:B------:R-:W-:Y:S01]  /*0160*/  SHF.L.U64.HI R8, R2, 0x2, R9 ;  /* 0x0000000202087819 */ /* 0x000fe20000010209 */
[----:B------:R-:W-:Y:S01]  /*0170*/  BSSY.RECONVERGENT B1, `(.L_x_621) ;  /* 0x000000b000017945 */ /* 0x000fe20003800200 */
[----:B------:R-:W-:Y:S02]  /*0180*/  MOV R15, R11 ;  /* 0x0000000b000f7202 */ /* 0x000fe40000000f00 */
[----:B0-----:R-:W-:-:S04]  /*0190*/  IADD3 R12, P0, PT, R6, UR4, RZ ;  /* 0x00000004060c7c10 */ /* 0x001fc8000ff1e0ff */
[----:B------:R-:W-:-:S03]  /*01a0*/  IADD3.X R13, PT, PT, R8, UR5, RZ, P0, !PT ;  /* 0x00000005080d7c10 */ /* 0x000fc600087fe4ff */
[----:B------:R-:W-:-:S07]  /*01b0*/  IMAD.WIDE.U32 R12, R7, 0x80, R12 ;  /* 0x00000080070c7825 */ /* 0x000fce00078e000c */
.L_x_622:
[----:B------:R-:W-:Y:S01]  /*01c0*/  VIADD R15, R15, 0x4000 ;  /* 0x000040000f0f7836 */ /* 0x000fe20000000000 */
[----:B------:R0:W-:Y:S04]  /*01d0*/  CCTL.E.PF2 [R12] ;  /* 0x000000000c00798f */ /* 0x0001e80000800100 */
[----:B------:R-:W-:Y:S02]  /*01e0*/  ISETP.GE.AND P0, PT, R15, R4, PT ;  /* 0x000000040f00720c */ /* 0x000fe40003f06270 */
[----:B0-----:R-:W-:-:S05]  /*01f0*/  IADD3 R12, P1, PT, R12, 0x4000, RZ ;  /* 0x000040000c0c7810 */ /* 0x001fca0007f3e0ff */
[----:B------:R-:W-:-:S06]  /*0200*/  IMAD.X R13, RZ, RZ, R13, P1 ;  /* 0x000000ffff0d7224 */ /* 0x000fcc00008e060d */
[----:B------:R-:W-:Y:S05]  /*0210*/  @!P0 BRA `(.L_x_622) ;  /* 0xfffffffc00e88947 */ /* 0x000fea000383ffff */
[----:B------:R-:W-:Y:S05]  /*0220*/  BSYNC.RECONVERGENT B1 ;  /* 0x0000000000017941 */ /* 0x000fea0003800200 */
.L_x_621:
[----:B------:R-:W0:Y:S02]  /*0230*/  LDCU.64 UR4, c[0x0][0x3a8] ;  /* 0x00007500ff0477ac */ /* 0x000e240008000a00 */
[----:B0-----:R-:W-:-:S04]  /*0240*/  IADD3 R12, P0, PT, R6, UR4, RZ ;  /* 0x00000004060c7c10 */ /* 0x001fc8000ff1e0ff */
[----:B------:R-:W-:-:S03]  /*0250*/  IADD3.X R13, PT, PT, R8, UR5, RZ, P0, !PT ;  /* 0x00000005080d7c10 */ /* 0x000fc600087fe4ff */
[----:B------:R-:W-:-:S07]  /*0260*/  IMAD.WIDE.U32 R12, R7, 0x80, R12 ;  /* 0x00000080070c7825 */ /* 0x000fce00078e000c */
.L_x_623:
[----:B------:R-:W-:Y:S01]  /*0270*/  VIADD R11, R11, 0x4000 ;  /* 0x000040000b0b7836 */ /* 0x000fe20000000000 */
[----:B------:R0:W-:Y:S04]  /*0280*/  CCTL.E.PF2 [R12] ;  /* 0x000000000c00798f */ /* 0x0001e80000800100 */
[----:B------:R-:W-:Y:S02]  /*0290*/  ISETP.GE.AND P0, PT, R11, R4, PT ;  /* 0x000000040b00720c */ /* 0x000fe40003f06270 */
[----:B0-----:R-:W-:-:S05]  /*02a0*/  IADD3 R12, P1, PT, R12, 0x4000, RZ ;  /* 0x000040000c0c7810 */ /* 0x001fca0007f3e0ff */
[----:B------:R-:W-:-:S06]  /*02b0*/  IMAD.X R13, RZ, RZ, R13, P1 ;  /* 0x000000ffff0d7224 */ /* 0x000fcc00008e060d */
[----:B------:R-:W-:Y:S05]  /*02c0*/  @!P0 BRA `(.L_x_623) ;  /* 0xfffffffc00e88947 */ /* 0x000fea000383ffff */
.L_x_620:
[----:B------:R-:W-:Y:S05]  /*02d0*/  BSYNC.RECONVERGENT B0 ;  /* 0x0000000000007941 */ /* 0x000fea0003800200 */
.L_x_619:
[----:B------:R-:W0:Y:S01]  /*02e0*/  LDCU.128 UR8, c[0x0][0x390] ;  /* 0x00007200ff0877ac */ /* 0x000e220008000c00 */
[----:B------:R-:W-:Y:S01]  /*02f0*/  ISETP.NE.AND P0, PT, R5, R0, PT ;  /* 0x000000000500720c */ /* 0x000fe20003f05270 */
[C---:B------:R-:W-:Y:S01]  /*0300*/  IMAD.SHL.U32 R8, R2.reuse, 0x4, RZ ;  /* 0x0000000402087824 */ /* 0x040fe200078e00ff */
[----:B------:R-:W-:Y:S01]  /*0310*/  SHF.L.U64.HI R9, R2, 0x2, R9 ;  /* 0x0000000202097819 */ /* 0x000fe20000010209 */
[----:B------:R-:W1:Y:S03]  /*0320*/  LDCU.64 UR6, c[0x0][0x3a8] ;  /* 0x00007500ff0677ac */ /* 0x000e660008000a00 */
[C---:B------:R-:W-:Y:S01]  /*0330*/  R2UR UR13, R8.reuse ;  /* 0x00000000080d72ca */ /* 0x040fe200000e0000 */
[----:B------:R-:W2:Y:S01]  /*0340*/  LDCU.64 UR14, c[0x0][0x358] ;  /* 0x00006b00ff0e77ac */ /* 0x000ea20008000a00 */
[----:B------:R-:W-:Y:S02]  /*0350*/  R2UR UR16, R9 ;  /* 0x00000000091072ca */ /* 0x000fe400000e0000 */
[----:B0-----:R-:W-:-:S02]  /*0360*/  IADD3 R4, P2, PT, R8, UR10, RZ ;  /* 0x0000000a08047c10 */ /* 0x001fc4000ff5e0ff */
[C---:B-1----:R-:W-:Y:S02]  /*0370*/  IADD3 R2, P3, PT, R8.reuse, UR6, RZ ;  /* 0x0000000608027c10 */ /* 0x042fe4000ff7e0ff */
[----:B------:R-:W-:Y:S02]  /*0380*/  IADD3 R8, P1, PT, R8, UR8, RZ ;  /* 0x0000000808087c10 */ /* 0x000fe4000ff3e0ff */
[C---:B------:R-:W-:Y:S02]  /*0390*/  IADD3.X R5, PT, PT, R9.reuse, UR11, RZ, P2, !PT ;  /* 0x0000000b09057c10 */ /* 0x040fe400097fe4ff */
[C---:B------:R-:W-:Y:S02]  /*03a0*/  IADD3.X R3, PT, PT, R9.reuse, UR7, RZ, P3, !PT ;  /* 0x0000000709037c10 */ /* 0x040fe40009ffe4ff */
[----:B------:R-:W-:Y:S01]  /*03b0*/  IADD3.X R9, PT, PT, R9, UR9, RZ, P1, !PT ;  /* 0x0000000909097c10 */ /* 0x000fe20008ffe4ff */
[----:B--2---:R-:W-:Y:S06]  /*03c0*/  @!P0 BRA `(.L_x_624) ;  /* 0x0000000c00d48947 */ /* 0x004fec0003800000 */
[----:B------:R-:W-:-:S13]  /*03d0*/  ISETP.GE.AND P0, PT, R10, 0x1, PT ;  /* 0x000000010a00780c */ /* 0x000fda0003f06270 */
[----:B------:R-:W-:Y:S05]  /*03e0*/  @!P0 EXIT ;  /* 0x000000000000894d */ /* 0x000fea0003800000 */
[C---:B------:R-:W-:Y:S01]  /*03f0*/  ISETP.GE.U32.AND P0, PT, R10.reuse, 0x8, PT ;  /* 0x000000080a00780c */ /* 0x040fe20003f06070 */
[----:B------:R-:W-:Y:S01]  /*0400*/  HFMA2 R6, -RZ, RZ, 0, 0 ;  /* 0x00000000ff067431 */ /* 0x000fe200000001ff */
[----:B------:R-:W-:-:S11]  /*0410*/  LOP3.LUT R20, R10, 0x7, RZ, 0xc0, !PT ;  /* 0x000000070a147812 */ /* 0x000fd600078ec0ff */
[----:B------:R-:W-:Y:S05]  /*0420*/  @!P0 BRA `(.L_x_625) ;  /* 0x00000008005c8947 */ /* 0x000fea0003800000 */
[----:B------:R-:W-:-:S13]  /*0430*/  ISETP.GE.AND P1, PT, R7, R0, PT ;  /* 0x000000000700720c */ /* 0x000fda0003f26270 */
[----:B------:R-:W-:-:S04]  /*0440*/  @!P1 IMAD.WIDE.U32 R18, R7, 0x4, R4 ;  /* 0x0000000407129825 */ /* 0x000fc800078e0004 */
[C---:B------:R-:W-:Y:S02]  /*0450*/  @!P1 IMAD.WIDE.U32 R22, R7.reuse, 0x4, R2 ;  /* 0x0000000407169825 */ /* 0x040fe400078e0002 */
[----:B------:R-:W2:Y:S04]  /*0460*/  @!P1 LDG.E R18, desc[UR14][R18.64] ;  /* 0x0000000e12129981 */ /* 0x000ea8000c1e1900 */
[----:B------:R-:W2:Y:S01]  /*0470*/  @!P1 LDG.E R23, desc[UR14][R22.64] ;  /* 0x0000000e16179981 */ /* 0x000ea2000c1e1900 */
[C---:B------:R-:W-:Y:S02]  /*0480*/  VIADD R17, R7.reuse, 0x80 ;  /* 0x0000008007117836 */ /* 0x040fe40000000000 */
[----:B------:R-:W-:-:S03]  /*0490*/  @!P1 IMAD.WIDE.U32 R24, R7, 0x4, R8 ;  /* 0x0000000407189825 */ /* 0x000fc600078e0008 */
[C---:B------:R-:W-:Y:S01]  /*04a0*/  ISETP.GE.AND P0, PT, R17.reuse, R0, PT ;  /* 0x000000001100720c */ /* 0x040fe20003f06270 */
[----:B------:R-:W-:-:S04]  /*04b0*/  IMAD.WIDE R12, R17, 0x4, R4 ;  /* 0x00000004110c7825 */ /* 0x000fc800078e0204 */
[----:B------:R-:W-:-:S04]  /*04c0*/  IMAD.WIDE R14, R17, 0x4, R2 ;  /* 0x00000004110e7825 */ /* 0x000fc800078e0202 */
[----:B--2---:R-:W-:-:S05]  /*04d0*/  @!P1 IMAD.IADD R6, R18, 0x1, -R23 ;  /* 0x0000000112069824 */ /* 0x004fca00078e0a17 */
[----:B------:R-:W-:-:S05]  /*04e0*/  @!P1 IABS R27, R6 ;  /* 0x00000006001b9213 */ /* 0x000fca0000000000 */
[----:B------:R0:W-:Y:S04]  /*04f0*/  @!P1 STG.E desc[UR14][R24.64], R27 ;  /* 0x0000001b18009986 */ /* 0x0001e8000c10190e */
[----:B------:R-:W2:Y:S04]  /*0500*/  @!P0 LDG.E R6, desc[UR14][R12.64] ;  /* 0x0000000e0c068981 */ /* 0x000ea8000c1e1900 */
[----:B------:R-:W2:Y:S01]  /*0510*/  @!P0 LDG.E R11, desc[UR14][R14.64] ;  /* 0x0000000e0e0b8981 */ /* 0x000ea2000c1e1900 */
[C---:B------:R-:W-:Y:S01]  /*0520*/  VIADD R19, R7.reuse, 0x100 ;  /* 0x0000010007137836 */ /* 0x040fe20000000000 */
[----:B------:R-:W-:Y:S01]  /*0530*/  BSSY.RECONVERGENT B0, `(.L_x_626) ;  /* 0x0000018000007945 */ /* 0x000fe20003800200 */
[----:B------:R-:W-:-:S02]  /*0540*/  VIADD R23, R7, 0x200 ;  /* 0x0000020007177836 */ /* 0x000fc40000000000 */
[----:B------:R-:W-:Y:S01]  /*0550*/  VIADD R21, R7, 0x180 ;  /* 0x0000018007157836 */ /* 0x000fe20000000000 */
[-C--:B------:R-:W-:Y:S01]  /*0560*/  ISETP.GE.AND P6, PT, R19, R0.reuse, PT ;  /* 0x000000001300720c */ /* 0x080fe20003fc6270 */
[----:B------:R-:W-:Y:S01]  /*0570*/  IMAD.WIDE R16, R17, 0x4, R8 ;  /* 0x0000000411107825 */ /* 0x000fe200078e0208 */
[-C--:B------:R-:W-:Y:S02]  /*0580*/  ISETP.GE.AND P4, PT, R23, R0.reuse, PT ;  /* 0x000000001700720c */ /* 0x080fe40003f86270 */
[----:B------:R-:W-:Y:S01]  /*0590*/  ISETP.GE.AND P5, PT, R21, R0, PT ;  /* 0x000000001500720c */ /* 0x000fe20003fa6270 */
[C---:B------:R-:W-:Y:S02]  /*05a0*/  VIADD R19, R7.reuse, 0x300 ;  /* 0x0000030007137836 */ /* 0x040fe40000000000 */
[----:B------:R-:W-:-:S03]  /*05b0*/  VIADD R21, R7, 0x380 ;  /* 0x0000038007157836 */ /* 0x000fc60000000000 */
[-C--:B------:R-:W-:Y:S02]  /*05c0*/  ISETP.GE.AND P2, PT, R19, R0.reuse, PT ;  /* 0x000000001300720c */ /* 0x080fe40003f46270 */
[----:B------:R-:W-:Y:S02]  /*05d0*/  ISETP.GE.AND P1, PT, R21, R0, PT ;  /* 0x000000001500720c */ /* 0x000fe40003f26270 */
[----:B--2---:R-:W-:Y:S01]  /*05e0*/  @!P0 IADD3 R6, PT, PT, R6, -R11, RZ ;  /* 0x8000000b06068210 */ /* 0x004fe20007ffe0ff */
[----:B------:R-:W-:-:S03]  /*05f0*/  VIADD R11, R7, 0x280 ;  /* 0x00000280070b7836 */ /* 0x000fc60000000000 */
[----:B------:R-:W-:Y:S02]  /*0600*/  @!P0 IABS R23, R6 ;  /* 0x0000000600178213 */ /* 0x000fe40000000000 */
[----:B------:R-:W-:Y:S02]  /*0610*/  LOP3.LUT R6, R10, 0x7ffffff8, RZ, 0xc0, !PT ;  /* 0x7ffffff80a067812 */ /* 0x000fe400078ec0ff */
[----:B------:R-:W-:Y:S01]  /*0620*/  ISETP.GE.AND P3, PT, R11, R0, PT ;  /* 0x000000000b00720c */ /* 0x000fe20003f66270 */
[----:B------:R0:W-:Y:S01]  /*0630*/  @!P0 STG.E desc[UR14][R16.64], R23 ;  /* 0x0000001710008986 */ /* 0x0001e2000c10190e */
[----:B------:R-:W-:Y:S01]  /*0640*/  ISETP.NE.AND P0, PT, R6, 0x8, PT ;  /* 0x000000080600780c */ /* 0x000fe20003f05270 */
[----:B------:R-:W-:-:S12]  /*0650*/  @P6 BRA `(.L_x_627) ;  /* 0x0000000000146947 */ /* 0x000fd80003800000 */
[----:B------:R-:W2:Y:S04]  /*0660*/  LDG.E R10, desc[UR14][R12.64+0x200] ;  /* 0x0002000e0c0a7981 */ /* 0x000ea8000c1e1900 */
[----:B------:R-:W2:Y:S02]  /*0670*/  LDG.E R11, desc[UR14][R14.64+0x200] ;  /* 0x0002000e0e0b7981 */ /* 0x000ea4000c1e1900 */
[----:B--2---:R-:W-:-:S05]  /*0680*/  IMAD.IADD R10, R10, 0x1, -R11 ;  /* 0x000000010a0a7824 */ /* 0x004fca00078e0a0b */
[----:B------:R-:W-:-:S05]  /*0690*/  IABS R11, R10 ;  /* 0x0000000a000b7213 */ /* 0x000fca0000000000 */
[----:B------:R1:W-:Y:S02]  /*06a0*/  STG.E desc[UR14][R16.64+0x200], R11 ;  /* 0x0002000b10007986 */ /* 0x0003e4000c10190e */
.L_x_627:
[----:B------:R-:W-:Y:S05]  /*06b0*/  BSYNC.RECONVERGENT B0 ;  /* 0x0000000000007941 */ /* 0x000fea0003800200 */
.L_x_626:
[----:B------:R-:W-:Y:S04]  /*06c0*/  BSSY.RECONVERGENT B0, `(.L_x_628) ;  /* 0x0000007000007945 */ /* 0x000fe80003800200 */
[----:B------:R-:W-:Y:S05]  /*06d0*/  @P5 BRA `(.L_x_629) ;  /* 0x0000000000145947 */ /* 0x000fea0003800000 */
[----:B------:R-:W2:Y:S04]  /*06e0*/  LDG.E R10, desc[UR14][R12.64+0x400] ;  /* 0x0004000e0c0a7981 */ /* 0x000ea8000c1e1900 */
[----:B-1----:R-:W2:Y:S02]  /*06f0*/  LDG.E R11, desc[UR14][R14.64+0x400] ;  /* 0x0004000e0e0b7981 */ /* 0x002ea4000c1e1900 */
[----:B--2---:R-:W-:-:S05]  /*0700*/  IMAD.IADD R10, R10, 0x1, -R11 ;  /* 0x000000010a0a7824 */ /* 0x004fca00078e0a0b */
[----:B------:R-:W-:-:S05]  /*0710*/  IABS R11, R10 ;  /* 0x0000000a000b7213 */ /* 0x000fca0000000000 */
[----:B------:R2:W-:Y:S02]  /*0720*/  STG.E desc[UR14][R16.64+0x400], R11 ;  /* 0x0004000b10007986 */ /* 0x0005e4000c10190e */
.L_x_629:
[----:B------:R-:W-:Y:S05]  /*0730*/  BSYNC.RECONVERGENT B0 ;  /* 0x0000000000007941 */ /* 0x000fea0003800200 */
.L_x_628:
[----:B------:R-:W-:Y:S04]  /*0740*/  BSSY.RECONVERGENT B0, `(.L_x_630) ;  /* 0x0000007000007945 */ /* 0x000fe80003800200 */
[----:B------:R-:W-:Y:S05]  /*0750*/  @P4 BRA `(.L_x_631) ;  /* 0x0000000000144947 */ /* 0x000fea0003800000 */
[----:B------:R-:W3:Y:S04]  /*0760*/  LDG.E R10, desc[UR14][R12.64+0x600] ;  /* 0x0006000e0c0a7981 */ /* 0x000ee8000c1e1900 */
[----:B-12---:R-:W3:Y:S02]  /*0770*/  LDG.E R11, desc[UR14][R14.64+0x600] ;  /* 0x0006000e0e0b7981 */ /* 0x006ee4000c1e1900 */
[----:B---3--:R-:W-:-:S04]  /*0780*/  IADD3 R10, PT, PT, R10, -R11, RZ ;  /* 0x8000000b0a0a7210 */ /* 0x008fc80007ffe0ff */
[----:B------:R-:W-:-:S05]  /*0790*/  IABS R11, R10 ;  /* 0x0000000a000b7213 */ /* 0x000fca0000000000 */
[----:B------:R3:W-:Y:S02]  /*07a0*/  STG.E desc[UR14][R16.64+0x600], R11 ;  /* 0x0006000b10007986 */ /* 0x0007e4000c10190e */
.L_x_631:
[----:B------:R-:W-:Y:S05]  /*07b0*/  BSYNC.RECONVERGENT B0 ;  /* 0x0000000000007941 */ /* 0x000fea0003800200 */
.L_x_630:
[----:B------:R-:W-:Y:S04]  /*07c0*/  BSSY.RECONVERGENT B0, `(.L_x_632) ;  /* 0x0000007000007945 */ /* 0x000fe80003800200 */
[----:B------:R-:W-:Y:S05]  /*07d0*/  @P3 BRA `(.L_x_633) ;  /* 0x0000000000143947 */ /* 0x000fea0003800000 */
[----:B------:R-:W4:Y:S04]  /*07e0*/  LDG.E R10, desc[UR14][R12.64+0x800] ;  /* 0x0008000e0c0a7981 */ /* 0x000f28000c1e1900 */
[----:B-123--:R-:W4:Y:S02]  /*07f0*/  LDG.E R11, desc[UR14][R14.64+0x800] ;  /* 0x0008000e0e0b7981 */ /* 0x00ef24000c1e1900 */
[----:B----4-:R-:W-:-:S05]  /*0800*/  IMAD.IADD R10, R10, 0x1, -R11 ;  /* 0x000000010a0a7824 */ /* 0x010fca00078e0a0b */
[----:B------:R-:W-:-:S05]  /*0810*/  IABS R11, R10 ;  /* 0x0000000a000b7213 */ /* 0x000fca0000000000 */
[----:B------:R4:W-:Y:S02]  /*0820*/  STG.E desc[UR14][R16.64+0x800], R11 ;  /* 0x0008000b10007986 */ /* 0x0009e4000c10190e */
.L_x_633:
[----:B------:R-:W-:Y:S05]  /*0830*/  BSYNC.RECONVERGENT B0 ;  /* 0x0000000000007941 */ /* 0x000fea0003800200 */
.L_x_632:
[----:B------:R-:W-:Y:S04]  /*0840*/  BSSY.RECONVERGENT B0, `(.L_x_634) ;  /* 0x0000007000007945 */ /* 0x000fe80003800200 */
[----:B------:R-:W-:Y:S05]  /*0850*/  @P2 BRA `(.L_x_635) ;  /* 0x0000000000142947 */ /* 0x000fea0003800000 */
[----:B------:R-:W5:Y:S04]  /*0860*/  LDG.E R10, desc[UR14][R12.64+0xa00] ;  /* 0x000a000e0c0a7981 */ /* 0x000f68000c1e1900 */
[----:B-1234-:R-:W5:Y:S02]  /*0870*/  LDG.E R11, desc[UR14][R14.64+0xa00] ;  /* 0x000a000e0e0b7981 */ /* 0x01ef64000c1e1900 */
[----:B-----5:R-:W-:-:S05]  /*0880*/  IMAD.IADD R10, R10, 0x1, -R11 ;  /* 0x000000010a0a7824 */ /* 0x020fca00078e0a0b */
[----:B------:R-:W-:-:S05]  /*0890*/  IABS R11, R10 ;  /* 0x0000000a000b7213 */ /* 0x000fca0000000000 */
[----:B------:R1:W-:Y:S02]  /*08a0*/  STG.E desc[UR14][R16.64+0xa00], R11 ;  /* 0x000a000b10007986 */ /* 0x0003e4000c10190e */
.L_x_635:
[----:B------:R-:W-:Y:S05]  /*08b0*/  BSYNC.RECONVERGENT B0 ;  /* 0x0000000000007941 */ /* 0x000fea0003800200 */
.L_x_634:
[----:B------:R-:W-:Y:S04]  /*08c0*/  BSSY.RECONVERGENT B0, `(.L_x_636) ;  /* 0x0000007000007945 */ /* 0x000fe80003800200 */
[----:B------:R-:W-:Y:S05]  /*08d0*/  @P1 BRA `(.L_x_637) ;  /* 0x0000000000141947 */ /* 0x000fea0003800000 */
[----:B------:R-:W5:Y:S04]  /*08e0*/  LDG.E R12, desc[UR14][R12.64+0xc00] ;  /* 0x000c000e0c0c7981 */ /* 0x000f68000c1e1900 */
[----:B------:R-:W5:Y:S02]  /*08f0*/  LDG.E R15, desc[UR14][R14.64+0xc00] ;  /* 0x000c000e0e0f7981 */ /* 0x000f64000c1e1900 */
[----:B-----5:R-:W-:-:S05]  /*0900*/  IMAD.IADD R10, R12, 0x1, -R15 ;  /* 0x000000010c0a7824 */ /* 0x020fca00078e0a0f */
[----:B-1234-:R-:W-:-:S05]  /*0910*/  IABS R11, R10 ;  /* 0x0000000a000b7213 */ /* 0x01efca0000000000 */
[----:B------:R1:W-:Y:S02]  /*0920*/  STG.E desc[UR14][R16.64+0xc00], R11 ;  /* 0x000c000b10007986 */ /* 0x0003e4000c10190e */
.L_x_637:
[----:B------:R-:W-:Y:S05]  /*0930*/  BSYNC.RECONVERGENT B0 ;  /* 0x0000000000007941 */ /* 0x000fea0003800200 */
.L_x_636:
[----:B------:R-:W-:Y:S05]  /*0940*/  @!P0 BRA `(.L_x_625) ;  /* 0x0000000400148947 */ /* 0x000fea0003800000 */
[----:B01234-:R-:W-:-:S07]  /*0950*/  IMAD.MOV.U32 R16, RZ, RZ, 0x8 ;  /* 0x00000008ff107424 */ /* 0x01ffce00078e00ff */
.L_x_640:
[----:B0-----:R-:W-:-:S05]  /*0960*/  IMAD R17, R16, 0x80, R7 ;  /* 0x0000008010117824 */ /* 0x001fca00078e0207 */
[----:B------:R-:W-:-:S13]  /*0970*/  ISETP.GE.AND P0, PT, R17, R0, PT ;  /* 0x000000001100720c */ /* 0x000fda0003f06270 */
[----:B------:R-:W-:-:S04]  /*0980*/  @!P0 IMAD.WIDE.U32 R10, R17, 0x4, R4 ;  /* 0x00000004110a8825 */ /* 0x000fc800078e0004 */
[C---:B------:R-:W-:Y:S02]  /*0990*/  @!P0 IMAD.WIDE.U32 R22, R17.reuse, 0x4, R2 ;  /* 0x0000000411168825 */ /* 0x040fe400078e0002 */
[----:B------:R-:W2:Y:S04]  /*09a0*/  @!P0 LDG.E R10, desc[UR14][R10.64] ;  /* 0x0000000e0a0a8981 */ /* 0x000ea8000c1e1900 */
[----:B------:R-:W2:Y:S01]  /*09b0*/  @!P0 LDG.E R23, desc[UR14][R22.64] ;  /* 0x0000000e16178981 */ /* 0x000ea2000c1e1900 */
[C---:B------:R-:W-:Y:S01]  /*09c0*/  IADD3 R25, PT, PT, R17.reuse, 0x80, RZ ;  /* 0x0000008011197810 */ /* 0x040fe20007ffe0ff */
[----:B------:R-:W-:-:S03]  /*09d0*/  @!P0 IMAD.WIDE.U32 R18, R17, 0x4, R8 ;  /* 0x0000000411128825 */ /* 0x000fc600078e0008 */
[C---:B------:R-:W-:Y:S01]  /*09e0*/  ISETP.GE.AND P1, PT, R25.reuse, R0, PT ;  /* 0x000000001900720c */ /* 0x040fe20003f26270 */
[----:B------:R-:W-:-:S04]  /*09f0*/  IMAD.WIDE R14, R25, 0x4, R4 ;  /* 0x00000004190e7825 */ /* 0x000fc800078e0204 */
[----:B--2---:R-:W-:-:S05]  /*0a00*/  @!P0 IMAD.IADD R12, R10, 0x1, -R23 ;  /* 0x000000010a0c8824 */ /* 0x004fca00078e0a17 */
[----:B------:R-:W-:Y:S01]  /*0a10*/  @!P0 IABS R27, R12 ;  /* 0x0000000c001b8213 */ /* 0x000fe20000000000 */
[----:B------:R-:W-:-:S04]  /*0a20*/  IMAD.WIDE R12, R25, 0x4, R2 ;  /* 0x00000004190c7825 */ /* 0x000fc800078e0202 */
[----:B------:R0:W-:Y:S04]  /*0a30*/  @!P0 STG.E desc[UR14][R18.64], R27 ;  /* 0x0000001b12008986 */ /* 0x0001e8000c10190e */
[----:B------:R-:W2:Y:S04]  /*0a40*/  @!P1 LDG.E R10, desc[UR14][R14.64] ;  /* 0x0000000e0e0a9981 */ /* 0x000ea8000c1e1900 */
[----:B------:R-:W2:Y:S01]  /*0a50*/  @!P1 LDG.E R21, desc[UR14][R12.64] ;  /* 0x0000000e0c159981 */ /* 0x000ea2000c1e1900 */
[----:B------:R-:W-:-:S05]  /*0a60*/  VIADD R11, R17, 0x100 ;  /* 0x00000100110b7836 */ /* 0x000fca0000000000 */
[----:B------:R-:W-:Y:S01]  /*0a70*/  ISETP.GE.AND P0, PT, R11, R0, PT ;  /* 0x000000000b00720c */ /* 0x000fe20003f06270 */
[----:B--2---:R-:W-:-:S05]  /*0a80*/  @!P1 IMAD.IADD R10, R10, 0x1, -R21 ;  /* 0x000000010a0a9824 */ /* 0x004fca00078e0a15 */
[----:B------:R-:W-:Y:S01]  /*0a90*/  @!P1 IABS R23, R10 ;  /* 0x0000000a00179213 */ /* 0x000fe20000000000 */
[----:B------:R-:W-:-:S05]  /*0aa0*/  IMAD.WIDE R10, R25, 0x4, R8 ;  /* 0x00000004190a7825 */ /* 0x000fca00078e0208 */
[----:B------:R1:W-:Y:S04]  /*0ab0*/  @!P1 STG.E desc[UR14][R10.64], R23 ;  /* 0x000000170a009986 */ /* 0x0003e8000c10190e */
[----:B------:R-:W2:Y:S04]  /*0ac0*/  @!P0 LDG.E R21, desc[UR14][R14.64+0x200] ;  /* 0x0002000e0e158981 */ /* 0x000ea8000c1e1900 */
[----:B0-----:R-:W2:Y:S01]  /*0ad0*/  @!P0 LDG.E R18, desc[UR14][R12.64+0x200] ;  /* 0x0002000e0c128981 */ /* 0x001ea2000c1e1900 */
[----:B------:R-:W-:-:S05]  /*0ae0*/  VIADD R19, R17, 0x180 ;  /* 0x0000018011137836 */ /* 0x000fca0000000000 */
[----:B------:R-:W-:Y:S01]  /*0af0*/  ISETP.GE.AND P1, PT, R19, R0, PT ;  /* 0x000000001300720c */ /* 0x000fe20003f26270 */
[----:B--2---:R-:W-:-:S05]  /*0b00*/  @!P0 IMAD.IADD R18, R21, 0x1, -R18 ;  /* 0x0000000115128824 */ /* 0x004fca00078e0a12 */
[----:B------:R-:W-:-:S05]  /*0b10*/  @!P0 IABS R25, R18 ;  /* 0x0000001200198213 */ /* 0x000fca0000000000 */
[----:B------:R0:W-:Y:S04]  /*0b20*/  @!P0 STG.E desc[UR14][R10.64+0x200], R25 ;  /* 0x000200190a008986 */ /* 0x0001e8000c10190e */
[----:B------:R-:W2:Y:S04]  /*0b30*/  @!P1 LDG.E R18, desc[UR14][R14.64+0x400] ;  /* 0x0004000e0e129981 */ /* 0x000ea8000c1e1900 */
[----:B------:R-:W2:Y:S01]  /*0b40*/  @!P1 LDG.E R21, desc[UR14][R12.64+0x400] ;  /* 0x0004000e0c159981 */ /* 0x000ea2000c1e1900 */
[----:B------:R-:W-:-:S04]  /*0b50*/  IADD3 R19, PT, PT, R17, 0x200, RZ ;  /* 0x0000020011137810 */ /* 0x000fc80007ffe0ff */
[----:B------:R-:W-:Y:S01]  /*0b60*/  ISETP.GE.AND P0, PT, R19, R0, PT ;  /* 0x000000001300720c */ /* 0x000fe20003f06270 */
[----:B--2---:R-:W-:-:S05]  /*0b70*/  @!P1 IMAD.IADD R18, R18, 0x1, -R21 ;  /* 0x0000000112129824 */ /* 0x004fca00078e0a15 */
[----:B-1----:R-:W-:-:S05]  /*0b80*/  @!P1 IABS R23, R18 ;  /* 0x0000001200179213 */ /* 0x002fca0000000000 */
[----:B------:R1:W-:Y:S04]  /*0b90*/  @!P1 STG.E desc[UR14][R10.64+0x400], R23 ;  /* 0x000400170a009986 */ /* 0x0003e8000c10190e */
[----:B------:R-:W2:Y:S04]  /*0ba0*/  @!P0 LDG.E R18, desc[UR14][R14.64+0x600] ;  /* 0x0006000e0e128981 */ /* 0x000ea8000c1e1900 */
[----:B------:R-:W2:Y:S01]  /*0bb0*/  @!P0 LDG.E R21, desc[UR14][R12.64+0x600] ;  /* 0x0006000e0c158981 */ /* 0x000ea2000c1e1900 */
[----:B------:R-:W-:-:S05]  /*0bc0*/  VIADD R19, R17, 0x280 ;  /* 0x0000028011137836 */ /* 0x000fca0000000000 */
[----:B------:R-:W-:Y:S01]  /*0bd0*/  ISETP.GE.AND P1, PT, R19, R0, PT ;  /* 0x000000001300720c */ /* 0x000fe20003f26270 */
[----:B--2---:R-:W-:-:S05]  /*0be0*/  @!P0 IMAD.IADD R18, R18, 0x1, -R21 ;  /* 0x0000000112128824 */ /* 0x004fca00078e0a15 */
[----:B0-----:R-:W-:-:S05]  /*0bf0*/  @!P0 IABS R25, R18 ;  /* 0x0000001200198213 */ /* 0x001fca0000000000 */
[----:B------:R1:W-:Y:S04]  /*0c00*/  @!P0 STG.E desc[UR14][R10.64+0x600], R25 ;  /* 0x000600190a008986 */ /* 0x0003e8000c10190e */
[----:B------:R-:W2:Y:S04]  /*0c10*/  @!P1 LDG.E R18, desc[UR14][R14.64+0x800] ;  /* 0x0008000e0e129981 */ /* 0x000ea8000c1e1900 */
[----:B------:R-:W2:Y:S01]  /*0c20*/  @!P1 LDG.E R21, desc[UR14][R12.64+0x800] ;  /* 0x0008000e0c159981 */ /* 0x000ea2000c1e1900 */
[----:B------:R-:W-:-:S05]  /*0c30*/  VIADD R19, R17, 0x300 ;  /* 0x0000030011137836 */ /* 0x000fca0000000000 */
[----:B------:R-:W-:Y:S01]  /*0c40*/  ISETP.GE.AND P0, PT, R19, R0, PT ;  /* 0x000000001300720c */ /* 0x000fe20003f06270 */
[----:B--2---:R-:W-:-:S05]  /*0c50*/  @!P1 IMAD.IADD R18, R18, 0x1, -R21 ;  /* 0x0000000112129824 */ /* 0x004fca00078e0a15 */
[----:B------:R-:W-:-:S05]  /*0c60*/  @!P1 IABS R21, R18 ;  /* 0x0000001200159213 */ /* 0x000fca0000000000 */
[----:B------:R1:W-:Y:S04]  /*0c70*/  @!P1 STG.E desc[UR14][R10.64+0x800], R21 ;  /* 0x000800150a009986 */ /* 0x0003e8000c10190e */
[----:B------:R-:W2:Y:S04]  /*0c80*/  @!P0 LDG.E R18, desc[UR14][R14.64+0xa00] ;  /* 0x000a000e0e128981 */ /* 0x000ea8000c1e1900 */
[----:B------:R-:W2:Y:S01]  /*0c90*/  @!P0 LDG.E R19, desc[UR14][R12.64+0xa00] ;  /* 0x000a000e0c138981 */ /* 0x000ea2000c1e1900 */
[----:B------:R-:W-:Y:S01]  /*0ca0*/  VIADD R17, R17, 0x380 ;  /* 0x0000038011117836 */ /* 0x000fe20000000000 */
[----:B------:R-:W-:Y:S01]  /*0cb0*/  BSSY.RECONVERGENT B0, `(.L_x_638) ;  /* 0x000000d000007945 */ /* 0x000fe20003800200 */
[----:B------:R-:W-:-:S05]  /*0cc0*/  VIADD R16, R16, 0x8 ;  /* 0x0000000810107836 */ /* 0x000fca0000000000 */
[----:B------:R-:W-:Y:S02]  /*0cd0*/  ISETP.NE.AND P1, PT, R16, R6, PT ;  /* 0x000000061000720c */ /* 0x000fe40003f25270 */
[----:B--2---:R-:W-:-:S04]  /*0ce0*/  @!P0 IADD3 R18, PT, PT, R18, -R19, RZ ;  /* 0x8000001312128210 */ /* 0x004fc80007ffe0ff */
[----:B------:R-:W-:-:S05]  /*0cf0*/  @!P0 IABS R19, R18 ;  /* 0x0000001200138213 */ /* 0x000fca0000000000 */
[----:B------:R1:W-:Y:S01]  /*0d00*/  @!P0 STG.E desc[UR14][R10.64+0xa00], R19 ;  /* 0x000a00130a008986 */ /* 0x0003e2000c10190e */
[----:B------:R-:W-:-:S13]  /*0d10*/  ISETP.GE.AND P0, PT, R17, R0, PT ;  /* 0x000000001100720c */ /* 0x000fda0003f06270 */
[----:B-1----:R-:W-:Y:S05]  /*0d20*/  @P0 BRA `(.L_x_639) ;  /* 0x0000000000140947 */ /* 0x002fea0003800000 */
[----:B------:R-:W2:Y:S04]  /*0d30*/  LDG.E R14, desc[UR14][R14.64+0xc00] ;  /* 0x000c000e0e0e7981 */ /* 0x000ea8000c1e1900 */
[----:B------:R-:W2:Y:S02]  /*0d40*/  LDG.E R13, desc[UR14][R12.64+0xc00] ;  /* 0x000c000e0c0d7981 */ /* 0x000ea4000c1e1900 */
[----:B--2---:R-:W-:-:S05]  /*0d50*/  IMAD.IADD R17, R14, 0x1, -R13 ;  /* 0x000000010e117824 */ /* 0x004fca00078e0a0d */
[----:B------:R-:W-:-:S05]  /*0d60*/  IABS R17, R17 ;  /* 0x0000001100117213 */ /* 0x000fca0000000000 */
[----:B------:R0:W-:Y:S02]  /*0d70*/  STG.E desc[UR14][R10.64+0xc00], R17 ;  /* 0x000c00110a007986 */ /* 0x0001e4000c10190e */
.L_x_639:
[----:B------:R-:W-:Y:S05]  /*0d80*/  BSYNC.RECONVERGENT B0 ;  /* 0x0000000000007941 */ /* 0x000fea0003800200 */
.L_x_638:
[----:B------:R-:W-:Y:S05]  /*0d90*/  @P1 BRA `(.L_x_640) ;  /* 0xfffffff800f01947 */ /* 0x000fea000383ffff */
.L_x_625:
[----:B------:R-:W-:-:S13]  /*0da0*/  ISETP.NE.AND P0, PT, R20, RZ, PT ;  /* 0x000000ff1400720c */ /* 0x000fda0003f05270 */
[----:B------:R-:W-:Y:S05]  /*0db0*/  @!P0 EXIT ;  /* 0x000000000000894d */ /* 0x000fea0003800000 */
[----:B0-----:R-:W0:Y:S01]  /*0dc0*/  LDC R10, c[0x0][0x388] ;  /* 0x0000e200ff0a7b82 */ /* 0x001e220000000800 */
[----:B------:R-:W-:Y:S02]  /*0dd0*/  ISETP.GE.U32.AND P0, PT, R20, 0x4, PT ;  /* 0x000000041400780c */ /* 0x000fe40003f06070 */
[----:B0-----:R-:W-:-:S04]  /*0de0*/  LOP3.LUT R24, R10, 0x3, RZ, 0xc0, !PT ;  /* 0x000000030a187812 */ /* 0x001fc800078ec0ff */
[----:B------:R-:W-:-:S07]  /*0df0*/  ISETP.NE.AND P2, PT, R24, RZ, PT ;  /* 0x000000ff1800720c */ /* 0x000fce0003f45270 */
[----:B------:R-:W-:Y:S06]  /*0e00*/  @!P0 BRA `(.L_x_641) ;  /* 0x0000000000a48947 */ /* 0x000fec0003800000 */
[----:B-1234-:R-:W-:-:S05]  /*0e10*/  IMAD R11, R6, 0x80, R7 ;  /* 0x00000080060b7824 */ /* 0x01efca00078e0207 */
[----:B------:R-:W-:-:S13]  /*0e20*/  ISETP.GE.AND P0, PT, R11, R0, PT ;  /* 0x000000000b00720c */ /* 0x000fda0003f06270 */
[----:B------:R-:W-:-:S04]  /*0e30*/  @!P0 IMAD.WIDE R12, R11, 0x4, R4 ;  /* 0x000000040b0c8825 */ /* 0x000fc800078e0204 */
[C---:B------:R-:W-:Y:S02]  /*0e40*/  @!P0 IMAD.WIDE R18, R11.reuse, 0x4, R2 ;  /* 0x000000040b128825 */ /* 0x040fe400078e0202 */
[----:B------:R-:W2:Y:S04]  /*0e50*/  @!P0 LDG.E R12, desc[UR14][R12.64] ;  /* 0x0000000e0c0c8981 */ /* 0x000ea8000c1e1900 */
[----:B------:R-:W2:Y:S01]  /*0e60*/  @!P0 LDG.E R19, desc[UR14][R18.64] ;  /* 0x0000000e12138981 */ /* 0x000ea2000c1e1900 */
[C---:B------:R-:W-:Y:S02]  /*0e70*/  VIADD R27, R11.reuse, 0x80 ;  /* 0x000000800b1b7836 */ /* 0x040fe40000000000 */
[----:B------:R-:W-:-:S03]  /*0e80*/  @!P0 IMAD.WIDE R16, R11, 0x4, R8 ;  /* 0x000000040b108825 */ /* 0x000fc600078e0208 */
[----:B------:R-:W-:-:S13]  /*0e90*/  ISETP.GE.AND P1, PT, R27, R0, PT ;  /* 0x000000001b00720c */ /* 0x000fda0003f26270 */
[----:B------:R-:W-:Y:S01]  /*0ea0*/  @!P1 IMAD.WIDE R22, R27, 0x4, R4 ;  /* 0x000000041b169825 */ /* 0x000fe200078e0204 */
[----:B--2---:R-:W-:-:S04]  /*0eb0*/  @!P0 IADD3 R14, PT, PT, R12, -R19, RZ ;  /* 0x800000130c0e8210 */ /* 0x004fc80007ffe0ff */
[----:B------:R-:W-:Y:S01]  /*0ec0*/  @!P0 IABS R25, R14 ;  /* 0x0000000e00198213 */ /* 0x000fe20000000000 */
[----:B------:R-:W-:-:S04]  /*0ed0*/  @!P1 IMAD.WIDE R14, R27, 0x4, R2 ;  /* 0x000000041b0e9825 */ /* 0x000fc800078e0202 */
[----:B------:R0:W-:Y:S04]  /*0ee0*/  @!P0 STG.E desc[UR14][R16.64], R25 ;  /* 0x0000001910008986 */ /* 0x0001e8000c10190e */
[----:B------:R-:W2:Y:S04]  /*0ef0*/  @!P1 LDG.E R22, desc[UR14][R22.64] ;  /* 0x0000000e16169981 */ /* 0x000ea8000c1e1900 */
[----:B------:R-:W2:Y:S01]  /*0f00*/  @!P1 LDG.E R15, desc[UR14][R14.64] ;  /* 0x0000000e0e0f9981 */ /* 0x000ea2000c1e1900 */
[----:B------:R-:W-:Y:S02]  /*0f10*/  VIADD R21, R11, 0x100 ;  /* 0x000001000b157836 */ /* 0x000fe40000000000 */
[----:B------:R-:W-:-:S03]  /*0f20*/  @!P1 IMAD.WIDE R18, R27, 0x4, R8 ;  /* 0x000000041b129825 */ /* 0x000fc600078e0208 */
[----:B------:R-:W-:-:S13]  /*0f30*/  ISETP.GE.AND P0, PT, R21, R0, PT ;  /* 0x000000001500720c */ /* 0x000fda0003f06270 */
[----:B------:R-:W-:-:S04]  /*0f40*/  @!P0 IMAD.WIDE R26, R21, 0x4, R4 ;  /* 0x00000004151a8825 */ /* 0x000fc800078e0204 */
[----:B--2---:R-:W-:-:S05]  /*0f50*/  @!P1 IMAD.IADD R12, R22, 0x1, -R15 ;  /* 0x00000001160c9824 */ /* 0x004fca00078e0a0f */
[----:B------:R-:W-:Y:S01]  /*0f60*/  @!P1 IABS R29, R12 ;  /* 0x0000000c001d9213 */ /* 0x000fe20000000000 */
[----:B------:R-:W-:-:S04]  /*0f70*/  @!P0 IMAD.WIDE R12, R21, 0x4, R2 ;  /* 0x00000004150c8825 */ /* 0x000fc800078e0202 */
[----:B------:R1:W-:Y:S04]  /*0f80*/  @!P1 STG.E desc[UR14][R18.64], R29 ;  /* 0x0000001d12009986 */ /* 0x0003e8000c10190e */
[----:B------:R-:W2:Y:S04]  /*0f90*/  @!P0 LDG.E R26, desc[UR14][R26.64] ;  /* 0x0000000e1a1a8981 */ /* 0x000ea8000c1e1900 */
[----:B------:R-:W2:Y:S01]  /*0fa0*/  @!P0 LDG.E R13, desc[UR14][R12.64] ;  /* 0x0000000e0c0d8981 */ /* 0x000ea2000c1e1900 */
[----:B0-----:R-:W-:Y:S02]  /*0fb0*/  VIADD R25, R11, 0x180 ;  /* 0x000001800b197836 */ /* 0x001fe40000000000 */
[----:B------:R-:W-:-:S03]  /*0fc0*/  @!P0 IMAD.WIDE R14, R21, 0x4, R8 ;  /* 0x00000004150e8825 */ /* 0x000fc600078e0208 */
[----:B------:R-:W-:-:S13]  /*0fd0*/  ISETP.GE.AND P1, PT, R25, R0, PT ;  /* 0x000000001900720c */ /* 0x000fda0003f26270 */
[----:B------:R-:W-:-:S04]  /*0fe0*/  @!P1 IMAD.WIDE R16, R25, 0x4, R4 ;  /* 0x0000000419109825 */ /* 0x000fc800078e0204 */
[----:B------:R-:W-:-:S04]  /*0ff0*/  @!P1 IMAD.WIDE R20, R25, 0x4, R2 ;  /* 0x0000000419149825 */ /* 0x000fc800078e0202 */
[----:B--2---:R-:W-:-:S05]  /*1000*/  @!P0 IMAD.IADD R11, R26, 0x1, -R13 ;  /* 0x000000011a0b8824 */ /* 0x004fca00078e0a0d */
[----:B------:R-:W-:-:S05]  /*1010*/  @!P0 IABS R23, R11 ;  /* 0x0000000b00178213 */ /* 0x000fca0000000000 */
[----:B------:R1:W-:Y:S04]  /*1020*/  @!P0 STG.E desc[UR14][R14.64], R23 ;  /* 0x000000170e008986 */ /* 0x0003e8000c10190e */
[----:B------:R-:W2:Y:S04]  /*1030*/  @!P1 LDG.E R16, desc[UR14][R16.64] ;  /* 0x0000000e10109981 */ /* 0x000ea8000c1e1900 */
[----:B------:R-:W2:Y:S01]  /*1040*/  @!P1 LDG.E R21, desc[UR14][R20.64] ;  /* 0x0000000e14159981 */ /* 0x000ea2000c1e1900 */
[----:B------:R-:W-:Y:S01]  /*1050*/  @!P1 IMAD.WIDE R12, R25, 0x4, R8 ;  /* 0x00000004190c9825 */ /* 0x000fe200078e0208 */
[----:B------:R-:W-:-:S03]  /*1060*/  IADD3 R6, PT, PT, R6, 0x4, RZ ;  /* 0x0000000406067810 */ /* 0x000fc60007ffe0ff */
[----:B--2---:R-:W-:-:S05]  /*1070*/  @!P1 IMAD.IADD R11, R16, 0x1, -R21 ;  /* 0x00000001100b9824 */ /* 0x004fca00078e0a15 */
[----:B------:R-:W-:-:S05]  /*1080*/  @!P1 IABS R11, R11 ;  /* 0x0000000b000b9213 */ /* 0x000fca0000000000 */
[----:B------:R1:W-:Y:S02]  /*1090*/  @!P1 STG.E desc[UR14][R12.64], R11 ;  /* 0x0000000b0c009986 */ /* 0x0003e4000c10190e */
.L_x_641:
[----:B------:R-:W-:Y:S05]  /*10a0*/  @!P2 EXIT ;  /* 0x000000000000a94d */ /* 0x000fea0003800000 */
[----:B------:R-:W-:Y:S02]  /*10b0*/  ISETP.NE.AND P0, PT, R24, 0x1, PT ;  /* 0x000000011800780c */ /* 0x000fe40003f05270 */
[----:B------:R-:W-:-:S04]  /*10c0*/  LOP3.LUT R10, R10, 0x1, RZ, 0xc0, !PT ;  /* 0x000000010a0a7812 */ /* 0x000fc800078ec0ff */
[----:B------:R-:W-:-:S07]  /*10d0*/  ISETP.NE.U32.AND P2, PT, R10, 0x1, PT ;  /* 0x000000010a00780c */ /* 0x000fce0003f45070 */
[----:B------:R-:W-:Y:S06]  /*10e0*/  @!P0 BRA `(.L_x_642) ;  /* 0x0000000000548947 */ /* 0x000fec0003800000 */
[----:B-1----:R-:W-:-:S05]  /*10f0*/  IMAD R15, R6, 0x80, R7 ;  /* 0x00000080060f7824 */ /* 0x002fca00078e0207 */
[----:B------:R-:W-:-:S13]  /*1100*/  ISETP.GE.AND P0, PT, R15, R0, PT ;  /* 0x000000000f00720c */ /* 0x000fda0003f06270 */
[----:B--234-:R-:W-:-:S04]  /*1110*/  @!P0 IMAD.WIDE R10, R15, 0x4, R4 ;  /* 0x000000040f0a8825 */ /* 0x01cfc800078e0204 */
[C---:B------:R-:W-:Y:S02]  /*1120*/  @!P0 IMAD.WIDE R12, R15.reuse, 0x4, R2 ;  /* 0x000000040f0c8825 */ /* 0x040fe400078e0202 */
[----:B------:R-:W2:Y:S04]  /*1130*/  @!P0 LDG.E R10, desc[UR14][R10.64] ;  /* 0x0000000e0a0a8981 */ /* 0x000ea8000c1e1900 */
[----:B------:R-:W2:Y:S01]  /*1140*/  @!P0 LDG.E R13, desc[UR14][R12.64] ;  /* 0x0000000e0c0d8981 */ /* 0x000ea2000c1e1900 */
[----:B------:R-:W-:-:S05]  /*1150*/  VIADD R23, R15, 0x80 ;  /* 0x000000800f177836 */ /* 0x000fca0000000000 */
[----:B------:R-:W-:-:S13]  /*1160*/  ISETP.GE.AND P1, PT, R23, R0, PT ;  /* 0x000000001700720c */ /* 0x000fda0003f26270 */
[----:B------:R-:W-:-:S04]  /*1170*/  @!P1 IMAD.WIDE R16, R23, 0x4, R4 ;  /* 0x0000000417109825 */ /* 0x000fc800078e0204 */
[----:B------:R-:W-:-:S04]  /*1180*/  @!P1 IMAD.WIDE R18, R23, 0x4, R2 ;  /* 0x0000000417129825 */ /* 0x000fc800078e0202 */
[----:B--2---:R-:W-:-:S05]  /*1190*/  @!P0 IMAD.IADD R14, R10, 0x1, -R13 ;  /* 0x000000010a0e8824 */ /* 0x004fca00078e0a0d */
[----:B------:R-:W-:Y:S01]  /*11a0*/  @!P0 IABS R21, R14 ;  /* 0x0000000e00158213 */ /* 0x000fe20000000000 */
[----:B------:R-:W-:-:S05]  /*11b0*/  @!P0 IMAD.WIDE R14, R15, 0x4, R8 ;  /* 0x000000040f0e8825 */ /* 0x000fca00078e0208 */
[----:B------:R0:W-:Y:S04]  /*11c0*/  @!P0 STG.E desc[UR14][R14.64], R21 ;  /* 0x000000150e008986 */ /* 0x0001e8000c10190e */
[----:B------:R-:W2:Y:S04]  /*11d0*/  @!P1 LDG.E R16, desc[UR14][R16.64] ;  /* 0x0000000e10109981 */ /* 0x000ea8000c1e1900 */
[----:B------:R-:W2:Y:S01]  /*11e0*/  @!P1 LDG.E R19, desc[UR14][R18.64] ;  /* 0x0000000e12139981 */ /* 0x000ea2000c1e1900 */
[----:B------:R-:W-:Y:S02]  /*11f0*/  VIADD R6, R6, 0x2 ;  /* 0x0000000206067836 */ /* 0x000fe40000000000 */
[----:B--2---:R-:W-:-:S05]  /*1200*/  @!P1 IMAD.IADD R10, R16, 0x1, -R19 ;  /* 0x00000001100a9824 */ /* 0x004fca00078e0a13 */
[----:B------:R-:W-:Y:S01]  /*1210*/  @!P1 IABS R13, R10 ;  /* 0x0000000a000d9213 */ /* 0x000fe20000000000 */
[----:B------:R-:W-:-:S05]  /*1220*/  @!P1 IMAD.WIDE R10, R23, 0x4, R8 ;  /* 0x00000004170a9825 */ /* 0x000fca00078e0208 */
[----:B------:R0:W-:Y:S02]  /*1230*/  @!P1 STG.E desc[UR14][R10.64], R13 ;  /* 0x0000000d0a009986 */ /* 0x0001e4000c10190e */
.L_x_642:
[----:B------:R-:W-:Y:S05]  /*1240*/  @P2 EXIT ;  /* 0x000000000000294d */ /* 0x000fea0003800000 */
[----:B------:R-:W-:-:S04]  /*1250*/  LEA R7, R6, R7, 0x7 ;  /* 0x0000000706077211 */ /* 0x000fc800078e38ff */
[----:B------:R-:W-:-:S13]  /*1260*/  ISETP.GE.AND P0, PT, R7, R0, PT ;  /* 0x000000000700720c */ /* 0x000fda0003f06270 */
[----:B------:R-:W-:Y:S05]  /*1270*/  @P0 EXIT ;  /* 0x000000000000094d */ /* 0x000fea0003800000 */
[----:B------:R-:W-:-:S04]  /*1280*/  IMAD.WIDE R4, R7, 0x4, R4 ;  /* 0x0000000407047825 */ /* 0x000fc800078e0204 */
[C---:B------:R-:W-:Y:S02]  /*1290*/  IMAD.WIDE R2, R7.reuse, 0x4, R2 ;  /* 0x0000000407027825 */ /* 0x040fe400078e0202 */
[----:B------:R-:W5:Y:S04]  /*12a0*/  LDG.E R4, desc[UR14][R4.64] ;  /* 0x0000000e04047981 */ /* 0x000f68000c1e1900 */
[----:B------:R-:W5:Y:S01]  /*12b0*/  LDG.E R3, desc[UR14][R2.64] ;  /* 0x0000000e02037981 */ /* 0x000f62000c1e1900 */
[----:B------:R-:W-:-:S04]  /*12c0*/  IMAD.WIDE R8, R7, 0x4, R8 ;  /* 0x0000000407087825 */ /* 0x000fc800078e0208 */
[----:B-----5:R-:W-:-:S05]  /*12d0*/  IMAD.IADD R0, R4, 0x1, -R3 ;  /* 0x0000000104007824 */ /* 0x020fca00078e0a03 */
[----:B------:R-:W-:-:S05]  /*12e0*/  IABS R0, R0 ;  /* 0x0000000000007213 */ /* 0x000fca0000000000 */
[----:B------:R-:W-:-:S05]  /*12f0*/  IMAD.MOV.U32 R7, RZ, RZ, R0 ;  /* 0x000000ffff077224 */ /* 0x000fca00078e0000 */
[----:B------:R-:W-:Y:S01]  /*1300*/  STG.E desc[UR14][R8.64], R7 ;  /* 0x0000000708007986 */ /* 0x000fe2000c10190e */
[----:B------:R-:W-:Y:S05]  /*1310*/  EXIT ;  /* 0x000000000000794d */ /* 0x000fea0003800000 */
.L_x_624:
[----:B------:R-:W-:-:S13]  /*1320*/  ISETP.GE.AND P0, PT, R10, 0x1, PT ;  /* 0x000000010a00780c */ /* 0x000fda0003f06270 */
[----:B------:R-:W-:Y:S05]  /*1330*/  @!P0 EXIT ;  /* 0x000000000000894d */ /* 0x000fea0003800000 */
[----:B------:R-:W-:Y:S01]  /*1340*/  ISETP.GE.U32.AND P0, PT, R10, 0x8, PT ;  /* 0x000000080a00780c */ /* 0x000fe20003f06070 */
[----:B------:R-:W-:-:S12]  /*1350*/  IMAD.MOV.U32 R0, RZ, RZ, RZ ;  /* 0x000000ffff007224 */ /* 0x000fd800078e00ff */
[----:B------:R-:W-:Y:S05]  /*1360*/  @!P0 BRA `(.L_x_643) ;  /* 0x0000000400508947 */ /* 0x000fea0003800000 */
[----:B------:R-:W0:Y:S01]  /*1370*/  LDC.64 R12, c[0x0][0x398] ;  /* 0x0000e600ff0c7b82 */ /* 0x000e220000000a00 */
[----:B------:R-:W-:Y:S01]  /*1380*/  UIADD3 UR4, UP2, UPT, UR13, 0x600, URZ ;  /* 0x000006000d047890 */ /* 0x000fe2000ff5e0ff */
[----:B------:R-:W-:-:S03]  /*1390*/  LOP3.LUT R0, R10, 0x7ffffff8, RZ, 0xc0, !PT ;  /* 0x7ffffff80a007812 */ /* 0x000fc600078ec0ff */
[----:B------:R-:W-:Y:S02]  /*13a0*/  UIADD3 UR10, UP1, UPT, UR4, UR10, URZ ;  /* 0x0000000a040a7290 */ /* 0x000fe4000ff3e0ff */
[----:B------:R-:W-:Y:S01]  /*13b0*/  UIADD3 UR8, UP0, UPT, UR4, UR8, URZ ;  /* 0x0000000804087290 */ /* 0x000fe2000ff1e0ff */
[----:B------:R-:W1:Y:S01]  /*13c0*/  LDC.64 R8, c[0x0][0x390] ;  /* 0x0000e400ff087b82 */ /* 0x000e620000000a00 */
[----:B------:R-:W-:Y:S01]  /*13d0*/  UIADD3.X UR5, UPT, UPT, URZ, UR16, URZ, UP2, !UPT ;  /* 0x00000010ff057290 */ /* 0x000fe200097fe4ff */
[----:B------:R-:W-:Y:S01]  /*13e0*/  IMAD.MOV R0, RZ, RZ, -R0 ;  /* 0x000000ffff007224 */ /* 0x000fe200078e0a00 */
[----:B------:R-:W-:Y:S02]  /*13f0*/  UIADD3 UR4, UP2, UPT, UR4, UR6, URZ ;  /* 0x0000000604047290 */ /* 0x000fe4000ff5e0ff */
[----:B------:R-:W-:Y:S02]  /*1400*/  UIADD3.X UR11, UPT, UPT, UR5, UR11, URZ, UP1, !UPT ;  /* 0x0000000b050b7290 */ /* 0x000fe40008ffe4ff */
[----:B------:R-:W-:Y:S01]  /*1410*/  UIADD3.X UR9, UPT, UPT, UR5, UR9, URZ, UP0, !UPT ;  /* 0x0000000905097290 */ /* 0x000fe200087fe4ff */
[----:B------:R-:W2:Y:S01]  /*1420*/  LDC.64 R14, c[0x0][0x3a8] ;  /* 0x0000ea00ff0e7b82 */ /* 0x000ea20000000a00 */
[----:B------:R-:W-:Y:S01]  /*1430*/  UIADD3.X UR5, UPT, UPT, UR5, UR7, URZ, UP2, !UPT ;  /* 0x0000000705057290 */ /* 0x000fe200097fe4ff */
[----:B0-----:R-:W-:-:S04]  /*1440*/  IMAD.WIDE.U32 R10, R7, 0x4, R12 ;  /* 0x00000004070a7825 */ /* 0x001fc800078e000c */
[----:B-1----:R-:W-:-:S04]  /*1450*/  IMAD.WIDE.U32 R8, R7, 0x4, R8 ;  /* 0x0000000407087825 */ /* 0x002fc800078e0008 */
[----:B--2---:R-:W-:-:S04]  /*1460*/  IMAD.WIDE.U32 R12, R7, 0x4, R14 ;  /* 0x00000004070c7825 */ /* 0x004fc800078e000e */
[----:B------:R-:W-:-:S07]  /*1470*/  VIADD R7, R7, 0x80 ;  /* 0x0000008007077836 */ /* 0x000fce0000000000 */
.L_x_644:
[----:B------:R-:W-:Y:S02]  /*1480*/  IADD3 R22, P1, PT, R12, UR13, RZ ;  /* 0x0000000d0c167c10 */ /* 0x000fe4000ff3e0ff */
[----:B-1----:R-:W-:Y:S02]  /*1490*/  IADD3 R18, P0, PT, R10, UR13, RZ ;  /* 0x0000000d0a127c10 */ /* 0x002fe4000ff1e0ff */
[----:B------:R-:W-:Y:S02]  /*14a0*/  IADD3.X R23, PT, PT, R13, UR16, RZ, P1, !PT ;  /* 0x000000100d177c10 */ /* 0x000fe40008ffe4ff */
[----:B------:R-:W-:-:S04]  /*14b0*/  IADD3.X R19, PT, PT, R11, UR16, RZ, P0, !PT ;  /* 0x000000100b137c10 */ /* 0x000fc800087fe4ff */
[----:B------:R-:W2:Y:S04]  /*14c0*/  LDG.E R23, desc[UR14][R22.64] ;  /* 0x0000000e16177981 */ /* 0x000ea8000c1e1900 */
[----:B------:R-:W2:Y:S01]  /*14d0*/  LDG.E R18, desc[UR14][R18.64] ;  /* 0x0000000e12127981 */ /* 0x000ea2000c1e1900 */
[----:B------:R-:W-:Y:S01]  /*14e0*/  MOV R14, UR10 ;  /* 0x0000000a000e7c02 */ /* 0x000fe20008000f00 */
[----:B------:R-:W-:Y:S01]  /*14f0*/  IMAD.U32 R15, RZ, RZ, UR11 ;  /* 0x0000000bff0f7e24 */ /* 0x000fe2000f8e00ff */
[----:B------:R-:W-:Y:S01]  /*1500*/  IADD3 R20, P0, PT, R8, UR13, RZ ;  /* 0x0000000d08147c10 */ /* 0x000fe2000ff1e0ff */
[----:B------:R-:W-:Y:S02]  /*1510*/  IMAD.U32 R16, RZ, RZ, UR4 ;  /* 0x00000004ff107e24 */ /* 0x000fe4000f8e00ff */
[----:B------:R-:W-:Y:S01]  /*1520*/  IMAD.U32 R17, RZ, RZ, UR5 ;  /* 0x00000005ff117e24 */ /* 0x000fe2000f8e00ff */
[----:B------:R-:W-:Y:S01]  /*1530*/  IADD3.X R21, PT, PT, R9, UR16, RZ, P0, !PT ;  /* 0x0000001009157c10 */ /* 0x000fe200087fe4ff */
[----:B------:R-:W-:-:S04]  /*1540*/  IMAD.WIDE R14, R7, 0x4, R14 ;  /* 0x00000004070e7825 */ /* 0x000fc800078e020e */
[----:B------:R-:W-:-:S04]  /*1550*/  IMAD.WIDE R16, R7, 0x4, R16 ;  /* 0x0000000407107825 */ /* 0x000fc800078e0210 */
[----:B--2---:R-:W-:-:S05]  /*1560*/  IMAD.IADD R6, R18, 0x1, -R23 ;  /* 0x0000000112067824 */ /* 0x004fca00078e0a17 */
[----:B------:R-:W-:-:S05]  /*1570*/  IABS R25, R6 ;  /* 0x0000000600197213 */ /* 0x000fca0000000000 */
[----:B------:R0:W-:Y:S04]  /*1580*/  STG.E desc[UR14][R20.64], R25 ;  /* 0x0000001914007986 */ /* 0x0001e8000c10190e */
[----:B------:R-:W2:Y:S04]  /*1590*/  LDG.E R6, desc[UR14][R14.64+-0x600] ;  /* 0xfffa000e0e067981 */ /* 0x000ea8000c1e1900 */
[----:B------:R-:W2:Y:S01]  /*15a0*/  LDG.E R19, desc[UR14][R16.64+-0x600] ;  /* 0xfffa000e10137981 */ /* 0x000ea2000c1e1900 */
[----:B------:R-:W-:Y:S01]  /*15b0*/  IMAD.U32 R18, RZ, RZ, UR8 ;  /* 0x00000008ff127e24 */ /* 0x000fe2000f8e00ff */
[----:B--2---:R-:W-:Y:S01]  /*15c0*/  IADD3 R6, PT, PT, R6, -R19, RZ ;  /* 0x8000001306067210 */ /* 0x004fe20007ffe0ff */
[----:B------:R-:W-:-:S03]  /*15d0*/  IMAD.U32 R19, RZ, RZ, UR9 ;  /* 0x00000009ff137e24 */ /* 0x000fc6000f8e00ff */
[----:B------:R-:W-:Y:S01]  /*15e0*/  IABS R23, R6 ;  /* 0x0000000600177213 */ /* 0x000fe20000000000 */
[----:B------:R-:W-:-:S05]  /*15f0*/  IMAD.WIDE R18, R7, 0x4, R18 ;  /* 0x0000000407127825 */ /* 0x000fca00078e0212 */
[----:B------:R1:W-:Y:S04]  /*1600*/  STG.E desc[UR14][R18.64+-0x600], R23 ;  /* 0xfffa001712007986 */ /* 0x0003e8000c10190e */
[----:B------:R-:W2:Y:S04]  /*1610*/  LDG.E R6, desc[UR14][R14.64+-0x400] ;  /* 0xfffc000e0e067981 */ /* 0x000ea8000c1e1900 */
[----:B0-----:R-:W2:Y:S02]  /*1620*/  LDG.E R21, desc[UR14][R16.64+-0x400] ;  /* 0xfffc000e10157981 */ /* 0x001ea4000c1e1900 */
[----:B--2---:R-:W-:-:S05]  /*1630*/  IMAD.IADD R6, R6, 0x1, -R21 ;  /* 0x0000000106067824 */ /* 0x004fca00078e0a15 */
[----:B------:R-:W-:-:S05]  /*1640*/  IABS R25, R6 ;  /* 0x0000000600197213 */ /* 0x000fca0000000000 */
[----:B------:R0:W-:Y:S04]  /*1650*/  STG.E desc[UR14][R18.64+-0x400], R25 ;  /* 0xfffc001912007986 */ /* 0x0001e8000c10190e */
[----:B------:R-:W2:Y:S04]  /*1660*/  LDG.E R6, desc[UR14][R14.64+-0x200] ;  /* 0xfffe000e0e067981 */ /* 0x000ea8000c1e1900 */
[----:B------:R-:W2:Y:S02]  /*1670*/  LDG.E R21, desc[UR14][R16.64+-0x200] ;  /* 0xfffe000e10157981 */ /* 0x000ea4000c1e1900 */
[----:B--2---:R-:W-:-:S05]  /*1680*/  IMAD.IADD R6, R6, 0x1, -R21 ;  /* 0x0000000106067824 */ /* 0x004fca00078e0a15 */
[----:B------:R-:W-:-:S05]  /*1690*/  IABS R6, R6 ;  /* 0x0000000600067213 */ /* 0x000fca0000000000 */
[----:B-1----:R-:W-:-:S05]  /*16a0*/  IMAD.MOV.U32 R23, RZ, RZ, R6 ;  /* 0x000000ffff177224 */ /* 0x002fca00078e0006 */
[----:B------:R1:W-:Y:S04]  /*16b0*/  STG.E desc[UR14][R18.64+-0x200], R23 ;  /* 0xfffe001712007986 */ /* 0x0003e8000c10190e */
[----:B------:R-:W2:Y:S04]  /*16c0*/  LDG.E R6, desc[UR14][R14.64] ;  /* 0x0000000e0e067981 */ /* 0x000ea8000c1e1900 */
[----:B------:R-:W2:Y:S02]  /*16d0*/  LDG.E R21, desc[UR14][R16.64] ;  /* 0x0000000e10157981 */ /* 0x000ea4000c1e1900 */
[----:B--2---:R-:W-:-:S05]  /*16e0*/  IMAD.IADD R6, R6, 0x1, -R21 ;  /* 0x0000000106067824 */ /* 0x004fca00078e0a15 */
[----:B------:R-:W-:-:S04]  /*16f0*/  IABS R6, R6 ;  /* 0x0000000600067213 */ /* 0x000fc80000000000 */
[----:B0-----:R-:W-:-:S05]  /*1700*/  MOV R25, R6 ;  /* 0x0000000600197202 */ /* 0x001fca0000000f00 */
        /* <DEDUP_REMOVED lines=10> */
[----:B------:R-:W-:-:S05]  /*17b0*/  IABS R6, R6 ;  /* 0x0000000600067213 */ /* 0x000fca0000000000 */
[----:B0-----:R-:W-:-:S05]  /*17c0*/  IMAD.MOV.U32 R25, RZ, RZ, R6 ;  /* 0x000000ffff197224 */ /* 0x001fca00078e0006 */
[----:B------:R1:W-:Y:S04]  /*17d0*/  STG.E desc[UR14][R18.64+0x400], R25 ;  /* 0x0004001912007986 */ /* 0x0003e8000c10190e */
[----:B------:R-:W2:Y:S04]  /*17e0*/  LDG.E R6, desc[UR14][R14.64+0x600] ;  /* 0x0006000e0e067981 */ /* 0x000ea8000c1e1900 */
[----:B------:R-:W2:Y:S01]  /*17f0*/  LDG.E R21, desc[UR14][R16.64+0x600] ;  /* 0x0006000e10157981 */ /* 0x000ea2000c1e1900 */
[----:B------:R-:W-:-:S05]  /*1800*/  VIADD R0, R0, 0x8 ;  /* 0x0000000800007836 */ /* 0x000fca0000000000 */
[----:B------:R-:W-:Y:S01]  /*1810*/  ISETP.NE.AND P0, PT, R0, RZ, PT ;  /* 0x000000ff0000720c */ /* 0x000fe20003f05270 */
[----:B------:R-:W-:Y:S01]  /*1820*/  UIADD3 UR13, UP0, UPT, UR13, 0x1000, URZ ;  /* 0x000010000d0d7890 */ /* 0x000fe2000ff1e0ff */
[----:B------:R-:W-:-:S03]  /*1830*/  VIADD R7, R7, 0x400 ;  /* 0x0000040007077836 */ /* 0x000fc60000000000 */
[----:B------:R-:W-:Y:S01]  /*1840*/  UIADD3.X UR16, UPT, UPT, URZ, UR16, URZ, UP0, !UPT ;  /* 0x00000010ff107290 */ /* 0x000fe200087fe4ff */
[----:B--2---:R-:W-:-:S04]  /*1850*/  IADD3 R6, PT, PT, R6, -R21, RZ ;  /* 0x8000001506067210 */ /* 0x004fc80007ffe0ff */
[----:B------:R-:W-:-:S05]  /*1860*/  IABS R21, R6 ;  /* 0x0000000600157213 */ /* 0x000fca0000000000 */
[----:B------:R1:W-:Y:S01]  /*1870*/  STG.E desc[UR14][R18.64+0x600], R21 ;  /* 0x0006001512007986 */ /* 0x0003e2000c10190e */
[----:B------:R-:W-:Y:S05]  /*1880*/  @P0 BRA `(.L_x_644) ;  /* 0xfffffff800fc0947 */ /* 0x000fea000383ffff */
[----:B------:R-:W0:Y:S02]  /*1890*/  LDC R0, c[0x0][0x388] ;  /* 0x0000e200ff007b82 */ /* 0x000e240000000800 */
[----:B0-----:R-:W-:-:S07]  /*18a0*/  LOP3.LUT R0, R0, 0x7ffffff8, RZ, 0xc0, !PT ;  /* 0x7ffffff800007812 */ /* 0x001fce00078ec0ff */
.L_x_643:
[----:B------:R-:W0:Y:S02]  /*18b0*/  LDC R12, c[0x0][0x388] ;  /* 0x0000e200ff0c7b82 */ /* 0x000e240000000800 */
[----:B0-----:R-:W-:-:S04]  /*18c0*/  LOP3.LUT R10, R12, 0x7, RZ, 0xc0, !PT ;  /* 0x000000070c0a7812 */ /* 0x001fc800078ec0ff */
[----:B------:R-:W-:-:S13]  /*18d0*/  ISETP.NE.AND P0, PT, R10, RZ, PT ;  /* 0x000000ff0a00720c */ /* 0x000fda0003f05270 */
[----:B------:R-:W-:Y:S05]  /*18e0*/  @!P0 EXIT ;  /* 0x000000000000894d */ /* 0x000fea0003800000 */
[----:B------:R-:W-:Y:S01]  /*18f0*/  IMAD.SHL.U32 R8, R12, 0x80, RZ ;  /* 0x000000800c087824 */ /* 0x000fe200078e00ff */
[----:B------:R-:W0:Y:S01]  /*1900*/  LDCU.64 UR4, c[0x0][0x390] ;  /* 0x00007200ff0477ac */ /* 0x000e220008000a00 */
[----:B------:R-:W2:Y:S01]  /*1910*/  S2R R13, SR_TID.X ;  /* 0x00000000000d7919 */ /* 0x000ea20000002100 */
[----:B------:R-:W-:Y:S02]  /*1920*/  ISETP.GE.U32.AND P0, PT, R10, 0x4, PT ;  /* 0x000000040a00780c */ /* 0x000fe40003f06070 */
[----:B------:R-:W-:Y:S01]  /*1930*/  SHF.R.S32.HI R6, RZ, 0x1f, R8 ;  /* 0x0000001fff067819 */ /* 0x000fe20000011408 */
[----:B------:R-:W-:Y:S01]  /*1940*/  IMAD.WIDE.U32 R8, R8, UR12, RZ ;  /* 0x0000000c08087c25 */ /* 0x000fe2000f8e00ff */
[----:B-1----:R-:W-:-:S03]  /*1950*/  LOP3.LUT R18, R12, 0x3, RZ, 0xc0, !PT ;  /* 0x000000030c127812 */ /* 0x002fc600078ec0ff */
[----:B------:R-:W-:Y:S01]  /*1960*/  IMAD R7, R6, UR12, RZ ;  /* 0x0000000c06077c24 */ /* 0x000fe2000f8e02ff */
[----:B------:R-:W-:Y:S01]  /*1970*/  ISETP.NE.AND P1, PT, R18, RZ, PT ;  /* 0x000000ff1200720c */ /* 0x000fe20003f25270 */
[----:B------:R-:W-:-:S03]  /*1980*/  IMAD.SHL.U32 R6, R8, 0x4, RZ ;  /* 0x0000000408067824 */ /* 0x000fc600078e00ff */
[----:B------:R-:W-:Y:S02]  /*1990*/  IADD3 R7, PT, PT, R9, R7, RZ ;  /* 0x0000000709077210 */ /* 0x000fe40007ffe0ff */
[----:B0-----:R-:W-:Y:S02]  /*19a0*/  IADD3 R6, P2, PT, R6, UR4, RZ ;  /* 0x0000000406067c10 */ /* 0x001fe4000ff5e0ff */
[----:B------:R-:W-:-:S04]  /*19b0*/  SHF.L.U64.HI R7, R8, 0x2, R7 ;  /* 0x0000000208077819 */ /* 0x000fc80000010207 */
[----:B------:R-:W-:Y:S01]  /*19c0*/  IADD3.X R7, PT, PT, R7, UR5, RZ, P2, !PT ;  /* 0x0000000507077c10 */ /* 0x000fe200097fe4ff */
[----:B------:R-:W-:Y:S06]  /*19d0*/  @!P0 BRA `(.L_x_645) ;  /* 0x0000000000688947 */ /* 0x000fec0003800000 */
[----:B--2---:R-:W-:-:S04]  /*19e0*/  IMAD R15, R0, 0x80, R13 ;  /* 0x00000080000f7824 */ /* 0x004fc800078e020d */
[----:B------:R-:W-:-:S04]  /*19f0*/  IMAD.WIDE R10, R15, 0x4, R4 ;  /* 0x000000040f0a7825 */ /* 0x000fc800078e0204 */
[----:B------:R-:W-:Y:S01]  /*1a00*/  IMAD.WIDE R8, R15, 0x4, R2 ;  /* 0x000000040f087825 */ /* 0x000fe200078e0202 */
[----:B------:R-:W2:Y:S04]  /*1a10*/  LDG.E R14, desc[UR14][R10.64] ;  /* 0x0000000e0a0e7981 */ /* 0x000ea8000c1e1900 */
[----:B------:R-:W2:Y:S02]  /*1a20*/  LDG.E R17, desc[UR14][R8.64] ;  /* 0x0000000e08117981 */ /* 0x000ea4000c1e1900 */
[----:B--2---:R-:W-:-:S05]  /*1a30*/  IMAD.IADD R14, R14, 0x1, -R17 ;  /* 0x000000010e0e7824 */ /* 0x004fca00078e0a11 */
[----:B------:R-:W-:Y:S01]  /*1a40*/  IABS R19, R14 ;  /* 0x0000000e00137213 */ /* 0x000fe20000000000 */
[----:B------:R-:W-:-:S05]  /*1a50*/  IMAD.WIDE R14, R15, 0x4, R6 ;  /* 0x000000040f0e7825 */ /* 0x000fca00078e0206 */
[----:B------:R0:W-:Y:S04]  /*1a60*/  STG.E desc[UR14][R14.64], R19 ;  /* 0x000000130e007986 */ /* 0x0001e8000c10190e */
[----:B------:R-:W2:Y:S04]  /*1a70*/  LDG.E R16, desc[UR14][R10.64+0x200] ;  /* 0x0002000e0a107981 */ /* 0x000ea8000c1e1900 */
[----:B------:R-:W2:Y:S02]  /*1a80*/  LDG.E R17, desc[UR14][R8.64+0x200] ;  /* 0x0002000e08117981 */ /* 0x000ea4000c1e1900 */
[----:B--2---:R-:W-:-:S05]  /*1a90*/  IMAD.IADD R16, R16, 0x1, -R17 ;  /* 0x0000000110107824 */ /* 0x004fca00078e0a11 */
[----:B------:R-:W-:-:S05]  /*1aa0*/  IABS R21, R16 ;  /* 0x0000001000157213 */ /* 0x000fca0000000000 */
        /* <DEDUP_REMOVED lines=8> */
[----:B------:R-:W2:Y:S01]  /*1b30*/  LDG.E R17, desc[UR14][R8.64+0x600] ;  /* 0x0006000e08117981 */ /* 0x000ea2000c1e1900 */
[----:B------:R-:W-:Y:S02]  /*1b40*/  VIADD R0, R0, 0x4 ;  /* 0x0000000400007836 */ /* 0x000fe40000000000 */
[----:B--2---:R-:W-:-:S05]  /*1b50*/  IMAD.IADD R16, R16, 0x1, -R17 ;  /* 0x0000000110107824 */ /* 0x004fca00078e0a11 */
[----:B------:R-:W-:-:S05]  /*1b60*/  IABS R17, R16 ;  /* 0x0000001000117213 */ /* 0x000fca0000000000 */
[----:B------:R1:W-:Y:S02]  /*1b70*/  STG.E desc[UR14][R14.64+0x600], R17 ;  /* 0x000600110e007986 */ /* 0x0003e4000c10190e */
.L_x_645:
[----:B------:R-:W-:Y:S05]  /*1b80*/  @!P1 EXIT ;  /* 0x000000000000994d */ /* 0x000fea0003800000 */
[----:B------:R-:W-:Y:S02]  /*1b90*/  ISETP.NE.AND P0, PT, R18, 0x1, PT ;  /* 0x000000011200780c */ /* 0x000fe40003f05270 */
[----:B------:R-:W-:-:S04]  /*1ba0*/  LOP3.LUT R12, R12, 0x1, RZ, 0xc0, !PT ;  /* 0x000000010c0c7812 */ /* 0x000fc800078ec0ff */
[----:B------:R-:W-:-:S07]  /*1bb0*/  ISETP.NE.U32.AND P1, PT, R12, 0x1, PT ;  /* 0x000000010c00780c */ /* 0x000fce0003f25070 */
[----:B------:R-:W-:Y:S06]  /*1bc0*/  @!P0 BRA `(.L_x_646) ;  /* 0x00000000003c8947 */ /* 0x000fec0003800000 */
[----:B-12---:R-:W-:-:S04]  /*1bd0*/  IMAD R17, R0, 0x80, R13 ;  /* 0x0000008000117824 */ /* 0x006fc800078e020d */
        /* <DEDUP_REMOVED lines=9> */
[----:B------:R-:W2:Y:S01]  /*1c70*/  LDG.E R17, desc[UR14][R8.64+0x200] ;  /* 0x0002000e08117981 */ /* 0x000ea2000c1e1900 */
[----:B------:R-:W-:Y:S01]  /*1c80*/  VIADD R0, R0, 0x2 ;  /* 0x0000000200007836 */ /* 0x000fe20000000000 */
[----:B--2---:R-:W-:-:S04]  /*1c90*/  IADD3 R12, PT, PT, R12, -R17, RZ ;  /* 0x800000110c0c7210 */ /* 0x004fc80007ffe0ff */
[----:B------:R-:W-:-:S05]  /*1ca0*/  IABS R17, R12 ;  /* 0x0000000c00117213 */ /* 0x000fca0000000000 */
[----:B------:R0:W-:Y:S02]  /*1cb0*/  STG.E desc[UR14][R10.64+0x200], R17 ;  /* 0x000200110a007986 */ /* 0x0001e4000c10190e */
.L_x_646:
[----:B------:R-:W-:Y:S05]  /*1cc0*/  @P1 EXIT ;  /* 0x000000000000194d */ /* 0x000fea0003800000 */
[----:B--2---:R-:W-:-:S04]  /*1cd0*/  IMAD R13, R0, 0x80, R13 ;  /* 0x00000080000d7824 */ /* 0x004fc800078e020d */
[----:B------:R-:W-:-:S04]  /*1ce0*/  IMAD.WIDE R4, R13, 0x4, R4 ;  /* 0x000000040d047825 */ /* 0x000fc800078e0204 */
[C---:B------:R-:W-:Y:S02]  /*1cf0*/  IMAD.WIDE R2, R13.reuse, 0x4, R2 ;  /* 0x000000040d027825 */ /* 0x040fe400078e0202 */
[----:B------:R-:W2:Y:S04]  /*1d00*/  LDG.E R4, desc[UR14][R4.64] ;  /* 0x0000000e04047981 */ /* 0x000ea8000c1e1900 */
[----:B------:R-:W2:Y:S01]  /*1d10*/  LDG.E R3, desc[UR14][R2.64] ;  /* 0x0000000e02037981 */ /* 0x000ea2000c1e1900 */
[----:B------:R-:W-:-:S04]  /*1d20*/  IMAD.WIDE R6, R13, 0x4, R6 ;  /* 0x000000040d067825 */ /* 0x000fc800078e0206 */
[----:B--2---:R-:W-:-:S05]  /*1d30*/  IMAD.IADD R0, R4, 0x1, -R3 ;  /* 0x0000000104007824 */ /* 0x004fca00078e0a03 */
[----:B------:R-:W-:-:S05]  /*1d40*/  IABS R9, R0 ;  /* 0x0000000000097213 */ /* 0x000fca0000000000 */
[----:B------:R-:W-:Y:S01]  /*1d50*/  STG.E desc[UR14][R6.64], R9 ;  /* 0x0000000906007986 */ /* 0x000fe2000c10190e */
[----:B------:R-:W-:Y:S05]  /*1d60*/  EXIT ;  /* 0x000000000000794d */ /* 0x000fea0003800000 */
.L_x_647:
        /* <DEDUP_REMOVED lines=9> */
.L_x_1198:


//--------------------- .text._ZN3cub18CUB_300001_SM_10006detail9transform16transform_kernelINS2_10policy_hubILb1EN4cuda3std3__45tupleIJN6thrust24THRUST_300001_SM_1000_NS6detail15normal_iteratorINSA_10device_ptrIiEEEESF_EEEE10policy1000Ei8abs_diffSF_JPiSK_EEEvT0_iT1_T2_DpNS2_10kernel_argIT3_EE --------------------------
	.section	.text._ZN3cub18CUB_300001_SM_10006detail9transform16transform_kernelINS2_10policy_hubILb1EN4cuda3std3__45tupleIJN6thrust24THRUST_300001_SM_1000_NS6detail15normal_iteratorINSA_10device_ptrIiEEEESF_EEEE10policy1000Ei8abs_diffSF_JPiSK_EEEvT0_iT1_T2_DpNS2_10kernel_argIT3_EE,"ax",@progbits
	.align	128
        .global         _ZN3cub18CUB_300001_SM_10006detail9transform16transform_kernelINS2_10policy_hubILb1EN4cuda3std3__45tupleIJN6thrust24THRUST_300001_SM_1000_NS6detail15normal_iteratorINSA_10device_ptrIiEEEESF_EEEE10policy1000Ei8abs_diffSF_JPiSK_EEEvT0_iT1_T2_DpNS2_10kernel_argIT3_EE
        .type           _ZN3cub18CUB_300001_SM_10006detail9transform16transform_kernelINS2_10policy_hubILb1EN4cuda3std3__45tupleIJN6thrust24THRUST_300001_SM_1000_NS6detail15normal_iteratorINSA_10device_ptrIiEEEESF_EEEE10policy1000Ei8abs_diffSF_JPiSK_EEEvT0_iT1_T2_DpNS2_10kernel_argIT3_EE,@function
        .size           _ZN3cub18CUB_300001_SM_10006detail9transform16transform_kernelINS2_10policy_hubILb1EN4cuda3std3__45tupleIJN6thrust24THRUST_300001_SM_1000_NS6detail15normal_iteratorINSA_10device_ptrIiEEEESF_EEEE10policy1000Ei8abs_diffSF_JPiSK_EEEvT0_iT1_T2_DpNS2_10kernel_argIT3_EE,(.L_x_1199 - _ZN3cub18CUB_300001_SM_10006detail9transform16transform_kernelINS2_10policy_hubILb1EN4cuda3std3__45tupleIJN6thrust24THRUST_300001_SM_1000_NS6detail15normal_iteratorINSA_10device_ptrIiEEEESF_EEEE10policy1000Ei8abs_diffSF_JPiSK_EEEvT0_iT1_T2_DpNS2_10kernel_argIT3_EE)
        .other          _ZN3cub18CUB_300001_SM_10006detail9transform16transform_kernelINS2_10policy_hubILb1EN4cuda3std3__45tupleIJN6thrust24THRUST_300001_SM_1000_NS6detail15normal_iteratorINSA_10device_ptrIiEEEESF_EEEE10policy1000Ei8abs_diffSF_JPiSK_EEEvT0_iT1_T2_DpNS2_10kernel_argIT3_EE,@"STO_CUDA_ENTRY STV_DEFAULT"
_ZN3cub18CUB_300001_SM_10006detail9transform16transform_kernelINS2_10policy_hubILb1EN4cuda3std3__45tupleIJN6thrust24THRUST_300001_SM_1000_NS6detail15normal_iteratorINSA_10device_ptrIiEEEESF_EEEE10policy1000Ei8abs_diffSF_JPiSK_EEEvT0_iT1_T2_DpNS2_10kernel_argIT3_EE:
.text._ZN3cub18CUB_300001_SM_10006detail9transform16transform_kernelINS2_10policy_hubILb1EN4cuda3std3__45tupleIJN6thrust24THRUST_300001_SM_1000_NS6detail15normal_iteratorINSA_10device_ptrIiEEEESF_EEEE10policy1000Ei8abs_diffSF_JPiSK_EEEvT0_iT1_T2_DpNS2_10kernel_argIT3_EE:
[----:B------:R-:W-:Y:S08]  /*0000*/  LDC R1, c[0x0][0x37c] ;  /* 0x0000df00ff017b82 */ /* 0x000ff00000000800 */
[----:B------:R-:W0:Y:S01]  /*0010*/  S2UR UR18, SR_CTAID.X ;  /* 0x00000000001279c3 */ /* 0x000e220000002500 */
[----:B------:R-:W1:Y:S01]  /*0020*/  LDCU.64 UR12, c[0x0][0x380] ;  /* 0x00007000ff0c77ac */ /* 0x000e620008000a00 */
[----:B------:R-:W2:Y:S01]  /*0030*/  S2R R0, SR_TID.X ;  /* 0x0000000000007919 */ /* 0x000ea20000002100 */
[----:B------:R-:W-:Y:S01]  /*0040*/  BSSY.RECONVERGENT B0, `(.L_x_648) ;  /* 0x0000020000007945 */ /* 0x000fe20003800200 */
[----:B-1----:R-:W-:-:S04]  /*0050*/  USHF.L.U32 UR11, UR13, 0x7, URZ ;  /* 0x000000070d0b7899 */ /* 0x002fc800080006ff */
[----:B0-----:R-:W-:-:S04]  /*0060*/  UIMAD UR8, UR11, UR18, URZ ;  /* 0x000000120b0872a4 */ /* 0x001fc8000f8e02ff */
[----:B------:R-:W-:-:S04]  /*0070*/  UIADD3 UR10, UPT, UPT, -UR8, UR12, URZ ;  /* 0x0000000c080a7290 */ /* 0x000fc8000fffe1ff */
[----:B------:R-:W-:Y:S01]  /*0080*/  UISETP.LT.AND UP0, UPT, UR11, UR10, UPT ;  /* 0x0000000a0b00728c */ /* 0x000fe2000bf01270 */
[----:B--2---:R-:W-:-:S03]  /*0090*/  IMAD.SHL.U32 R4, R0, 0x80, RZ ;  /* 0x0000008000047824 */ /* 0x004fc600078e00ff */
[----:B------:R-:W-:-:S04]  /*00a0*/  USEL UR12, UR11, UR10, UP0 ;  /* 0x0000000a0b0c7287 */ /* 0x000fc80008000000 */
[----:B------:R-:W-:-:S06]  /*00b0*/  USHF.L.U32 UR4, UR12, 0x2, URZ ;  /* 0x000000020c047899 */ /* 0x000fcc00080006ff */
[----:B------:R-:W-:-:S13]  /*00c0*/  ISETP.GE.AND P0, PT, R4, UR4, PT ;  /* 0x0000000404007c0c */ /* 0x000fda000bf06270 */
[----:B------:R-:W-:Y:S05]  /*00d0*/  @P0 BRA `(.L_x_649) ;  /* 0x0000000000580947 */ /* 0x000fea0003800000 */
[----:B------:R-:W0:Y:S01]  /*00e0*/  LDC.64 R2, c[0x0][0x398] ;  /* 0x0000e600ff027b82 */ /* 0x000e220000000a00 */
[----:B------:R-:W-:Y:S01]  /*00f0*/  IMAD.U32 R7, RZ, RZ, UR8 ;  /* 0x00000008ff077e24 */ /* 0x000fe2000f8e00ff */
[----:B------:R-:W-:Y:S01]  /*0100*/  BSSY.RECONVERGENT B1, `(.L_x_650) ;  /* 0x000000a000017945 */ /* 0x000fe20003800200 */
[----:B------:R-:W-:Y:S02]  /*0110*/  IMAD.MOV.U32 R5, RZ, RZ, R4 ;  /* 0x000000ffff057224 */ /* 0x000fe400078e0004 */
[----:B0-----:R-:W-:-:S04]  /*0120*/  IMAD.WIDE.U32 R2, R0, 0x80, R2 ;  /* 0x0000008000027825 */ /* 0x001fc800078e0002 */
[----:B------:R-:W-:-:S07]  /*0130*/  IMAD.WIDE R2, R7, 0x4, R2 ;  /* 0x0000000407027825 */ /* 0x000fce00078e0202 */
.L_x_651:
[----:B------:R-:W-:Y:S01]  /*0140*/  IADD3 R5, PT, PT, R5, 0x4000, RZ ;  /* 0x0000400005057810 */ /* 0x000fe20007ffe0ff */
[----:B------:R0:W-:Y:S03]  /*0150*/  CCTL.E.PF2 [R2] ;  /* 0x000000000200798f */ /* 0x0001e60000800100 */
[----:B------:R-:W-:Y:S02]  /*0160*/  ISETP.GE.AND P0, PT, R5, UR4, PT ;  /* 0x0000000405007c0c */ /* 0x000fe4000bf06270 */
[----:B0-----:R-:W-:-:S05]  /*0170*/  IADD3 R2, P1, PT, R2, 0x4000, RZ ;  /* 0x0000400002027810 */ /* 0x001fca0007f3e0ff */
[----:B------:R-:W-:-:S06]  /*0180*/  IMAD.X R3, RZ, RZ, R3, P1 ;  /* 0x000000ffff037224 */ /* 0x000fcc00008e0603 */
[----:B------:R-:W-:Y:S05]  /*0190*/  @!P0 BRA `(.L_x_651) ;  /* 0xfffffffc00e88947 */ /* 0x000fea000383ffff */
[----:B------:R-:W-:Y:S05]  /*01a0*/  BSYNC.RECONVERGENT B1 ;  /* 0x0000000000017941 */ /* 0x000fea0003800200 */
.L_x_650:
[----:B------:R-:W0:Y:S02]  /*01b0*/  LDC.64 R2, c[0x0][0x3a8] ;  /* 0x0000ea00ff027b82 */ /* 0x000e240000000a00 */
[----:B0-----:R-:W-:-:S04]  /*01c0*/  IMAD.WIDE.U32 R2, R0, 0x80, R2 ;  /* 0x0000008000027825 */ /* 0x001fc800078e0002 */
[----:B------:R-:W-:-:S07]  /*01d0*/  IMAD.WIDE R2, R7, 0x4, R2 ;  /* 0x0000000407027825 */ /* 0x000fce00078e0202 */
.L_x_652:
[----:B------:R-:W-:Y:S01]  /*01e0*/  VIADD R4, R4, 0x4000 ;  /* 0x0000400004047836 */ /* 0x000fe20000000000 */
[----:B------:R0:W-:Y:S04]  /*01f0*/  CCTL.E.PF2 [R2] ;  /* 0x000000000200798f */ /* 0x0001e80000800100 */
[----:B------:R-:W-:Y:S02]  /*0200*/  ISETP.GE.AND P0, PT, R4, UR4, PT ;  /* 0x0000000404007c0c */ /* 0x000fe4000bf06270 */
[----:B0-----:R-:W-:-:S05]  /*0210*/  IADD3 R2, P1, PT, R2, 0x4000, RZ ;  /* 0x0000400002027810 */ /* 0x001fca0007f3e0ff */
[----:B------:R-:W-:-:S06]  /*0220*/  IMAD.X R3, RZ, RZ, R3, P1 ;  /* 0x000000ffff037224 */ /* 0x000fcc00008e0603 */
[----:B------:R-:W-:Y:S05]  /*0230*/  @!P0 BRA `(.L_x_652) ;  /* 0xfffffffc00e88947 */ /* 0x000fea000383ffff */
.L_x_649:
[----:B------:R-:W-:Y:S05]  /*0240*/  BSYNC.RECONVERGENT B0 ;  /* 0x0000000000007941 */ /* 0x000fea0003800200 */
.L_x_648:
[----:B------:R-:W0:Y:S01]  /*0250*/  LDCU.128 UR4, c[0x0][0x390] ;  /* 0x00007200ff0477ac */ /* 0x000e220008000c00 */
[----:B------:R-:W-:Y:S01]  /*0260*/  UIMAD.WIDE UR8, UR8, 0x4, URZ ;  /* 0x00000004080878a5 */ /* 0x000fe2000f8e02ff */
[----:B------:R-:W1:Y:S01]  /*0270*/  LDCU.64 UR20, c[0x0][0x358] ;  /* 0x00006b00ff1477ac */ /* 0x000e620008000a00 */
[----:B------:R-:W2:Y:S02]  /*0280*/  LDCU.64 UR14, c[0x0][0x3a8] ;  /* 0x00007500ff0e77ac */ /* 0x000ea40008000a00 */
[----:B0-----:R-:W-:-:S04]  /*0290*/  UIADD3 UR16, UP0, UPT, UR8, UR4, URZ ;  /* 0x0000000408107290 */ /* 0x001fc8000ff1e0ff */
[----:B------:R-:W-:Y:S02]  /*02a0*/  UIADD3.X UR17, UPT, UPT, UR9, UR5, URZ, UP0, !UPT ;  /* 0x0000000509117290 */ /* 0x000fe400087fe4ff */
[----:B------:R-:W-:-:S09]  /*02b0*/  UISETP.GT.AND UP0, UPT, UR11, UR10, UPT ;  /* 0x0000000a0b00728c */ /* 0x000fd2000bf04270 */
[----:B-12---:R-:W-:Y:S05]  /*02c0*/  BRA.U UP0, `(.L_x_653) ;  /* 0x0000000900a07547 */ /* 0x006fea000b800000 */
[----:B------:R-:W-:-:S06]  /*02d0*/  UISETP.GE.AND UP0, UPT, UR13, 0x1, UPT ;  /* 0x000000010d00788c */ /* 0x000fcc000bf06270 */
[----:B------:R-:W-:-:S13]  /*02e0*/  PLOP3.LUT P0, PT, PT, PT, UP0, 0x80, 0x8 ;  /* 0x000000000008781c */ /* 0x000fda0003f0f008 */
[----:B------:R-:W-:Y:S05]  /*02f0*/  @!P0 EXIT ;  /* 0x000000000000894d */ /* 0x000fea0003800000 */
[----:B------:R-:W-:Y:S01]  /*0300*/  UISETP.GE.U32.AND UP0, UPT, UR13, 0x8, UPT ;  /* 0x000000080d00788c */ /* 0x000fe2000bf06070 */
[----:B------:R-:W-:-:S08]  /*0310*/  HFMA2 R10, -RZ, RZ, 0, 0 ;  /* 0x00000000ff0a7431 */ /* 0x000fd000000001ff */
[----:B------:R-:W-:Y:S05]  /*0320*/  BRA.U !UP0, `(.L_x_654) ;  /* 0x0000000508507547 */ /* 0x000fea000b800000 */
[----:B------:R-:W0:Y:S01]  /*0330*/  LDC.64 R2, c[0x0][0x390] ;  /* 0x0000e400ff027b82 */ /* 0x000e220000000a00 */
[----:B------:R-:W-:Y:S01]  /*0340*/  UMOV UR11, UR8 ;  /* 0x00000008000b7c82 */ /* 0x000fe20008000000 */
[----:B------:R-:W-:Y:S02]  /*0350*/  ULOP3.LUT UR8, UR13, 0x7ffffff8, URZ, 0xc0, !UPT ;  /* 0x7ffffff80d087892 */ /* 0x000fe4000f8ec0ff */
[----:B------:R-:W-:Y:S02]  /*0360*/  UIADD3 UR10, UP2, UPT, UR11, 0x600, URZ ;  /* 0x000006000b0a7890 */ /* 0x000fe4000ff5e0ff */
[----:B------:R-:W-:Y:S02]  /*0370*/  UIADD3 UR8, UPT, UPT, -UR8, URZ, URZ ;  /* 0x000000ff08087290 */ /* 0x000fe4000fffe1ff */
[----:B------:R-:W1:Y:S01]  /*0380*/  LDC.64 R4, c[0x0][0x398] ;  /* 0x0000e600ff047b82 */ /* 0x000e620000000a00 */
[----:B------:R-:W-:Y:S02]  /*0390*/  UIADD3 UR12, UP0, UPT, UR10, UR4, URZ ;  /* 0x000000040a0c7290 */ /* 0x000fe4000ff1e0ff */
[----:B------:R-:W-:-:S02]  /*03a0*/  UIADD3.X UR4, UPT, UPT, URZ, UR9, URZ, UP2, !UPT ;  /* 0x00000009ff047290 */ /* 0x000fc400097fe4ff */
[----:B------:R-:W-:Y:S02]  /*03b0*/  UIADD3 UR6, UP1, UPT, UR10, UR6, URZ ;  /* 0x000000060a067290 */ /* 0x000fe4000ff3e0ff */
[----:B------:R-:W-:Y:S01]  /*03c0*/  UIADD3 UR14, UP2, UPT, UR10, UR14, URZ ;  /* 0x0000000e0a0e7290 */ /* 0x000fe2000ff5e0ff */
[----:B------:R-:W2:Y:S01]  /*03d0*/  LDC.64 R6, c[0x0][0x3a8] ;  /* 0x0000ea00ff067b82 */ /* 0x000ea20000000a00 */
[----:B------:R-:W-:Y:S02]  /*03e0*/  UIADD3.X UR7, UPT, UPT, UR4, UR7, URZ, UP1, !UPT ;  /* 0x0000000704077290 */ /* 0x000fe40008ffe4ff */
[----:B------:R-:W-:Y:S02]  /*03f0*/  UIADD3.X UR5, UPT, UPT, UR4, UR5, URZ, UP0, !UPT ;  /* 0x0000000504057290 */ /* 0x000fe400087fe4ff */
[----:B------:R-:W-:Y:S01]  /*0400*/  UIADD3.X UR15, UPT, UPT, UR4, UR15, URZ, UP2, !UPT ;  /* 0x0000000f040f7290 */ /* 0x000fe200097fe4ff */
[----:B0-----:R-:W-:-:S04]  /*0410*/  IMAD.WIDE.U32 R2, R0, 0x4, R2 ;  /* 0x0000000400027825 */ /* 0x001fc800078e0002 */
[----:B-1----:R-:W-:-:S04]  /*0420*/  IMAD.WIDE.U32 R4, R0, 0x4, R4 ;  /* 0x0000000400047825 */ /* 0x002fc800078e0004 */
[----:B--2---:R-:W-:-:S04]  /*0430*/  IMAD.WIDE.U32 R6, R0, 0x4, R6 ;  /* 0x0000000400067825 */ /* 0x004fc800078e0006 */
[----:B------:R-:W-:-:S07]  /*0440*/  VIADD R0, R0, 0x80 ;  /* 0x0000008000007836 */ /* 0x000fce0000000000 */
.L_x_655:
[----:B------:R-:W-:Y:S02]  /*0450*/  IADD3 R14, P1, PT, R6, UR11, RZ ;  /* 0x0000000b060e7c10 */ /* 0x000fe4000ff3e0ff */
[----:B-1----:R-:W-:Y:S02]  /*0460*/  IADD3 R12, P0, PT, R4, UR11, RZ ;  /* 0x0000000b040c7c10 */ /* 0x002fe4000ff1e0ff */
[----:B------:R-:W-:Y:S02]  /*0470*/  IADD3.X R15, PT, PT, R7, UR9, RZ, P1, !PT ;  /* 0x00000009070f7c10 */ /* 0x000fe40008ffe4ff */
[----:B------:R-:W-:-:S04]  /*0480*/  IADD3.X R13, PT, PT, R5, UR9, RZ, P0, !PT ;  /* 0x00000009050d7c10 */ /* 0x000fc800087fe4ff */
[----:B------:R-:W2:Y:S04]  /*0490*/  LDG.E R15, desc[UR20][R14.64] ;  /* 0x000000140e0f7981 */ /* 0x000ea8000c1e1900 */
[----:B------:R-:W2:Y:S01]  /*04a0*/  LDG.E R12, desc[UR20][R12.64] ;  /* 0x000000140c0c7981 */ /* 0x000ea2000c1e1900 */
[----:B------:R-:W-:Y:S01]  /*04b0*/  IADD3 R16, P0, PT, R2, UR11, RZ ;  /* 0x0000000b02107c10 */ /* 0x000fe2000ff1e0ff */
[----:B------:R-:W-:Y:S02]  /*04c0*/  IMAD.U32 R8, RZ, RZ, UR6 ;  /* 0x00000006ff087e24 */ /* 0x000fe4000f8e00ff */
[----:B------:R-:W-:Y:S02]  /*04d0*/  IMAD.U32 R9, RZ, RZ, UR7 ;  /* 0x00000007ff097e24 */ /* 0x000fe4000f8e00ff */
[----:B------:R-:W-:-:S02]  /*04e0*/  IMAD.U32 R10, RZ, RZ, UR14 ;  /* 0x0000000eff0a7e24 */ /* 0x000fc4000f8e00ff */
[----:B------:R-:W-:Y:S02]  /*04f0*/  IMAD.U32 R11, RZ, RZ, UR15 ;  /* 0x0000000fff0b7e24 */ /* 0x000fe4000f8e00ff */
[----:B------:R-:W-:-:S04]  /*0500*/  IMAD.WIDE R8, R0, 0x4, R8 ;  /* 0x0000000400087825 */ /* 0x000fc800078e0208 */
[----:B------:R-:W-:Y:S01]  /*0510*/  IMAD.WIDE R10, R0, 0x4, R10 ;  /* 0x00000004000a7825 */ /* 0x000fe200078e020a */
[----:B--2---:R-:W-:-:S04]  /*0520*/  IADD3 R17, PT, PT, R12, -R15, RZ ;  /* 0x8000000f0c117210 */ /* 0x004fc80007ffe0ff */
[----:B------:R-:W-:Y:S02]  /*0530*/  IABS R19, R17 ;  /* 0x0000001100137213 */ /* 0x000fe40000000000 */
[----:B------:R-:W-:-:S05]  /*0540*/  IADD3.X R17, PT, PT, R3, UR9, RZ, P0, !PT ;  /* 0x0000000903117c10 */ /* 0x000fca00087fe4ff */
[----:B------:R0:W-:Y:S04]  /*0550*/  STG.E desc[UR20][R16.64], R19 ;  /* 0x0000001310007986 */ /* 0x0001e8000c101914 */
[----:B------:R-:W2:Y:S04]  /*0560*/  LDG.E R13, desc[UR20][R8.64+-0x600] ;  /* 0xfffa0014080d7981 */ /* 0x000ea8000c1e1900 */
[----:B------:R-:W2:Y:S01]  /*0570*/  LDG.E R14, desc[UR20][R10.64+-0x600] ;  /* 0xfffa00140a0e7981 */ /* 0x000ea2000c1e1900 */
[----:B------:R-:W-:Y:S01]  /*0580*/  MOV R12, UR12 ;  /* 0x0000000c000c7c02 */ /* 0x000fe20008000f00 */
[----:B--2---:R-:W-:-:S02]  /*0590*/  IMAD.IADD R14, R13, 0x1, -R14 ;  /* 0x000000010d0e7824 */ /* 0x004fc400078e0a0e */
[----:B------:R-:W-:-:S03]  /*05a0*/  IMAD.U32 R13, RZ, RZ, UR5 ;  /* 0x00000005ff0d7e24 */ /* 0x000fc6000f8e00ff */
[----:B------:R-:W-:Y:S01]  /*05b0*/  IABS R21, R14 ;  /* 0x0000000e00157213 */ /* 0x000fe20000000000 */
[----:B------:R-:W-:-:S05]  /*05c0*/  IMAD.WIDE R12, R0, 0x4, R12 ;  /* 0x00000004000c7825 */ /* 0x000fca00078e020c */
[----:B------:R-:W-:Y:S04]  /*05d0*/  STG.E desc[UR20][R12.64+-0x600], R21 ;  /* 0xfffa00150c007986 */ /* 0x000fe8000c101914 */
[----:B------:R-:W2:Y:S04]  /*05e0*/  LDG.E R14, desc[UR20][R8.64+-0x400] ;  /* 0xfffc0014080e7981 */ /* 0x000ea8000c1e1900 */
[----:B------:R-:W2:Y:S02]  /*05f0*/  LDG.E R15, desc[UR20][R10.64+-0x400] ;  /* 0xfffc00140a0f7981 */ /* 0x000ea4000c1e1900 */
[----:B--2---:R-:W-:-:S04]  /*0600*/  IADD3 R14, PT, PT, R14, -R15, RZ ;  /* 0x8000000f0e0e7210 */ /* 0x004fc80007ffe0ff */
[----:B0-----:R-:W-:-:S05]  /*0610*/  IABS R17, R14 ;  /* 0x0000000e00117213 */ /* 0x001fca0000000000 */
        /* <DEDUP_REMOVED lines=20> */
[----:B--2---:R-:W-:-:S04]  /*0760*/  IADD3 R14, PT, PT, R14, -R15, RZ ;  /* 0x8000000f0e0e7210 */ /* 0x004fc80007ffe0ff */
[----:B------:R-:W-:-:S05]  /*0770*/  IABS R14, R14 ;  /* 0x0000000e000e7213 */ /* 0x000fca0000000000 */
[----:B0-----:R-:W-:-:S05]  /*0780*/  IMAD.MOV.U32 R17, RZ, RZ, R14 ;  /* 0x000000ffff117224 */ /* 0x001fca00078e000e */
[----:B------:R1:W-:Y:S04]  /*0790*/  STG.E desc[UR20][R12.64+0x400], R17 ;  /* 0x000400110c007986 */ /* 0x0003e8000c101914 */
[----:B------:R-:W2:Y:S04]  /*07a0*/  LDG.E R14, desc[UR20][R8.64+0x600] ;  /* 0x00060014080e7981 */ /* 0x000ea8000c1e1900 */
[----:B------:R-:W2:Y:S01]  /*07b0*/  LDG.E R15, desc[UR20][R10.64+0x600] ;  /* 0x000600140a0f7981 */ /* 0x000ea2000c1e1900 */
[----:B------:R-:W-:Y:S02]  /*07c0*/  UIADD3 UR11, UP0, UPT, UR11, 0x1000, URZ ;  /* 0x000010000b0b7890 */ /* 0x000fe4000ff1e0ff */
[----:B------:R-:W-:-:S02]  /*07d0*/  UIADD3 UR8, UPT, UPT, UR8, 0x8, URZ ;  /* 0x0000000808087890 */ /* 0x000fc4000fffe0ff */
[----:B------:R-:W-:Y:S02]  /*07e0*/  UIADD3.X UR9, UPT, UPT, URZ, UR9, URZ, UP0, !UPT ;  /* 0x00000009ff097290 */ /* 0x000fe400087fe4ff */
[----:B------:R-:W-:Y:S01]  /*07f0*/  UISETP.NE.AND UP0, UPT, UR8, URZ, UPT ;  /* 0x000000ff0800728c */ /* 0x000fe2000bf05270 */
[----:B------:R-:W-:Y:S01]  /*0800*/  IADD3 R0, PT, PT, R0, 0x400, RZ ;  /* 0x0000040000007810 */ /* 0x000fe20007ffe0ff */
[----:B--2---:R-:W-:-:S05]  /*0810*/  IMAD.IADD R14, R14, 0x1, -R15 ;  /* 0x000000010e0e7824 */ /* 0x004fca00078e0a0f */
[----:B------:R-:W-:-:S05]  /*0820*/  IABS R15, R14 ;  /* 0x0000000e000f7213 */ /* 0x000fca0000000000 */
[----:B------:R1:W-:Y:S01]  /*0830*/  STG.E desc[UR20][R12.64+0x600], R15 ;  /* 0x0006000f0c007986 */ /* 0x0003e2000c101914 */
[----:B------:R-:W-:Y:S05]  /*0840*/  BRA.U UP0, `(.L_x_655) ;  /* 0xfffffffd00007547 */ /* 0x000fea000b83ffff */
[----:B------:R-:W0:Y:S02]  /*0850*/  LDC R10, c[0x0][0x384] ;  /* 0x0000e100ff0a7b82 */ /* 0x000e240000000800 */
[----:B0-----:R-:W-:-:S07]  /*0860*/  LOP3.LUT R10, R10, 0x7ffffff8, RZ, 0xc0, !PT ;  /* 0x7ffffff80a0a7812 */ /* 0x001fce00078ec0ff */
.L_x_654:
[----:B------:R-:W0:Y:S02]  /*0870*/  LDC R0, c[0x0][0x384] ;  /* 0x0000e100ff007b82 */ /* 0x000e240000000800 */
[----:B0-----:R-:W-:-:S04]  /*0880*/  LOP3.LUT R3, R0, 0x7, RZ, 0xc0, !PT ;  /* 0x0000000700037812 */ /* 0x001fc800078ec0ff */
[----:B------:R-:W-:-:S13]  /*0890*/  ISETP.NE.AND P0, PT, R3, RZ, PT ;  /* 0x000000ff0300720c */ /* 0x000fda0003f05270 */
[----:B------:R-:W-:Y:S05]  /*08a0*/  @!P0 EXIT ;  /* 0x000000000000894d */ /* 0x000fea0003800000 */
[----:B------:R-:W0:Y:S01]  /*08b0*/  LDCU.64 UR4, c[0x0][0x3a8] ;  /* 0x00007500ff0477ac */ /* 0x000e220008000a00 */
[----:B------:R-:W-:Y:S01]  /*08c0*/  IMAD.SHL.U32 R2, R0, 0x80, RZ ;  /* 0x0000008000027824 */ /* 0x000fe200078e00ff */
[----:B------:R-:W2:Y:S01]  /*08d0*/  S2R R11, SR_TID.X ;  /* 0x00000000000b7919 */ /* 0x000ea20000002100 */
[----:B------:R-:W-:Y:S01]  /*08e0*/  ISETP.GE.U32.AND P0, PT, R3, 0x4, PT ;  /* 0x000000040300780c */ /* 0x000fe20003f06070 */
[----:B------:R-:W3:Y:S01]  /*08f0*/  LDCU.64 UR6, c[0x0][0x398] ;  /* 0x00007300ff0677ac */ /* 0x000ee20008000a00 */
[----:B------:R-:W-:Y:S01]  /*0900*/  IMAD R2, R2, UR18, RZ ;  /* 0x0000001202027c24 */ /* 0x000fe2000f8e02ff */
[----:B------:R-:W-:-:S03]  /*0910*/  LOP3.LUT R16, R0, 0x3, RZ, 0xc0, !PT ;  /* 0x0000000300107812 */ /* 0x000fc600078ec0ff */
[----:B------:R-:W-:Y:S01]  /*0920*/  IMAD.WIDE R4, R2, 0x4, RZ ;  /* 0x0000000402047825 */ /* 0x000fe200078e02ff */
[----:B------:R-:W-:Y:S02]  /*0930*/  ISETP.NE.AND P1, PT, R16, RZ, PT ;  /* 0x000000ff1000720c */ /* 0x000fe40003f25270 */
[C---:B0-----:R-:W-:Y:S02]  /*0940*/  IADD3 R2, P2, PT, R4.reuse, UR4, RZ ;  /* 0x0000000404027c10 */ /* 0x041fe4000ff5e0ff */
[----:B---3--:R-:W-:Y:S02]  /*0950*/  IADD3 R4, P3, PT, R4, UR6, RZ ;  /* 0x0000000604047c10 */ /* 0x008fe4000ff7e0ff */
[C---:B------:R-:W-:Y:S02]  /*0960*/  IADD3.X R3, PT, PT, R5.reuse, UR5, RZ, P2, !PT ;  /* 0x0000000505037c10 */ /* 0x040fe400097fe4ff */
[----:B------:R-:W-:Y:S01]  /*0970*/  IADD3.X R5, PT, PT, R5, UR7, RZ, P3, !PT ;  /* 0x0000000705057c10 */ /* 0x000fe20009ffe4ff */
[----:B------:R-:W-:Y:S08]  /*0980*/  @!P0 BRA `(.L_x_656) ;  /* 0x00000000006c8947 */ /* 0x000ff00003800000 */
[----:B-12---:R-:W-:-:S04]  /*0990*/  IMAD R13, R10, 0x80, R11 ;  /* 0x000000800a0d7824 */ /* 0x006fc800078e020b */
[----:B------:R-:W-:-:S04]  /*09a0*/  IMAD.WIDE R8, R13, 0x4, R4 ;  /* 0x000000040d087825 */ /* 0x000fc800078e0204 */
[----:B------:R-:W-:Y:S01]  /*09b0*/  IMAD.WIDE R6, R13, 0x4, R2 ;  /* 0x000000040d067825 */ /* 0x000fe200078e0202 */
[----:B------:R-:W2:Y:S04]  /*09c0*/  LDG.E R12, desc[UR20][R8.64] ;  /* 0x00000014080c7981 */ /* 0x000ea8000c1e1900 */
[----:B------:R-:W2:Y:S01]  /*09d0*/  LDG.E R15, desc[UR20][R6.64] ;  /* 0x00000014060f7981 */ /* 0x000ea2000c1e1900 */
[----:B------:R-:W-:Y:S01]  /*09e0*/  IMAD.MOV.U32 R14, RZ, RZ, 0x4 ;  /* 0x00000004ff0e7424 */ /* 0x000fe200078e00ff */
[----:B--2---:R-:W-:-:S04]  /*09f0*/  IADD3 R12, PT, PT, R12, -R15, RZ ;  /* 0x8000000f0c0c7210 */ /* 0x004fc80007ffe0ff */
[----:B------:R-:W-:Y:S01]  /*0a00*/  IABS R17, R12 ;  /* 0x0000000c00117213 */ /* 0x000fe20000000000 */
[----:B------:R-:W-:-:S05]  /*0a10*/  IMAD.WIDE R12, R13, R14, UR16 ;  /* 0x000000100d0c7e25 */ /* 0x000fca000f8e020e */
        /* <DEDUP_REMOVED lines=14> */
[----:B------:R-:W-:Y:S01]  /*0b00*/  IADD3 R10, PT, PT, R10, 0x4, RZ ;  /* 0x000000040a0a7810 */ /* 0x000fe20007ffe0ff */
[----:B--2---:R-:W-:-:S05]  /*0b10*/  IMAD.IADD R14, R14, 0x1, -R15 ;  /* 0x000000010e0e7824 */ /* 0x004fca00078e0a0f */
[----:B------:R-:W-:-:S05]  /*0b20*/  IABS R15, R14 ;  /* 0x0000000e000f7213 */ /* 0x000fca0000000000 */
[----:B------:R3:W-:Y:S02]  /*0b30*/  STG.E desc[UR20][R12.64+0x600], R15 ;  /* 0x0006000f0c007986 */ /* 0x0007e4000c101914 */
.L_x_656:
[----:B------:R-:W-:Y:S05]  /*0b40*/  @!P1 EXIT ;  /* 0x000000000000994d */ /* 0x000fea0003800000 */
[----:B------:R-:W-:Y:S02]  /*0b50*/  ISETP.NE.AND P0, PT, R16, 0x1, PT ;  /* 0x000000011000780c */ /* 0x000fe40003f05270 */
[----:B------:R-:W-:-:S04]  /*0b60*/  LOP3.LUT R0, R0, 0x1, RZ, 0xc0, !PT ;  /* 0x0000000100007812 */ /* 0x000fc800078ec0ff */
[----:B------:R-:W-:-:S07]  /*0b70*/  ISETP.NE.U32.AND P1, PT, R0, 0x1, PT ;  /* 0x000000010000780c */ /* 0x000fce0003f25070 */
[----:B------:R-:W-:Y:S06]  /*0b80*/  @!P0 BRA `(.L_x_657) ;  /* 0x0000000000408947 */ /* 0x000fec0003800000 */
[----:B-123--:R-:W-:-:S04]  /*0b90*/  IMAD R15, R10, 0x80, R11 ;  /* 0x000000800a0f7824 */ /* 0x00efc800078e020b */
[----:B------:R-:W-:-:S04]  /*0ba0*/  IMAD.WIDE R8, R15, 0x4, R4 ;  /* 0x000000040f087825 */ /* 0x000fc800078e0204 */
[----:B------:R-:W-:Y:S01]  /*0bb0*/  IMAD.WIDE R6, R15, 0x4, R2 ;  /* 0x000000040f067825 */ /* 0x000fe200078e0202 */
[----:B------:R-:W2:Y:S04]  /*0bc0*/  LDG.E R0, desc[UR20][R8.64] ;  /* 0x0000001408007981 */ /* 0x000ea8000c1e1900 */
[----:B------:R-:W2:Y:S01]  /*0bd0*/  LDG.E R13, desc[UR20][R6.64] ;  /* 0x00000014060d7981 */ /* 0x000ea2000c1e1900 */
[----:B------:R-:W-:Y:S02]  /*0be0*/  HFMA2 R12, -RZ, RZ, 0, 2.384185791015625e-07 ;  /* 0x00000004ff0c7431 */ /* 0x000fe400000001ff */
[----:B--2---:R-:W-:-:S03]  /*0bf0*/  IMAD.IADD R0, R0, 0x1, -R13 ;  /* 0x0000000100007824 */ /* 0x004fc600078e0a0d */
[----:B------:R-:W-:Y:S02]  /*0c00*/  IMAD.WIDE R12, R15, R12, UR16 ;  /* 0x000000100f0c7e25 */ /* 0x000fe4000f8e020c */
[----:B------:R-:W-:-:S05]  /*0c10*/  IABS R17, R0 ;  /* 0x0000000000117213 */ /* 0x000fca0000000000 */
[----:B------:R0:W-:Y:S04]  /*0c20*/  STG.E desc[UR20][R12.64], R17 ;  /* 0x000000110c007986 */ /* 0x0001e8000c101914 */
[----:B------:R-:W2:Y:S04]  /*0c30*/  LDG.E R0, desc[UR20][R8.64+0x200] ;  /* 0x0002001408007981 */ /* 0x000ea8000c1e1900 */
[----:B------:R-:W2:Y:S01]  /*0c40*/  LDG.E R15, desc[UR20][R6.64+0x200] ;  /* 0x00020014060f7981 */ /* 0x000ea2000c1e1900 */
[----:B------:R-:W-:Y:S02]  /*0c50*/  VIADD R10, R10, 0x2 ;  /* 0x000000020a0a7836 */ /* 0x000fe40000000000 */
[----:B--2---:R-:W-:-:S05]  /*0c60*/  IMAD.IADD R0, R0, 0x1, -R15 ;  /* 0x0000000100007824 */ /* 0x004fca00078e0a0f */
[----:B------:R-:W-:-:S05]  /*0c70*/  IABS R15, R0 ;  /* 0x00000000000f7213 */ /* 0x000fca0000000000 */
[----:B------:R0:W-:Y:S02]  /*0c80*/  STG.E desc[UR20][R12.64+0x200], R15 ;  /* 0x0002000f0c007986 */ /* 0x0001e4000c101914 */
.L_x_657:
[----:B------:R-:W-:Y:S05]  /*0c90*/  @P1 EXIT ;  /* 0x000000000000194d */ /* 0x000fea0003800000 */
[----:B--2---:R-:W-:-:S05]  /*0ca0*/  LEA R7, R10, R11, 0x7 ;  /* 0x0000000b0a077211 */ /* 0x004fca00078e38ff */
[----:B------:R-:W-:-:S04]  /*0cb0*/  IMAD.WIDE R4, R7, 0x4, R4 ;  /* 0x0000000407047825 */ /* 0x000fc800078e0204 */
[----:B------:R-:W-:Y:S02]  /*0cc0*/  IMAD.WIDE R2, R7, 0x4, R2 ;  /* 0x0000000407027825 */ /* 0x000fe400078e0202 */
[----:B------:R-:W2:Y:S04]  /*0cd0*/  LDG.E R4, desc[UR20][R4.64] ;  /* 0x0000001404047981 */ /* 0x000ea8000c1e1900 */
[----:B------:R-:W2:Y:S01]  /*0ce0*/  LDG.E R3, desc[UR20][R2.64] ;  /* 0x0000001402037981 */ /* 0x000ea2000c1e1900 */
[----:B------:R-:W-:-:S04]  /*0cf0*/  IMAD.MOV.U32 R6, RZ, RZ, 0x4 ;  /* 0x00000004ff067424 */ /* 0x000fc800078e00ff */
[----:B------:R-:W-:-:S04]  /*0d00*/  IMAD.WIDE R6, R7, R6, UR16 ;  /* 0x0000001007067e25 */ /* 0x000fc8000f8e0206 */
[----:B--2---:R-:W-:-:S05]  /*0d10*/  IMAD.IADD R0, R4, 0x1, -R3 ;  /* 0x0000000104007824 */ /* 0x004fca00078e0a03 */
[----:B------:R-:W-:-:S05]  /*0d20*/  IABS R9, R0 ;  /* 0x0000000000097213 */ /* 0x000fca0000000000 */
[----:B------:R-:W-:Y:S01]  /*0d30*/  STG.E desc[UR20][R6.64], R9 ;  /* 0x0000000906007986 */ /* 0x000fe2000c101914 */
[----:B------:R-:W-:Y:S05]  /*0d40*/  EXIT ;  /* 0x000000000000794d */ /* 0x000fea0003800000 */
.L_x_653:
[----:B------:R-:W0:Y:S02]  /*0d50*/  LDC R6, c[0x0][0x384] ;  /* 0x0000e100ff067b82 */ /* 0x000e240000000800 */
[----:B0-----:R-:W-:-:S13]  /*0d60*/  ISETP.GE.AND P0, PT, R6, 0x1, PT ;  /* 0x000000010600780c */ /* 0x001fda0003f06270 */
[----:B------:R-:W-:Y:S05]  /*0d70*/  @!P0 EXIT ;  /* 0x000000000000894d */ /* 0x000fea0003800000 */
[----:B------:R-:W0:Y:S01]  /*0d80*/  LDCU.64 UR4, c[0x0][0x3a8] ;  /* 0x00007500ff0477ac */ /* 0x000e220008000a00 */
[C---:B------:R-:W-:Y:S01]  /*0d90*/  SHF.L.U32 R2, R6.reuse, 0x7, RZ ;  /* 0x0000000706027819 */ /* 0x040fe200000006ff */
[----:B------:R-:W1:Y:S01]  /*0da0*/  S2R R0, SR_TID.X ;  /* 0x0000000000007919 */ /* 0x000e620000002100 */
[----:B------:R-:W-:Y:S01]  /*0db0*/  LOP3.LUT R22, R6, 0x7, RZ, 0xc0, !PT ;  /* 0x0000000706167812 */ /* 0x000fe200078ec0ff */
[----:B------:R-:W2:Y:S01]  /*0dc0*/  LDCU.64 UR6, c[0x0][0x398] ;  /* 0x00007300ff0677ac */ /* 0x000ea20008000a00 */
[----:B------:R-:W-:Y:S02]  /*0dd0*/  IMAD.MOV.U32 R7, RZ, RZ, RZ ;  /* 0x000000ffff077224 */ /* 0x000fe400078e00ff */
[----:B------:R-:W-:-:S04]  /*0de0*/  IMAD R2, R2, UR18, RZ ;  /* 0x0000001202027c24 */ /* 0x000fc8000f8e02ff */
[----:B------:R-:W-:-:S03]  /*0df0*/  IMAD.WIDE R4, R2, 0x4, RZ ;  /* 0x0000000402047825 */ /* 0x000fc600078e02ff */
[----:B0-----:R-:W-:-:S04]  /*0e00*/  IADD3 R2, P0, PT, R4, UR4, RZ ;  /* 0x0000000404027c10 */ /* 0x001fc8000ff1e0ff */
[----:B------:R-:W-:Y:S02]  /*0e10*/  IADD3.X R3, PT, PT, R5, UR5, RZ, P0, !PT ;  /* 0x0000000505037c10 */ /* 0x000fe400087fe4ff */
[----:B------:R-:W-:Y:S02]  /*0e20*/  ISETP.GE.U32.AND P0, PT, R6, 0x8, PT ;  /* 0x000000080600780c */ /* 0x000fe40003f06070 */
[----:B--2---:R-:W-:-:S04]  /*0e30*/  IADD3 R4, P1, PT, R4, UR6, RZ ;  /* 0x0000000604047c10 */ /* 0x004fc8000ff3e0ff */
[----:B------:R-:W-:-:S07]  /*0e40*/  IADD3.X R5, PT, PT, R5, UR7, RZ, P1, !PT ;  /* 0x0000000705057c10 */ /* 0x000fce0008ffe4ff */
[----:B-1----:R-:W-:Y:S05]  /*0e50*/  @!P0 BRA `(.L_x_658) ;  /* 0x0000000400248947 */ /* 0x002fea0003800000 */
[----:B------:R-:W-:Y:S01]  /*0e60*/  LOP3.LUT R7, R6, 0x7ffffff8, RZ, 0xc0, !PT ;  /* 0x7ffffff806077812 */ /* 0x000fe200078ec0ff */
[----:B------:R-:W-:-:S07]  /*0e70*/  IMAD.MOV.U32 R6, RZ, RZ, RZ ;  /* 0x000000ffff067224 */ /* 0x000fce00078e00ff */
.L_x_661:
[----:B0-----:R-:W-:-:S04]  /*0e80*/  LEA R13, R6, R0, 0x7 ;  /* 0x00000000060d7211 */ /* 0x001fc800078e38ff */
[----:B------:R-:W-:-:S13]  /*0e90*/  ISETP.GE.AND P0, PT, R13, UR12, PT ;  /* 0x0000000c0d007c0c */ /* 0x000fda000bf06270 */
[----:B------:R-:W-:-:S04]  /*0ea0*/  @!P0 IMAD.WIDE.U32 R14, R13, 0x4, R4 ;  /* 0x000000040d0e8825 */ /* 0x000fc800078e0004 */
[C---:B------:R-:W-:Y:S02]  /*0eb0*/  @!P0 IMAD.WIDE.U32 R16, R13.reuse, 0x4, R2 ;  /* 0x000000040d108825 */ /* 0x040fe400078e0002 */
[----:B------:R-:W2:Y:S04]  /*0ec0*/  @!P0 LDG.E R14, desc[UR20][R14.64] ;  /* 0x000000140e0e8981 */ /* 0x000ea8000c1e1900 */
[----:B------:R-:W2:Y:S01]  /*0ed0*/  @!P0 LDG.E R17, desc[UR20][R16.64] ;  /* 0x0000001410118981 */ /* 0x000ea2000c1e1900 */
[----:B------:R-:W-:Y:S01]  /*0ee0*/  VIADD R21, R13, 0x80 ;  /* 0x000000800d157836 */ /* 0x000fe20000000000 */
[----:B------:R-:W-:-:S03]  /*0ef0*/  MOV R18, 0x4 ;  /* 0x0000000400127802 */ /* 0x000fc60000000f00 */
[C---:B------:R-:W-:Y:S01]  /*0f00*/  IMAD.WIDE R10, R21.reuse, 0x4, R2 ;  /* 0x00000004150a7825 */ /* 0x040fe200078e0202 */
[----:B------:R-:W-:-:S03]  /*0f10*/  ISETP.GE.AND P1, PT, R21, UR12, PT ;  /* 0x0000000c15007c0c */ /* 0x000fc6000bf26270 */
[----:B------:R-:W-:-:S04]  /*0f20*/  @!P0 IMAD.WIDE.U32 R18, R13, R18, UR16 ;  /* 0x000000100d128e25 */ /* 0x000fc8000f8e0012 */
[----:B--2---:R-:W-:-:S05]  /*0f30*/  @!P0 IMAD.IADD R8, R14, 0x1, -R17 ;  /* 0x000000010e088824 */ /* 0x004fca00078e0a11 */
[----:B------:R-:W-:Y:S01]  /*0f40*/  @!P0 IABS R23, R8 ;  /* 0x0000000800178213 */ /* 0x000fe20000000000 */
[----:B------:R-:W-:-:S04]  /*0f50*/  IMAD.WIDE R8, R21, 0x4, R4 ;  /* 0x0000000415087825 */ /* 0x000fc800078e0204 */
[----:B------:R0:W-:Y:S04]  /*0f60*/  @!P0 STG.E desc[UR20][R18.64], R23 ;  /* 0x0000001712008986 */ /* 0x0001e8000c101914 */
[----:B------:R-:W2:Y:S04]  /*0f70*/  @!P1 LDG.E R12, desc[UR20][R8.64] ;  /* 0x00000014080c9981 */ /* 0x000ea8000c1e1900 */
[----:B------:R-:W2:Y:S01]  /*0f80*/  @!P1 LDG.E R15, desc[UR20][R10.64] ;  /* 0x000000140a0f9981 */ /* 0x000ea2000c1e1900 */
[----:B------:R-:W-:-:S05]  /*0f90*/  VIADD R14, R13, 0x100 ;  /* 0x000001000d0e7836 */ /* 0x000fca0000000000 */
[----:B------:R-:W-:Y:S01]  /*0fa0*/  ISETP.GE.AND P0, PT, R14, UR12, PT ;  /* 0x0000000c0e007c0c */ /* 0x000fe2000bf06270 */
[----:B------:R-:W-:Y:S02]  /*0fb0*/  HFMA2 R14, -RZ, RZ, 0, 2.384185791015625e-07 ;  /* 0x00000004ff0e7431 */ /* 0x000fe400000001ff */
[----:B--2---:R-:W-:-:S03]  /*0fc0*/  @!P1 IMAD.IADD R12, R12, 0x1, -R15 ;  /* 0x000000010c0c9824 */ /* 0x004fc600078e0a0f */
[----:B------:R-:W-:Y:S02]  /*0fd0*/  IMAD.WIDE R14, R21, R14, UR16 ;  /* 0x00000010150e7e25 */ /* 0x000fe4000f8e020e */
[----:B------:R-:W-:-:S05]  /*0fe0*/  @!P1 IABS R12, R12 ;  /* 0x0000000c000c9213 */ /* 0x000fca0000000000 */
[----:B------:R-:W-:-:S05]  /*0ff0*/  @!P1 IMAD.MOV.U32 R21, RZ, RZ, R12 ;  /* 0x000000ffff159224 */ /* 0x000fca00078e000c */
[----:B------:R1:W-:Y:S04]  /*1000*/  @!P1 STG.E desc[UR20][R14.64], R21 ;  /* 0x000000150e009986 */ /* 0x0003e8000c101914 */
[----:B------:R-:W2:Y:S04]  /*1010*/  @!P0 LDG.E R12, desc[UR20][R8.64+0x200] ;  /* 0x00020014080c8981 */ /* 0x000ea8000c1e1900 */
[----:B------:R-:W2:Y:S01]  /*1020*/  @!P0 LDG.E R17, desc[UR20][R10.64+0x200] ;  /* 0x000200140a118981 */ /* 0x000ea2000c1e1900 */
[----:B------:R-:W-:-:S05]  /*1030*/  VIADD R16, R13, 0x180 ;  /* 0x000001800d107836 */ /* 0x000fca0000000000 */
[----:B------:R-:W-:Y:S02]  /*1040*/  ISETP.GE.AND P1, PT, R16, UR12, PT ;  /* 0x0000000c10007c0c */ /* 0x000fe4000bf26270 */
[----:B--2---:R-:W-:-:S04]  /*1050*/  @!P0 IADD3 R12, PT, PT, R12, -R17, RZ ;  /* 0x800000110c0c8210 */ /* 0x004fc80007ffe0ff */
[----:B0-----:R-:W-:-:S05]  /*1060*/  @!P0 IABS R19, R12 ;  /* 0x0000000c00138213 */ /* 0x001fca0000000000 */
[----:B------:R0:W-:Y:S04]  /*1070*/  @!P0 STG.E desc[UR20][R14.64+0x200], R19 ;  /* 0x000200130e008986 */ /* 0x0001e8000c101914 */
[----:B------:R-:W2:Y:S04]  /*1080*/  @!P1 LDG.E R12, desc[UR20][R8.64+0x400] ;  /* 0x00040014080c9981 */ /* 0x000ea8000c1e1900 */
[----:B------:R-:W2:Y:S01]  /*1090*/  @!P1 LDG.E R17, desc[UR20][R10.64+0x400] ;  /* 0x000400140a119981 */ /* 0x000ea2000c1e1900 */
[----:B------:R-:W-:-:S05]  /*10a0*/  VIADD R16, R13, 0x200 ;  /* 0x000002000d107836 */ /* 0x000fca0000000000 */
[----:B------:R-:W-:Y:S01]  /*10b0*/  ISETP.GE.AND P0, PT, R16, UR12, PT ;  /* 0x0000000c10007c0c */ /* 0x000fe2000bf06270 */
[----:B--2---:R-:W-:-:S05]  /*10c0*/  @!P1 IMAD.IADD R12, R12, 0x1, -R17 ;  /* 0x000000010c0c9824 */ /* 0x004fca00078e0a11 */
[----:B-1----:R-:W-:-:S05]  /*10d0*/  @!P1 IABS R21, R12 ;  /* 0x0000000c00159213 */ /* 0x002fca0000000000 */
[----:B------:R1:W-:Y:S04]  /*10e0*/  @!P1 STG.E desc[UR20][R14.64+0x400], R21 ;  /* 0x000400150e009986 */ /* 0x0003e8000c101914 */
[----:B------:R-:W2:Y:S04]  /*10f0*/  @!P0 LDG.E R12, desc[UR20][R8.64+0x600] ;  /* 0x00060014080c8981 */ /* 0x000ea8000c1e1900 */
[----:B------:R-:W2:Y:S01]  /*1100*/  @!P0 LDG.E R17, desc[UR20][R10.64+0x600] ;  /* 0x000600140a118981 */ /* 0x000ea2000c1e1900 */
[----:B------:R-:W-:-:S04]  /*1110*/  IADD3 R16, PT, PT, R13, 0x280, RZ ;  /* 0x000002800d107810 */ /* 0x000fc80007ffe0ff */
[----:B------:R-:W-:Y:S01]  /*1120*/  ISETP.GE.AND P1, PT, R16, UR12, PT ;  /* 0x0000000c10007c0c */ /* 0x000fe2000bf26270 */
[----:B--2---:R-:W-:-:S05]  /*1130*/  @!P0 IMAD.IADD R12, R12, 0x1, -R17 ;  /* 0x000000010c0c8824 */ /* 0x004fca00078e0a11 */
[----:B0-----:R-:W-:-:S05]  /*1140*/  @!P0 IABS R19, R12 ;  /* 0x0000000c00138213 */ /* 0x001fca0000000000 */
[----:B------:R0:W-:Y:S04]  /*1150*/  @!P0 STG.E desc[UR20][R14.64+0x600], R19 ;  /* 0x000600130e008986 */ /* 0x0001e8000c101914 */
[----:B------:R-:W2:Y:S04]  /*1160*/  @!P1 LDG.E R12, desc[UR20][R8.64+0x800] ;  /* 0x00080014080c9981 */ /* 0x000ea8000c1e1900 */
[----:B------:R-:W2:Y:S01]  /*1170*/  @!P1 LDG.E R17, desc[UR20][R10.64+0x800] ;  /* 0x000800140a119981 */ /* 0x000ea2000c1e1900 */
[----:B------:R-:W-:-:S05]  /*1180*/  VIADD R16, R13, 0x300 ;  /* 0x000003000d107836 */ /* 0x000fca0000000000 */
[----:B------:R-:W-:Y:S02]  /*1190*/  ISETP.GE.AND P0, PT, R16, UR12, PT ;  /* 0x0000000c10007c0c */ /* 0x000fe4000bf06270 */
[----:B--2---:R-:W-:-:S04]  /*11a0*/  @!P1 IADD3 R12, PT, PT, R12, -R17, RZ ;  /* 0x800000110c0c9210 */ /* 0x004fc80007ffe0ff */
[----:B-1----:R-:W-:-:S05]  /*11b0*/  @!P1 IABS R21, R12 ;  /* 0x0000000c00159213 */ /* 0x002fca0000000000 */
[----:B------:R0:W-:Y:S04]  /*11c0*/  @!P1 STG.E desc[UR20][R14.64+0x800], R21 ;  /* 0x000800150e009986 */ /* 0x0001e8000c101914 */
[----:B------:R-:W2:Y:S04]  /*11d0*/  @!P0 LDG.E R12, desc[UR20][R8.64+0xa00] ;  /* 0x000a0014080c8981 */ /* 0x000ea8000c1e1900 */
[----:B------:R-:W2:Y:S01]  /*11e0*/  @!P0 LDG.E R17, desc[UR20][R10.64+0xa00] ;  /* 0x000a00140a118981 */ /* 0x000ea2000c1e1900 */
[----:B------:R-:W-:Y:S01]  /*11f0*/  VIADD R13, R13, 0x380 ;  /* 0x000003800d0d7836 */ /* 0x000fe20000000000 */
[----:B------:R-:W-:Y:S01]  /*1200*/  IADD3 R6, PT, PT, R6, 0x8, RZ ;  /* 0x0000000806067810 */ /* 0x000fe20007ffe0ff */
[----:B------:R-:W-:Y:S03]  /*1210*/  BSSY.RECONVERGENT B0, `(.L_x_659) ;  /* 0x000000c000007945 */ /* 0x000fe60003800200 */
[----:B------:R-:W-:Y:S01]  /*1220*/  ISETP.NE.AND P1, PT, R6, R7, PT ;  /* 0x000000070600720c */ /* 0x000fe20003f25270 */
[----:B--2---:R-:W-:-:S05]  /*1230*/  @!P0 IMAD.IADD R12, R12, 0x1, -R17 ;  /* 0x000000010c0c8824 */ /* 0x004fca00078e0a11 */
[----:B------:R-:W-:-:S05]  /*1240*/  @!P0 IABS R17, R12 ;  /* 0x0000000c00118213 */ /* 0x000fca0000000000 */
[----:B------:R0:W-:Y:S01]  /*1250*/  @!P0 STG.E desc[UR20][R14.64+0xa00], R17 ;  /* 0x000a00110e008986 */ /* 0x0001e2000c101914 */
[----:B------:R-:W-:-:S13]  /*1260*/  ISETP.GE.AND P0, PT, R13, UR12, PT ;  /* 0x0000000c0d007c0c */ /* 0x000fda000bf06270 */
[----:B0-----:R-:W-:Y:S05]  /*1270*/  @P0 BRA `(.L_x_660) ;  /* 0x0000000000140947 */ /* 0x001fea0003800000 */
[----:B------:R-:W2:Y:S04]  /*1280*/  LDG.E R8, desc[UR20][R8.64+0xc00] ;  /* 0x000c001408087981 */ /* 0x000ea8000c1e1900 */
[----:B------:R-:W2:Y:S02]  /*1290*/  LDG.E R11, desc[UR20][R10.64+0xc00] ;  /* 0x000c00140a0b7981 */ /* 0x000ea4000c1e1900 */
[----:B--2---:R-:W-:-:S05]  /*12a0*/  IMAD.IADD R12, R8, 0x1, -R11 ;  /* 0x00000001080c7824 */ /* 0x004fca00078e0a0b */
[----:B------:R-:W-:-:S05]  /*12b0*/  IABS R13, R12 ;  /* 0x0000000c000d7213 */ /* 0x000fca0000000000 */
[----:B------:R0:W-:Y:S02]  /*12c0*/  STG.E desc[UR20][R14.64+0xc00], R13 ;  /* 0x000c000d0e007986 */ /* 0x0001e4000c101914 */
.L_x_660:
[----:B------:R-:W-:Y:S05]  /*12d0*/  BSYNC.RECONVERGENT B0 ;  /* 0x0000000000007941 */ /* 0x000fea0003800200 */
.L_x_659:
[----:B------:R-:W-:Y:S05]  /*12e0*/  @P1 BRA `(.L_x_661) ;  /* 0xfffffff800e41947 */ /* 0x000fea000383ffff */
.L_x_658:
[----:B------:R-:W-:-:S13]  /*12f0*/  ISETP.NE.AND P0, PT, R22, RZ, PT ;  /* 0x000000ff1600720c */ /* 0x000fda0003f05270 */
[----:B------:R-:W-:Y:S05]  /*1300*/  @!P0 EXIT ;  /* 0x000000000000894d */ /* 0x000fea0003800000 */
[----:B------:R-:W1:Y:S01]  /*1310*/  LDC R6, c[0x0][0x384] ;  /* 0x0000e100ff067b82 */ /* 0x000e620000000800 */
[----:B------:R-:W-:Y:S02]  /*1320*/  ISETP.GE.U32.AND P1, PT, R22, 0x4, PT ;  /* 0x000000041600780c */ /* 0x000fe40003f26070 */
[----:B-1----:R-:W-:-:S04]  /*1330*/  LOP3.LUT R20, R6, 0x3, RZ, 0xc0, !PT ;  /* 0x0000000306147812 */ /* 0x002fc800078ec0ff */
[----:B------:R-:W-:-:S07]  /*1340*/  ISETP.NE.AND P0, PT, R20, RZ, PT ;  /* 0x000000ff1400720c */ /* 0x000fce0003f05270 */
[----:B------:R-:W-:Y:S06]  /*1350*/  @!P1 BRA `(.L_x_662) ;  /* 0x0000000000b89947 */ /* 0x000fec0003800000 */
[----:B------:R-:W-:-:S05]  /*1360*/  IMAD R9, R7, 0x80, R0 ;  /* 0x0000008007097824 */ /* 0x000fca00078e0200 */
[----:B------:R-:W-:-:S13]  /*1370*/  ISETP.GE.AND P1, PT, R9, UR12, PT ;  /* 0x0000000c09007c0c */ /* 0x000fda000bf26270 */
[----:B------:R-:W-:-:S04]  /*1380*/  @!P1 IMAD.WIDE R10, R9, 0x4, R4 ;  /* 0x00000004090a9825 */ /* 0x000fc800078e0204 */
[C---:B0-----:R-:W-:Y:S02]  /*1390*/  @!P1 IMAD.WIDE R12, R9.reuse, 0x4, R2 ;  /* 0x00000004090c9825 */ /* 0x041fe400078e0202 */
[----:B------:R-:W2:Y:S04]  /*13a0*/  @!P1 LDG.E R10, desc[UR20][R10.64] ;  /* 0x000000140a0a9981 */ /* 0x000ea8000c1e1900 */
[----:B------:R-:W2:Y:S01]  /*13b0*/  @!P1 LDG.E R13, desc[UR20][R12.64] ;  /* 0x000000140c0d9981 */ /* 0x000ea2000c1e1900 */
[----:B------:R-:W-:Y:S01]  /*13c0*/  IADD3 R23, PT, PT, R9, 0x80, RZ ;  /* 0x0000008009177810 */ /* 0x000fe20007ffe0ff */
[----:B------:R-:W-:-:S03]  /*13d0*/  IMAD.MOV.U32 R14, RZ, RZ, 0x4 ;  /* 0x00000004ff0e7424 */ /* 0x000fc600078e00ff */
[----:B------:R-:W-:Y:S01]  /*13e0*/  ISETP.GE.AND P2, PT, R23, UR12, PT ;  /* 0x0000000c17007c0c */ /* 0x000fe2000bf46270 */
[----:B------:R-:W-:-:S12]  /*13f0*/  @!P1 IMAD.WIDE R14, R9, R14, UR16 ;  /* 0x00000010090e9e25 */ /* 0x000fd8000f8e020e */
[----:B------:R-:W-:-:S04]  /*1400*/  @!P2 IMAD.WIDE R16, R23, 0x4, R4 ;  /* 0x000000041710a825 */ /* 0x000fc800078e0204 */
[----:B------:R-:W-:-:S04]  /*1410*/  @!P2 IMAD.WIDE R18, R23, 0x4, R2 ;  /* 0x000000041712a825 */ /* 0x000fc800078e0202 */
[----:B--2---:R-:W-:-:S05]  /*1420*/  @!P1 IMAD.IADD R8, R10, 0x1, -R13 ;  /* 0x000000010a089824 */ /* 0x004fca00078e0a0d */
[----:B------:R-:W-:-:S05]  /*1430*/  @!P1 IABS R21, R8 ;  /* 0x0000000800159213 */ /* 0x000fca0000000000 */
[----:B------:R0:W-:Y:S04]  /*1440*/  @!P1 STG.E desc[UR20][R14.64], R21 ;  /* 0x000000150e009986 */ /* 0x0001e8000c101914 */
[----:B------:R-:W2:Y:S04]  /*1450*/  @!P2 LDG.E R16, desc[UR20][R16.64] ;  /* 0x000000141010a981 */ /* 0x000ea8000c1e1900 */
[----:B------:R-:W2:Y:S01]  /*1460*/  @!P2 LDG.E R19, desc[UR20][R18.64] ;  /* 0x000000141213a981 */ /* 0x000ea2000c1e1900 */
[----:B------:R-:W-:Y:S01]  /*1470*/  IADD3 R25, PT, PT, R9, 0x100, RZ ;  /* 0x0000010009197810 */ /* 0x000fe20007ffe0ff */
[----:B------:R-:W-:-:S03]  /*1480*/  IMAD.MOV.U32 R10, RZ, RZ, 0x4 ;  /* 0x00000004ff0a7424 */ /* 0x000fc600078e00ff */
[----:B------:R-:W-:Y:S01]  /*1490*/  ISETP.GE.AND P1, PT, R25, UR12, PT ;  /* 0x0000000c19007c0c */ /* 0x000fe2000bf26270 */
[----:B------:R-:W-:-:S12]  /*14a0*/  @!P2 IMAD.WIDE R10, R23, R10, UR16 ;  /* 0x00000010170aae25 */ /* 0x000fd8000f8e020a */
[----:B------:R-:W-:-:S04]  /*14b0*/  @!P1 IMAD.WIDE R12, R25, 0x4, R4 ;  /* 0x00000004190c9825 */ /* 0x000fc800078e0204 */
[----:B0-----:R-:W-:-:S04]  /*14c0*/  @!P1 IMAD.WIDE R14, R25, 0x4, R2 ;  /* 0x00000004190e9825 */ /* 0x001fc800078e0202 */
[----:B--2---:R-:W-:-:S05]  /*14d0*/  @!P2 IMAD.IADD R8, R16, 0x1, -R19 ;  /* 0x000000011008a824 */ /* 0x004fca00078e0a13 */
[----:B------:R-:W-:-:S04]  /*14e0*/  @!P2 IABS R8, R8 ;  /* 0x000000080008a213 */ /* 0x000fc80000000000 */
[----:B------:R-:W-:-:S05]  /*14f0*/  @!P2 MOV R23, R8 ;  /* 0x000000080017a202 */ /* 0x000fca0000000f00 */
[----:B------:R0:W-:Y:S04]  /*1500*/  @!P2 STG.E desc[UR20][R10.64], R23 ;  /* 0x000000170a00a986 */ /* 0x0001e8000c101914 */
[----:B------:R-:W2:Y:S04]  /*1510*/  @!P1 LDG.E R12, desc[UR20][R12.64] ;  /* 0x000000140c0c9981 */ /* 0x000ea8000c1e1900 */
[----:B------:R-:W2:Y:S01]  /*1520*/  @!P1 LDG.E R15, desc[UR20][R14.64] ;  /* 0x000000140e0f9981 */ /* 0x000ea2000c1e1900 */
[----:B------:R-:W-:Y:S02]  /*1530*/  VIADD R21, R9, 0x180 ;  /* 0x0000018009157836 */ /* 0x000fe40000000000 */
[----:B------:R-:W-:-:S03]  /*1540*/  HFMA2 R16, -RZ, RZ, 0, 2.384185791015625e-07 ;  /* 0x00000004ff107431 */ /* 0x000fc600000001ff */
[----:B------:R-:W-:-:S13]  /*1550*/  ISETP.GE.AND P2, PT, R21, UR12, PT ;  /* 0x0000000c15007c0c */ /* 0x000fda000bf46270 */
[----:B0-----:R-:W-:-:S04]  /*1560*/  @!P2 IMAD.WIDE R10, R21, 0x4, R2 ;  /* 0x00000004150aa825 */ /* 0x001fc800078e0202 */
[----:B--2---:R-:W-:-:S05]  /*1570*/  @!P1 IMAD.IADD R8, R12, 0x1, -R15 ;  /* 0x000000010c089824 */ /* 0x004fca00078e0a0f */
[----:B------:R-:W-:Y:S01]  /*1580*/  @!P1 IABS R19, R8 ;  /* 0x0000000800139213 */ /* 0x000fe20000000000 */
[----:B------:R-:W-:-:S04]  /*1590*/  @!P1 IMAD.WIDE R8, R25, R16, UR16 ;  /* 0x0000001019089e25 */ /* 0x000fc8000f8e0210 */
[----:B------:R-:W-:Y:S01]  /*15a0*/  @!P2 IMAD.WIDE R16, R21, 0x4, R4 ;  /* 0x000000041510a825 */ /* 0x000fe200078e0204 */
[----:B------:R1:W-:Y:S04]  /*15b0*/  @!P1 STG.E desc[UR20][R8.64], R19 ;  /* 0x0000001308009986 */ /* 0x0003e8000c101914 */
[----:B------:R-:W2:Y:S04]  /*15c0*/  @!P2 LDG.E R11, desc[UR20][R10.64] ;  /* 0x000000140a0ba981 */ /* 0x000ea8000c1e1900 */
[----:B------:R-:W2:Y:S01]  /*15d0*/  @!P2 LDG.E R16, desc[UR20][R16.64] ;  /* 0x000000141010a981 */ /* 0x000ea2000c1e1900 */
[----:B------:R-:W-:Y:S01]  /*15e0*/  IMAD.MOV.U32 R14, RZ, RZ, 0x4 ;  /* 0x00000004ff0e7424 */ /* 0x000fe200078e00ff */
[----:B------:R-:W-:Y:S01]  /*15f0*/  IADD3 R7, PT, PT, R7, 0x4, RZ ;  /* 0x0000000407077810 */ /* 0x000fe20007ffe0ff */
[----:B--2---:R-:W-:-:S05]  /*1600*/  @!P2 IMAD.IADD R12, R16, 0x1, -R11 ;  /* 0x00000001100ca824 */ /* 0x004fca00078e0a0b */
[----:B------:R-:W-:Y:S01]  /*1610*/  @!P2 IABS R15, R12 ;  /* 0x0000000c000fa213 */ /* 0x000fe20000000000 */
[----:B------:R-:W-:-:S05]  /*1620*/  @!P2 IMAD.WIDE R12, R21, R14, UR16 ;  /* 0x00000010150cae25 */ /* 0x000fca000f8e020e */
[----:B------:R1:W-:Y:S02]  /*1630*/  @!P2 STG.E desc[UR20][R12.64], R15 ;  /* 0x0000000f0c00a986 */ /* 0x0003e4000c101914 */
.L_x_662:
[----:B------:R-:W-:Y:S05]  /*1640*/  @!P0 EXIT ;  /* 0x000000000000894d */ /* 0x000fea0003800000 */
[----:B------:R-:W-:Y:S02]  /*1650*/  ISETP.NE.AND P0, PT, R20, 0x1, PT ;  /* 0x000000011400780c */ /* 0x000fe40003f05270 */
[----:B------:R-:W-:-:S04]  /*1660*/  LOP3.LUT R6, R6, 0x1, RZ, 0xc0, !PT ;  /* 0x0000000106067812 */ /* 0x000fc800078ec0ff */
[----:B------:R-:W-:-:S07]  /*1670*/  ISETP.NE.U32.AND P2, PT, R6, 0x1, PT ;  /* 0x000000010600780c */ /* 0x000fce0003f45070 */
[----:B------:R-:W-:Y:S06]  /*1680*/  @!P0 BRA `(.L_x_663) ;  /* 0x00000000005c8947 */ /* 0x000fec0003800000 */
[----:B01----:R-:W-:-:S05]  /*1690*/  IMAD R13, R7, 0x80, R0 ;  /* 0x00000080070d7824 */ /* 0x003fca00078e0200 */
[----:B------:R-:W-:-:S13]  /*16a0*/  ISETP.GE.AND P0, PT, R13, UR12, PT ;  /* 0x0000000c0d007c0c */ /* 0x000fda000bf06270 */
[----:B------:R-:W-:-:S04]  /*16b0*/  @!P0 IMAD.WIDE R8, R13, 0x4, R4 ;  /* 0x000000040d088825 */ /* 0x000fc800078e0204 */
[C---:B------:R-:W-:Y:S02]  /*16c0*/  @!P0 IMAD.WIDE R10, R13.reuse, 0x4, R2 ;  /* 0x000000040d0a8825 */ /* 0x040fe400078e0202 */
[----:B------:R-:W2:Y:S04]  /*16d0*/  @!P0 LDG.E R8, desc[UR20][R8.64] ;  /* 0x0000001408088981 */ /* 0x000ea8000c1e1900 */
[----:B------:R-:W2:Y:S01]  /*16e0*/  @!P0 LDG.E R11, desc[UR20][R10.64] ;  /* 0x000000140a0b8981 */ /* 0x000ea2000c1e1900 */
[----:B------:R-:W-:Y:S02]  /*16f0*/  VIADD R21, R13, 0x80 ;  /* 0x000000800d157836 */ /* 0x000fe40000000000 */
[----:B------:R-:W-:-:S03]  /*1700*/  IMAD.MOV.U32 R12, RZ, RZ, 0x4 ;  /* 0x00000004ff0c7424 */ /* 0x000fc600078e00ff */
[----:B------:R-:W-:Y:S01]  /*1710*/  ISETP.GE.AND P1, PT, R21, UR12, PT ;  /* 0x0000000c15007c0c */ /* 0x000fe2000bf26270 */
[----:B------:R-:W-:-:S12]  /*1720*/  @!P0 IMAD.WIDE R12, R13, R12, UR16 ;  /* 0x000000100d0c8e25 */ /* 0x000fd8000f8e020c */
[----:B------:R-:W-:-:S04]  /*1730*/  @!P1 IMAD.WIDE R14, R21, 0x4, R4 ;  /* 0x00000004150e9825 */ /* 0x000fc800078e0204 */
[----:B------:R-:W-:Y:S01]  /*1740*/  @!P1 IMAD.WIDE R16, R21, 0x4, R2 ;  /* 0x0000000415109825 */ /* 0x000fe200078e0202 */
[----:B--2---:R-:W-:-:S04]  /*1750*/  @!P0 IADD3 R6, PT, PT, R8, -R11, RZ ;  /* 0x8000000b08068210 */ /* 0x004fc80007ffe0ff */
[----:B------:R-:W-:-:S05]  /*1760*/  @!P0 IABS R19, R6 ;  /* 0x0000000600138213 */ /* 0x000fca0000000000 */
[----:B------:R2:W-:Y:S04]  /*1770*/  @!P0 STG.E desc[UR20][R12.64], R19 ;  /* 0x000000130c008986 */ /* 0x0005e8000c101914 */
[----:B------:R-:W3:Y:S04]  /*1780*/  @!P1 LDG.E R14, desc[UR20][R14.64] ;  /* 0x000000140e0e9981 */ /* 0x000ee8000c1e1900 */
[----:B------:R-:W3:Y:S01]  /*1790*/  @!P1 LDG.E R17, desc[UR20][R16.64] ;  /* 0x0000001410119981 */ /* 0x000ee2000c1e1900 */
[----:B------:R-:W-:Y:S01]  /*17a0*/  MOV R8, 0x4 ;  /* 0x0000000400087802 */ /* 0x000fe20000000f00 */
[----:B------:R-:W-:-:S04]  /*17b0*/  VIADD R7, R7, 0x2 ;  /* 0x0000000207077836 */ /* 0x000fc80000000000 */
[----:B------:R-:W-:-:S04]  /*17c0*/  @!P1 IMAD.WIDE R8, R21, R8, UR16 ;  /* 0x0000001015089e25 */ /* 0x000fc8000f8e0208 */
[----:B---3--:R-:W-:-:S05]  /*17d0*/  @!P1 IMAD.IADD R6, R14, 0x1, -R17 ;  /* 0x000000010e069824 */ /* 0x008fca00078e0a11 */
[----:B------:R-:W-:-:S05]  /*17e0*/  @!P1 IABS R11, R6 ;  /* 0x00000006000b9213 */ /* 0x000fca0000000000 */
[----:B------:R2:W-:Y:S02]  /*17f0*/  @!P1 STG.E desc[UR20][R8.64], R11 ;  /* 0x0000000b08009986 */ /* 0x0005e4000c101914 */
.L_x_663:
[----:B------:R-:W-:Y:S05]  /*1800*/  @P2 EXIT ;  /* 0x000000000000294d */ /* 0x000fea0003800000 */
[----:B------:R-:W-:-:S05]  /*1810*/  IMAD R7, R7, 0x80, R0 ;  /* 0x0000008007077824 */ /* 0x000fca00078e0200 */
[----:B------:R-:W-:-:S13]  /*1820*/  ISETP.GE.AND P0, PT, R7, UR12, PT ;  /* 0x0000000c07007c0c */ /* 0x000fda000bf06270 */
[----:B------:R-:W-:Y:S05]  /*1830*/  @P0 EXIT ;  /* 0x000000000000094d */ /* 0x000fea0003800000 */
[----:B------:R-:W-:-:S04]  /*1840*/  IMAD.WIDE R4, R7, 0x4, R4 ;  /* 0x0000000407047825 */ /* 0x000fc800078e0204 */
[----:B------:R-:W-:Y:S02]  /*1850*/  IMAD.WIDE R2, R7, 0x4, R2 ;  /* 0x0000000407027825 */ /* 0x000fe400078e0202 */
[----:B------:R-:W3:Y:S04]  /*1860*/  LDG.E R4, desc[UR20][R4.64] ;  /* 0x0000001404047981 */ /* 0x000ee8000c1e1900 */
[----:B------:R-:W3:Y:S01]  /*1870*/  LDG.E R3, desc[UR20][R2.64] ;  /* 0x0000001402037981 */ /* 0x000ee2000c1e1900 */
[----:B------:R-:W-:-:S04]  /*1880*/  IMAD.MOV.U32 R6, RZ, RZ, 0x4 ;  /* 0x00000004ff067424 */ /* 0x000fc800078e00ff */
[----:B------:R-:W-:Y:S01]  /*1890*/  IMAD.WIDE R6, R7, R6, UR16 ;  /* 0x0000001007067e25 */ /* 0x000fe2000f8e0206 */
[----:B---3--:R-:W-:-:S04]  /*18a0*/  IADD3 R0, PT, PT, R4, -R3, RZ ;  /* 0x8000000304007210 */ /* 0x008fc80007ffe0ff */
[----:B-12---:R-:W-:-:S05]  /*18b0*/  IABS R9, R0 ;  /* 0x0000000000097213 */ /* 0x006fca0000000000 */
[----:B------:R-:W-:Y:S01]  /*18c0*/  STG.E desc[UR20][R6.64], R9 ;  /* 0x0000000906007986 */ /* 0x000fe2000c101914 */
[----:B------:R-:W-:Y:S05]  /*18d0*/  EXIT ;  /* 0x000000000000794d */ /* 0x000fea0003800000 */
.L_x_664:
        /* <DEDUP_REMOVED lines=10> */
.L_x_1199:


//--------------------- .text._ZN3cub18CUB_300001_SM_10006detail8for_each13static_kernelINS2_12policy_hub_t12policy_500_tElNS2_12op_wrapper_tIlN6thrust24THRUST_300001_SM_1000_NS6system6detail7generic6detail21binary_search_functorINS8_6detail15normal_iteratorINS8_10device_ptrIiEEEENSC_18binary_search_lessENSC_3lbfEEENS8_12zip_iteratorIN4cuda3std3__45tupleIJSI_SI_EEEEEEEEEvT0_T1_ --------------------------
	.section	.text._ZN3cub18CUB_300001_SM_10006detail8for_each13static_kernelINS2_12policy_hub_t12policy_500_tElNS2_12op_wrapper_tIlN6thrust24THRUST_300001_SM_1000_NS6system6detail7generic6detail21binary_search_functorINS8_6detail15normal_iteratorINS8_10device_ptrIiEEEENSC_18binary_search_lessENSC_3lbfEEENS8_12zip_iteratorIN4cuda3std3__45tupleIJSI_SI_EEEEEEEEEvT0_T1_,"ax",@progbits
	.align	128
        .global         _ZN3cub18CUB_300001_SM_10006detail8for_each13static_kernelINS2_12policy_hub_t12policy_500_tElNS2_12op_wrapper_tIlN6thrust24THRUST_300001_SM_1000_NS6system6detail7generic6detail21binary_search_functorINS8_6detail15normal_iteratorINS8_10device_ptrIiEEEENSC_18binary_search_lessENSC_3lbfEEENS8_12zip_iteratorIN4cuda3std3__45tupleIJSI_SI_EEEEEEEEEvT0_T1_
        .type           _ZN3cub18CUB_300001_SM_10006detail8for_each13static_kernelINS2_12policy_hub_t12policy_500_tElNS2_12op_wrapper_tIlN6thrust24THRUST_300001_SM_1000_NS6system6detail7generic6detail21binary_search_functorINS8_6detail15normal_iteratorINS8_10device_ptrIiEEEENSC_18binary_search_lessENSC_3lbfEEENS8_12zip_iteratorIN4cuda3std3__45tupleIJSI_SI_EEEEEEEEEvT0_T1_,@function
        .size           _ZN3cub18CUB_300001_SM_10006detail8for_each13static_kernelINS2_12policy_hub_t12policy_500_tElNS2_12op_wrapper_tIlN6thrust24THRUST_300001_SM_1000_NS6system6detail7generic6detail21binary_search_functorINS8_6detail15normal_iteratorINS8_10device_ptrIiEEEENSC_18binary_search_lessENSC_3lbfEEENS8_12zip_iteratorIN4cuda3std3__45tupleIJSI_SI_EEEEEEEEEvT0_T1_,(.L_x_1200 - _ZN3cub18CUB_300001_SM_10006detail8for_each13static_kernelINS2_12policy_hub_t12policy_500_tElNS2_12op_wrapper_tIlN6thrust24THRUST_300001_SM_1000_NS6system6detail7generic6detail21binary_search_functorINS8_6detail15normal_iteratorINS8_10device_ptrIiEEEENSC_18binary_search_lessENSC_3lbfEEENS8_12zip_iteratorIN4cuda3std3__45tupleIJSI_SI_EEEEEEEEEvT0_T1_)
        .other          _ZN3cub18CUB_300001_SM_10006detail8for_each13static_kernelINS2_12policy_hub_t12policy_500_tElNS2_12op_wrapper_tIlN6thrust24THRUST_300001_SM_1000_NS6system6detail7generic6detail21binary_search_functorINS8_6detail15normal_iteratorINS8_10device_ptrIiEEEENSC_18binary_search_lessENSC_3lbfEEENS8_12zip_iteratorIN4cuda3std3__45tupleIJSI_SI_EEEEEEEEEvT0_T1_,@"STO_CUDA_ENTRY STV_DEFAULT"
_ZN3cub18CUB_300001_SM_10006detail8for_each13static_kernelINS2_12policy_hub_t12policy_500_tElNS2_12op_wrapper_tIlN6thrust24THRUST_300001_SM_1000_NS6system6detail7generic6detail21binary_search_functorINS8_6detail15normal_iteratorINS8_10device_ptrIiEEEENSC_18binary_search_lessENSC_3lbfEEENS8_12zip_iteratorIN4cuda3std3__45tupleIJSI_SI_EEEEEEEEEvT0_T1_:
.text._ZN3cub18CUB_300001_SM_10006detail8for_each13static_kernelINS2_12policy_hub_t12policy_500_tElNS2_12op_wrapper_tIlN6thrust24THRUST_300001_SM_1000_NS6system6detail7generic6detail21binary_search_functorINS8_6detail15normal_iteratorINS8_10device_ptrIiEEEENSC_18binary_search_lessENSC_3lbfEEENS8_12zip_iteratorIN4cuda3std3__45tupleIJSI_SI_EEEEEEEEEvT0_T1_:
[----:B------:R-:W-:Y:S08]  /*0000*/  LDC R1, c[0x0][0x37c] ;  /* 0x0000df00ff017b82 */ /* 0x000ff00000000800 */
[----:B------:R-:W0:Y:S01]  /*0010*/  S2UR UR4, SR_CTAID.X ;  /* 0x00000000000479c3 */ /* 0x000e220000002500 */
[----:B------:R-:W1:Y:S01]  /*0020*/  LDCU.64 UR6, c[0x0][0x380] ;  /* 0x00007000ff0677ac */ /* 0x000e620008000a00 */
[----:B------:R-:W2:Y:S01]  /*0030*/  LDCU.64 UR10, c[0x0][0x358] ;  /* 0x00006b00ff0a77ac */ /* 0x000ea20008000a00 */
[----:B0-----:R-:W-:-:S04]  /*0040*/  UIMAD.WIDE.U32 UR4, UR4, 0x200, URZ ;  /* 0x00000200040478a5 */ /* 0x001fc8000f8e00ff */
[----:B-1----:R-:W-:-:S04]  /*0050*/  UIADD3 UR6, UP0, UPT, -UR4, UR6, URZ ;  /* 0x0000000604067290 */ /* 0x002fc8000ff1e1ff */
[----:B------:R-:W-:Y:S02]  /*0060*/  UIADD3.X UR7, UPT, UPT, ~UR5, UR7, URZ, UP0, !UPT ;  /* 0x0000000705077290 */ /* 0x000fe400087fe5ff */
[----:B------:R-:W-:-:S04]  /*0070*/  UISETP.GE.U32.AND UP0, UPT, UR6, 0x200, UPT ;  /* 0x000002000600788c */ /* 0x000fc8000bf06070 */
[----:B------:R-:W-:-:S09]  /*0080*/  UISETP.GE.AND.EX UP0, UPT, UR7, URZ, UPT, UP0 ;  /* 0x000000ff0700728c */ /* 0x000fd2000bf06300 */
[----:B--2---:R-:W-:Y:S05]  /*0090*/  BRA.U !UP0, `(.L_x_665) ;  /* 0x0000000508587547 */ /* 0x004fea000b800000 */
[----:B------:R-:W0:Y:S01]  /*00a0*/  LDCU.64 UR6, c[0x0][0x3a0] ;  /* 0x00007400ff0677ac */ /* 0x000e220008000a00 */
[----:B------:R-:W1:Y:S01]  /*00b0*/  S2R R0, SR_TID.X ;  /* 0x0000000000007919 */ /* 0x000e620000002100 */
[----:B------:R-:W0:Y:S02]  /*00c0*/  LDCU.64 UR8, c[0x0][0x398] ;  /* 0x00007300ff0877ac */ /* 0x000e240008000a00 */
[----:B0-----:R-:W-:-:S04]  /*00d0*/  UIADD3 UR6, UP0, UPT, UR6, -UR8, URZ ;  /* 0x8000000806067290 */ /* 0x001fc8000ff1e0ff */
[----:B------:R-:W-:-:S04]  /*00e0*/  UIADD3.X UR7, UPT, UPT, UR7, ~UR9, URZ, UP0, !UPT ;  /* 0x8000000907077290 */ /* 0x000fc800087fe4ff */
[----:B------:R-:W-:Y:S02]  /*00f0*/  USHF.R.S64 UR6, UR6, 0x2, UR7 ;  /* 0x0000000206067899 */ /* 0x000fe40008001007 */
[----:B------:R-:W-:Y:S02]  /*0100*/  USHF.R.S32.HI UR7, URZ, 0x2, UR7 ;  /* 0x00000002ff077899 */ /* 0x000fe40008011407 */
[----:B------:R-:W-:-:S04]  /*0110*/  UISETP.GE.U32.AND UP0, UPT, UR6, 0x1, UPT ;  /* 0x000000010600788c */ /* 0x000fc8000bf06070 */
[----:B------:R-:W-:-:S09]  /*0120*/  UISETP.GE.AND.EX UP0, UPT, UR7, URZ, UPT, UP0 ;  /* 0x000000ff0700728c */ /* 0x000fd2000bf06300 */
[----:B-1----:R-:W-:Y:S05]  /*0130*/  BRA.U !UP0, `(.L_x_666) ;  /* 0x0000000508107547 */ /* 0x002fea000b800000 */
[----:B------:R-:W0:Y:S01]  /*0140*/  LDCU.64 UR12, c[0x0][0x388] ;  /* 0x00007100ff0c77ac */ /* 0x000e220008000a00 */
[----:B------:R-:W-:-:S05]  /*0150*/  IADD3 R0, P0, PT, R0, UR4, RZ ;  /* 0x0000000400007c10 */ /* 0x000fca000ff1e0ff */
[----:B------:R-:W-:Y:S01]  /*0160*/  IMAD.X R3, RZ, RZ, UR5, P0 ;  /* 0x00000005ff037e24 */ /* 0x000fe200080e06ff */
[----:B------:R-:W1:Y:S01]  /*0170*/  LDCU.64 UR4, c[0x0][0x390] ;  /* 0x00007200ff0477ac */ /* 0x000e620008000a00 */
[----:B------:R-:W-:-:S03]  /*0180*/  IMAD.SHL.U32 R2, R0, 0x4, RZ ;  /* 0x0000000400027824 */ /* 0x000fc600078e00ff */
[----:B------:R-:W-:Y:S02]  /*0190*/  SHF.L.U64.HI R3, R0, 0x2, R3 ;  /* 0x0000000200037819 */ /* 0x000fe40000010203 */
[----:B0-----:R-:W-:-:S04]  /*01a0*/  IADD3 R6, P0, PT, R2, UR12, RZ ;  /* 0x0000000c02067c10 */ /* 0x001fc8000ff1e0ff */
[----:B------:R-:W-:-:S05]  /*01b0*/  IADD3.X R7, PT, PT, R3, UR13, RZ, P0, !PT ;  /* 0x0000000d03077c10 */ /* 0x000fca00087fe4ff */
[----:B------:R0:W5:Y:S01]  /*01c0*/  LDG.E R5, desc[UR10][R6.64] ;  /* 0x0000000a06057981 */ /* 0x000162000c1e1900 */
[----:B-1----:R-:W-:Y:S01]  /*01d0*/  IADD3 R2, P0, PT, R2, UR4, RZ ;  /* 0x0000000402027c10 */ /* 0x002fe2000ff1e0ff */
[----:B------:R-:W-:Y:S01]  /*01e0*/  IMAD.U32 R0, RZ, RZ, UR6 ;  /* 0x00000006ff007e24 */ /* 0x000fe2000f8e00ff */
[----:B------:R-:W-:Y:S01]  /*01f0*/  BSSY.RECONVERGENT B0, `(.L_x_667) ;  /* 0x000001b000007945 */ /* 0x000fe20003800200 */
[----:B------:R-:W-:Y:S01]  /*0200*/  IMAD.U32 R4, RZ, RZ, UR7 ;  /* 0x00000007ff047e24 */ /* 0x000fe2000f8e00ff */
[----:B------:R-:W-:Y:S02]  /*0210*/  IADD3.X R3, PT, PT, R3, UR5, RZ, P0, !PT ;  /* 0x0000000503037c10 */ /* 0x000fe400087fe4ff */
[----:B------:R-:W-:Y:S01]  /*0220*/  CS2R R16, SRZ ;  /* 0x0000000000107805 */ /* 0x000fe2000001ff00 */
[----:B------:R-:W-:Y:S02]  /*0230*/  IMAD.MOV.U32 R15, RZ, RZ, R0 ;  /* 0x000000ffff0f7224 */ /* 0x000fe400078e0000 */
[----:B0-----:R-:W-:-:S07]  /*0240*/  IMAD.MOV.U32 R14, RZ, RZ, R4 ;  /* 0x000000ffff0e7224 */ /* 0x001fce00078e0004 */
.L_x_668:
[----:B------:R-:W-:-:S05]  /*0250*/  IADD3 R12, P0, PT, -R17, R15, RZ ;  /* 0x0000000f110c7210 */ /* 0x000fca0007f1e1ff */
[----:B------:R-:W-:-:S05]  /*0260*/  IMAD.X R13, R14, 0x1, ~R16, P0 ;  /* 0x000000010e0d7824 */ /* 0x000fca00000e0e10 */
[----:B------:R-:W-:-:S05]  /*0270*/  LEA.HI R12, P0, R13, R12, RZ, 0x1 ;  /* 0x0000000c0d0c7211 */ /* 0x000fca00078108ff */
[----:B------:R-:W-:-:S05]  /*0280*/  IMAD.X R13, RZ, RZ, R13, P0 ;  /* 0x000000ffff0d7224 */ /* 0x000fca00000e060d */
[--C-:B------:R-:W-:Y:S02]  /*0290*/  SHF.R.S64 R12, R12, 0x1, R13.reuse ;  /* 0x000000010c0c7819 */ /* 0x100fe4000000100d */
[----:B------:R-:W-:Y:S02]  /*02a0*/  SHF.R.S32.HI R13, RZ, 0x1, R13 ;  /* 0x00000001ff0d7819 */ /* 0x000fe4000001140d */
[----:B------:R-:W-:-:S05]  /*02b0*/  IADD3 R12, P0, PT, R17, R12, RZ ;  /* 0x0000000c110c7210 */ /* 0x000fca0007f1e0ff */
[----:B------:R-:W-:Y:S01]  /*02c0*/  IMAD.X R13, R16, 0x1, R13, P0 ;  /* 0x00000001100d7824 */ /* 0x000fe200000e060d */
[----:B------:R-:W-:-:S04]  /*02d0*/  LEA R8, P0, R12, UR8, 0x2 ;  /* 0x000000080c087c11 */ /* 0x000fc8000f8010ff */
[----:B------:R-:W-:-:S05]  /*02e0*/  LEA.HI.X R9, R12, UR9, R13, 0x2, P0 ;  /* 0x000000090c097c11 */ /* 0x000fca00080f140d */
[----:B------:R-:W2:Y:S01]  /*02f0*/  LDG.E R8, desc[UR10][R8.64] ;  /* 0x0000000a08087981 */ /* 0x000ea2000c1e1900 */
[----:B------:R-:W-:-:S05]  /*0300*/  IADD3 R10, P1, PT, R12, 0x1, RZ ;  /* 0x000000010c0a7810 */ /* 0x000fca0007f3e0ff */
[----:B------:R-:W-:Y:S01]  /*0310*/  IMAD.X R11, RZ, RZ, R13, P1 ;  /* 0x000000ffff0b7224 */ /* 0x000fe200008e060d */
[----:B--2--5:R-:W-:-:S04]  /*0320*/  ISETP.GE.AND P0, PT, R8, R5, PT ;  /* 0x000000050800720c */ /* 0x024fc80003f06270 */
[----:B------:R-:W-:Y:S02]  /*0330*/  SEL R15, R15, R12, !P0 ;  /* 0x0000000c0f0f7207 */ /* 0x000fe40004000000 */
[----:B------:R-:W-:Y:S02]  /*0340*/  SEL R17, R10, R17, !P0 ;  /* 0x000000110a117207 */ /* 0x000fe40004000000 */
[----:B------:R-:W-:Y:S02]  /*0350*/  SEL R14, R14, R13, !P0 ;  /* 0x0000000d0e0e7207 */ /* 0x000fe40004000000 */
[----:B------:R-:W-:Y:S02]  /*0360*/  SEL R16, R11, R16, !P0 ;  /* 0x000000100b107207 */ /* 0x000fe40004000000 */
[----:B------:R-:W-:-:S04]  /*0370*/  ISETP.GE.U32.AND P0, PT, R17, R15, PT ;  /* 0x0000000f1100720c */ /* 0x000fc80003f06070 */
[----:B------:R-:W-:-:S13]  /*0380*/  ISETP.GE.AND.EX P0, PT, R16, R14, PT, P0 ;  /* 0x0000000e1000720c */ /* 0x000fda0003f06300 */
[----:B------:R-:W-:Y:S05]  /*0390*/  @!P0 BRA `(.L_x_668) ;  /* 0xfffffffc00ac8947 */ /* 0x000fea000383ffff */
[----:B------:R-:W-:Y:S05]  /*03a0*/  BSYNC.RECONVERGENT B0 ;  /* 0x0000000000007941 */ /* 0x000fea0003800200 */
.L_x_667:
[----:B------:R0:W-:Y:S04]  /*03b0*/  STG.E desc[UR10][R2.64], R17 ;  /* 0x0000001102007986 */ /* 0x0001e8000c10190a */
[----:B------:R0:W5:Y:S01]  /*03c0*/  LDG.E R5, desc[UR10][R6.64+0x400] ;  /* 0x0004000a06057981 */ /* 0x000162000c1e1900 */
[----:B------:R-:W-:Y:S01]  /*03d0*/  BSSY.RECONVERGENT B0, `(.L_x_669) ;  /* 0x0000018000007945 */ /* 0x000fe20003800200 */
[----:B------:R-:W-:Y:S02]  /*03e0*/  IMAD.MOV.U32 R13, RZ, RZ, RZ ;  /* 0x000000ffff0d7224 */ /* 0x000fe400078e00ff */
[----:B------:R-:W-:-:S07]  /*03f0*/  IMAD.MOV.U32 R15, RZ, RZ, RZ ;  /* 0x000000ffff0f7224 */ /* 0x000fce00078e00ff */
.L_x_670:
[----:B------:R-:W-:-:S05]  /*0400*/  IADD3 R11, P0, PT, R0, -R13, RZ ;  /* 0x8000000d000b7210 */ /* 0x000fca0007f1e0ff */
[----:B------:R-:W-:-:S05]  /*0410*/  IMAD.X R10, R4, 0x1, ~R15, P0 ;  /* 0x00000001040a7824 */ /* 0x000fca00000e0e0f */
[----:B------:R-:W-:-:S05]  /*0420*/  LEA.HI R11, P0, R10, R11, RZ, 0x1 ;  /* 0x0000000b0a0b7211 */ /* 0x000fca00078108ff */
[----:B------:R-:W-:-:S05]  /*0430*/  IMAD.X R10, RZ, RZ, R10, P0 ;  /* 0x000000ffff0a7224 */ /* 0x000fca00000e060a */
[--C-:B------:R-:W-:Y:S02]  /*0440*/  SHF.R.S64 R11, R11, 0x1, R10.reuse ;  /* 0x000000010b0b7819 */ /* 0x100fe4000000100a */
[----:B------:R-:W-:Y:S02]  /*0450*/  SHF.R.S32.HI R10, RZ, 0x1, R10 ;  /* 0x00000001ff0a7819 */ /* 0x000fe4000001140a */
[----:B------:R-:W-:-:S05]  /*0460*/  IADD3 R11, P0, PT, R13, R11, RZ ;  /* 0x0000000b0d0b7210 */ /* 0x000fca0007f1e0ff */
[----:B------:R-:W-:Y:S01]  /*0470*/  IMAD.X R10, R15, 0x1, R10, P0 ;  /* 0x000000010f0a7824 */ /* 0x000fe200000e060a */
[----:B0-----:R-:W-:-:S04]  /*0480*/  LEA R6, P0, R11, UR8, 0x2 ;  /* 0x000000080b067c11 */ /* 0x001fc8000f8010ff */
        /* <DEDUP_REMOVED lines=13> */
.L_x_669:
[----:B------:R-:W-:Y:S01]  /*0560*/  STG.E desc[UR10][R2.64+0x400], R13 ;  /* 0x0004000d02007986 */ /* 0x000fe2000c10190a */
[----:B------:R-:W-:Y:S05]  /*0570*/  EXIT ;  /* 0x000000000000794d */ /* 0x000fea0003800000 */
.L_x_666:
[----:B------:R-:W0:Y:S01]  /*0580*/  LDCU.64 UR6, c[0x0][0x390] ;  /* 0x00007200ff0677ac */ /* 0x000e220008000a00 */
[----:B------:R-:W-:-:S05]  /*0590*/  IADD3 R0, P0, PT, R0, UR4, RZ ;  /* 0x0000000400007c10 */ /* 0x000fca000ff1e0ff */
[----:B------:R-:W-:Y:S01]  /*05a0*/  IMAD.X R3, RZ, RZ, UR5, P0 ;  /* 0x00000005ff037e24 */ /* 0x000fe200080e06ff */
[----:B0-----:R-:W-:-:S04]  /*05b0*/  LEA R2, P0, R0, UR6, 0x2 ;  /* 0x0000000600027c11 */ /* 0x001fc8000f8010ff */
[----:B------:R-:W-:-:S05]  /*05c0*/  LEA.HI.X R3, R0, UR7, R3, 0x2, P0 ;  /* 0x0000000700037c11 */ /* 0x000fca00080f1403 */
[----:B------:R-:W-:Y:S04]  /*05d0*/  STG.E desc[UR10][R2.64], RZ ;  /* 0x000000ff02007986 */ /* 0x000fe8000c10190a */
[----:B------:R-:W-:Y:S01]  /*05e0*/  STG.E desc[UR10][R2.64+0x400], RZ ;  /* 0x000400ff02007986 */ /* 0x000fe2000c10190a */
[----:B------:R-:W-:Y:S05]  /*05f0*/  EXIT ;  /* 0x000000000000794d */ /* 0x000fea0003800000 */
.L_x_665:
[----:B------:R-:W0:Y:S01]  /*0600*/  LDCU.64 UR8, c[0x0][0x3a0] ;  /* 0x00007400ff0877ac */ /* 0x000e220008000a00 */
[----:B------:R-:W1:Y:S01]  /*0610*/  S2R R2, SR_TID.X ;  /* 0x0000000000027919 */ /* 0x000e620000002100 */
[----:B------:R-:W0:Y:S01]  /*0620*/  LDCU.64 UR12, c[0x0][0x398] ;  /* 0x00007300ff0c77ac */ /* 0x000e220008000a00 */
[----:B------:R-:W-:Y:S02]  /*0630*/  USHF.R.S32.HI UR7, URZ, 0x1f, UR6 ;  /* 0x0000001fff077899 */ /* 0x000fe40008011406 */
[----:B0-----:R-:W-:-:S04]  /*0640*/  UIADD3 UR8, UP0, UPT, UR8, -UR12, URZ ;  /* 0x8000000c08087290 */ /* 0x001fc8000ff1e0ff */
[----:B------:R-:W-:-:S04]  /*0650*/  UIADD3.X UR9, UPT, UPT, UR9, ~UR13, URZ, UP0, !UPT ;  /* 0x8000000d09097290 */ /* 0x000fc800087fe4ff */
[----:B------:R-:W-:Y:S02]  /*0660*/  USHF.R.S64 UR8, UR8, 0x2, UR9 ;  /* 0x0000000208087899 */ /* 0x000fe40008001009 */
[----:B------:R-:W-:Y:S02]  /*0670*/  USHF.R.S32.HI UR9, URZ, 0x2, UR9 ;  /* 0x00000002ff097899 */ /* 0x000fe40008011409 */
[----:B------:R-:W-:-:S04]  /*0680*/  UISETP.GE.U32.AND UP0, UPT, UR8, 0x1, UPT ;  /* 0x000000010800788c */ /* 0x000fc8000bf06070 */
[----:B------:R-:W-:-:S09]  /*0690*/  UISETP.GE.AND.EX UP0, UPT, UR9, URZ, UPT, UP0 ;  /* 0x000000ff0900728c */ /* 0x000fd2000bf06300 */
[----:B-1----:R-:W-:Y:S05]  /*06a0*/  BRA.U !UP0, `(.L_x_671) ;  /* 0x0000000508687547 */ /* 0x002fea000b800000 */
[----:B------:R-:W-:Y:S01]  /*06b0*/  IMAD.U32 R0, RZ, RZ, UR7 ;  /* 0x00000007ff007e24 */ /* 0x000fe2000f8e00ff */
[----:B------:R-:W-:Y:S01]  /*06c0*/  ISETP.LT.U32.AND P0, PT, R2, UR6, PT ;  /* 0x0000000602007c0c */ /* 0x000fe2000bf01070 */
[----:B------:R-:W-:Y:S01]  /*06d0*/  IMAD.U32 R4, RZ, RZ, UR8 ;  /* 0x00000008ff047e24 */ /* 0x000fe2000f8e00ff */
[----:B------:R-:W-:Y:S02]  /*06e0*/  BSSY.RECONVERGENT B0, `(.L_x_672) ;  /* 0x000002b000007945 */ /* 0x000fe40003800200 */
[----:B------:R-:W-:Y:S01]  /*06f0*/  ISETP.GT.AND.EX P0, PT, R0, RZ, PT, P0 ;  /* 0x000000ff0000720c */ /* 0x000fe20003f04300 */
[----:B------:R-:W-:-:S12]  /*0700*/  IMAD.U32 R0, RZ, RZ, UR9 ;  /* 0x00000009ff007e24 */ /* 0x000fd8000f8e00ff */
[----:B------:R-:W-:Y:S05]  /*0710*/  @!P0 BRA `(.L_x_673) ;  /* 0x00000000009c8947 */ /* 0x000fea0003800000 */
[----:B------:R-:W0:Y:S01]  /*0720*/  LDCU.64 UR8, c[0x0][0x388] ;  /* 0x00007100ff0877ac */ /* 0x000e220008000a00 */
[----:B------:R-:W-:-:S05]  /*0730*/  IADD3 R3, P0, PT, R2, UR4, RZ ;  /* 0x0000000402037c10 */ /* 0x000fca000ff1e0ff */
[----:B------:R-:W-:Y:S02]  /*0740*/  IMAD.X R6, RZ, RZ, UR5, P0 ;  /* 0x00000005ff067e24 */ /* 0x000fe400080e06ff */
[----:B------:R-:W-:-:S03]  /*0750*/  IMAD.SHL.U32 R16, R3, 0x4, RZ ;  /* 0x0000000403107824 */ /* 0x000fc600078e00ff */
[----:B------:R-:W-:Y:S02]  /*0760*/  SHF.L.U64.HI R15, R3, 0x2, R6 ;  /* 0x00000002030f7819 */ /* 0x000fe40000010206 */
[----:B0-----:R-:W-:-:S04]  /*0770*/  IADD3 R6, P0, PT, R16, UR8, RZ ;  /* 0x0000000810067c10 */ /* 0x001fc8000ff1e0ff */
[----:B------:R-:W-:-:S05]  /*0780*/  IADD3.X R7, PT, PT, R15, UR9, RZ, P0, !PT ;  /* 0x000000090f077c10 */ /* 0x000fca00087fe4ff */
[----:B------:R0:W5:Y:S01]  /*0790*/  LDG.E R3, desc[UR10][R6.64] ;  /* 0x0000000a06037981 */ /* 0x000162000c1e1900 */
[----:B------:R-:W-:Y:S01]  /*07a0*/  BSSY.RECONVERGENT B1, `(.L_x_674) ;  /* 0x000001a000017945 */ /* 0x000fe20003800200 */
[----:B------:R-:W-:Y:S02]  /*07b0*/  IMAD.MOV.U32 R13, RZ, RZ, RZ ;  /* 0x000000ffff0d7224 */ /* 0x000fe400078e00ff */
[----:B------:R-:W-:Y:S02]  /*07c0*/  IMAD.MOV.U32 R14, RZ, RZ, RZ ;  /* 0x000000ffff0e7224 */ /* 0x000fe400078e00ff */
[----:B------:R-:W-:Y:S02]  /*07d0*/  IMAD.MOV.U32 R12, RZ, RZ, R4 ;  /* 0x000000ffff0c7224 */ /* 0x000fe400078e0004 */
[----:B------:R-:W-:-:S07]  /*07e0*/  IMAD.MOV.U32 R11, RZ, RZ, R0 ;  /* 0x000000ffff0b7224 */ /* 0x000fce00078e0000 */
.L_x_675:
        /* <DEDUP_REMOVED lines=22> */
.L_x_674:
[----:B------:R-:W0:Y:S02]  /*0950*/  LDCU.64 UR8, c[0x0][0x390] ;  /* 0x00007200ff0877ac */ /* 0x000e240008000a00 */
[----:B0-----:R-:W-:-:S04]  /*0960*/  IADD3 R6, P0, PT, R16, UR8, RZ ;  /* 0x0000000810067c10 */ /* 0x001fc8000ff1e0ff */
[----:B------:R-:W-:-:S05]  /*0970*/  IADD3.X R7, PT, PT, R15, UR9, RZ, P0, !PT ;  /* 0x000000090f077c10 */ /* 0x000fca00087fe4ff */
[----:B------:R0:W-:Y:S04]  /*0980*/  STG.E desc[UR10][R6.64], R13 ;  /* 0x0000000d06007986 */ /* 0x0001e8000c10190a */
.L_x_673:
[----:B------:R-:W-:Y:S05]  /*0990*/  BSYNC.RECONVERGENT B0 ;  /* 0x0000000000007941 */ /* 0x000fea0003800200 */
.L_x_672:
[----:B------:R-:W-:Y:S02]  /*09a0*/  VIADD R3, R2, 0x100 ;  /* 0x0000010002037836 */ /* 0x000fe40000000000 */
[----:B------:R-:W-:-:S03]  /*09b0*/  IMAD.U32 R5, RZ, RZ, UR7 ;  /* 0x00000007ff057e24 */ /* 0x000fc6000f8e00ff */
[----:B------:R-:W-:-:S04]  /*09c0*/  ISETP.LT.U32.AND P0, PT, R3, UR6, PT ;  /* 0x0000000603007c0c */ /* 0x000fc8000bf01070 */
[----:B------:R-:W-:-:S13]  /*09d0*/  ISETP.GT.AND.EX P0, PT, R5, RZ, PT, P0 ;  /* 0x000000ff0500720c */ /* 0x000fda0003f04300 */
[----:B------:R-:W-:Y:S05]  /*09e0*/  @!P0 EXIT ;  /* 0x000000000000894d */ /* 0x000fea0003800000 */
        /* <DEDUP_REMOVED lines=10> */
[----:B------:R-:W-:Y:S01]  /*0a90*/  BSSY.RECONVERGENT B0, `(.L_x_676) ;  /* 0x0000019000007945 */ /* 0x000fe20003800200 */
[----:B------:R-:W-:Y:S02]  /*0aa0*/  IMAD.MOV.U32 R13, RZ, RZ, RZ ;  /* 0x000000ffff0d7224 */ /* 0x000fe400078e00ff */
[----:B------:R-:W-:Y:S01]  /*0ab0*/  IADD3.X R3, PT, PT, R3, UR5, RZ, P0, !PT ;  /* 0x0000000503037c10 */ /* 0x000fe200087fe4ff */
[----:B------:R-:W-:-:S08]  /*0ac0*/  IMAD.MOV.U32 R15, RZ, RZ, RZ ;  /* 0x000000ffff0f7224 */ /* 0x000fd000078e00ff */
.L_x_677:
        /* <DEDUP_REMOVED lines=22> */
.L_x_676:
[----:B------:R-:W-:Y:S01]  /*0c30*/  STG.E desc[UR10][R2.64+0x400], R13 ;  /* 0x0004000d02007986 */ /* 0x000fe2000c10190a */
[----:B------:R-:W-:Y:S05]  /*0c40*/  EXIT ;  /* 0x000000000000794d */ /* 0x000fea0003800000 */
.L_x_671:
[----:B------:R-:W0:Y:S01]  /*0c50*/  LDCU.64 UR8, c[0x0][0x390] ;  /* 0x00007200ff0877ac */ /* 0x000e220008000a00 */
[----:B------:R-:W-:Y:S01]  /*0c60*/  IMAD.U32 R3, RZ, RZ, UR7 ;  /* 0x00000007ff037e24 */ /* 0x000fe2000f8e00ff */
[C---:B------:R-:W-:Y:S02]  /*0c70*/  ISETP.LT.U32.AND P0, PT, R2.reuse, UR6, PT ;  /* 0x0000000602007c0c */ /* 0x040fe4000bf01070 */
[C---:B------:R-:W-:Y:S01]  /*0c80*/  IADD3 R0, P1, PT, R2.reuse, UR4, RZ ;  /* 0x0000000402007c10 */ /* 0x040fe2000ff3e0ff */
[----:B------:R-:W-:Y:S01]  /*0c90*/  VIADD R2, R2, 0x100 ;  /* 0x0000010002027836 */ /* 0x000fe20000000000 */
[----:B------:R-:W-:-:S03]  /*0ca0*/  ISETP.GT.AND.EX P0, PT, R3, RZ, PT, P0 ;  /* 0x000000ff0300720c */ /* 0x000fc60003f04300 */
[----:B------:R-:W-:Y:S01]  /*0cb0*/  IMAD.X R3, RZ, RZ, UR5, P1 ;  /* 0x00000005ff037e24 */ /* 0x000fe200088e06ff */
[----:B------:R-:W-:Y:S02]  /*0cc0*/  ISETP.LT.U32.AND P1, PT, R2, UR6, PT ;  /* 0x0000000602007c0c */ /* 0x000fe4000bf21070 */
[----:B0-----:R-:W-:-:S04]  /*0cd0*/  LEA R4, P2, R0, UR8, 0x2 ;  /* 0x0000000800047c11 */ /* 0x001fc8000f8410ff */
[----:B------:R-:W-:Y:S01]  /*0ce0*/  LEA.HI.X R5, R0, UR9, R3, 0x2, P2 ;  /* 0x0000000900057c11 */ /* 0x000fe200090f1403 */
[----:B------:R-:W-:-:S04]  /*0cf0*/  IMAD.U32 R0, RZ, RZ, UR7 ;  /* 0x00000007ff007e24 */ /* 0x000fc8000f8e00ff */
[----:B------:R0:W-:Y:S01]  /*0d00*/  @P0 STG.E desc[UR10][R4.64], RZ ;  /* 0x000000ff04000986 */ /* 0x0001e2000c10190a */
[----:B------:R-:W-:-:S13]  /*0d10*/  ISETP.GT.AND.EX P1, PT, R0, RZ, PT, P1 ;  /* 0x000000ff0000720c */ /* 0x000fda0003f24310 */
[----:B0-----:R-:W-:Y:S05]  /*0d20*/  @!P1 EXIT ;  /* 0x000000000000994d */ /* 0x001fea0003800000 */
[----:B------:R-:W-:Y:S01]  /*0d30*/  STG.E desc[UR10][R4.64+0x400], RZ ;  /* 0x000400ff04007986 */ /* 0x000fe2000c10190a */
[----:B------:R-:W-:Y:S05]  /*0d40*/  EXIT ;  /* 0x000000000000794d */ /* 0x000fea0003800000 */
.L_x_678:
        /* <DEDUP_REMOVED lines=11> */
.L_x_1200:


//--------------------- .text._ZN3cub18CUB_300001_SM_10006detail8for_each13static_kernelINS2_12policy_hub_t12policy_500_tEmN6thrust24THRUST_300001_SM_1000_NS8cuda_cub20__uninitialized_fill7functorINS7_10device_ptrIiEEiEEEEvT0_T1_ --------------------------
	.section	.text._ZN3cub18CUB_300001_SM_10006detail8for_each13static_kernelINS2_12policy_hub_t12policy_500_tEmN6thrust24THRUST_300001_SM_1000_NS8cuda_cub20__uninitialized_fill7functorINS7_10device_ptrIiEEiEEEEvT0_T1_,"ax",@progbits
	.align	128
        .global         _ZN3cub18CUB_300001_SM_10006detail8for_each13static_kernelINS2_12policy_hub_t12policy_500_tEmN6thrust24THRUST_300001_SM_1000_NS8cuda_cub20__uninitialized_fill7functorINS7_10device_ptrIiEEiEEEEvT0_T1_
        .type           _ZN3cub18CUB_300001_SM_10006detail8for_each13static_kernelINS2_12policy_hub_t12policy_500_tEmN6thrust24THRUST_300001_SM_1000_NS8cuda_cub20__uninitialized_fill7functorINS7_10device_ptrIiEEiEEEEvT0_T1_,@function
        .size           _ZN3cub18CUB_300001_SM_10006detail8for_each13static_kernelINS2_12policy_hub_t12policy_500_tEmN6thrust24THRUST_300001_SM_1000_NS8cuda_cub20__uninitialized_fill7functorINS7_10device_ptrIiEEiEEEEvT0_T1_,(.L_x_1201 - _ZN3cub18CUB_300001_SM_10006detail8for_each13static_kernelINS2_12policy_hub_t12policy_500_tEmN6thrust24THRUST_300001_SM_1000_NS8cuda_cub20__uninitialized_fill7functorINS7_10device_ptrIiEEiEEEEvT0_T1_)
        .other          _ZN3cub18CUB_300001_SM_10006detail8for_each13static_kernelINS2_12policy_hub_t12policy_500_tEmN6thrust24THRUST_300001_SM_1000_NS8cuda_cub20__uninitialized_fill7functorINS7_10device_ptrIiEEiEEEEvT0_T1_,@"STO_CUDA_ENTRY STV_DEFAULT"
_ZN3cub18CUB_300001_SM_10006detail8for_each13static_kernelINS2_12policy_hub_t12policy_500_tEmN6thrust24THRUST_300001_SM_1000_NS8cuda_cub20__uninitialized_fill7functorINS7_10device_ptrIiEEiEEEEvT0_T1_:
.text._ZN3cub18CUB_300001_SM_10006detail8for_each13static_kernelINS2_12policy_hub_t12policy_500_tEmN6thrust24THRUST_300001_SM_1000_NS8cuda_cub20__uninitialized_fill7functorINS7_10device_ptrIiEEiEEEEvT0_T1_:
        /* <DEDUP_REMOVED lines=8> */
[----:B------:R-:W-:-:S09]  /*0080*/  UISETP.GE.U32.AND.EX UP0, UPT, UR7, URZ, UPT, UP0 ;  /* 0x000000ff0700728c */ /* 0x000fd2000bf06100 */
[----:B--2---:R-:W-:Y:S05]  /*0090*/  BRA.U !UP0, `(.L_x_679) ;  /* 0x0000000108287547 */ /* 0x004fea000b800000 */
[----:B------:R-:W0:Y:S01]  /*00a0*/  S2R R0, SR_TID.X ;  /* 0x0000000000007919 */ /* 0x000e220000002100 */
[----:B------:R-:W1:Y:S01]  /*00b0*/  LDCU.64 UR6, c[0x0][0x388] ;  /* 0x00007100ff0677ac */ /* 0x000e620008000a00 */
[----:B------:R-:W2:Y:S01]  /*00c0*/  LDC R5, c[0x0][0x390] ;  /* 0x0000e400ff057b82 */ /* 0x000ea20000000800 */
[----:B0-----:R-:W-:-:S05]  /*00d0*/  IADD3 R0, P0, PT, R0, UR4, RZ ;  /* 0x0000000400007c10 */ /* 0x001fca000ff1e0ff */
[----:B------:R-:W-:Y:S01]  /*00e0*/  IMAD.X R3, RZ, RZ, UR5, P0 ;  /* 0x00000005ff037e24 */ /* 0x000fe200080e06ff */
[----:B-1----:R-:W-:-:S04]  /*00f0*/  LEA R2, P0, R0, UR6, 0x2 ;  /* 0x0000000600027c11 */ /* 0x002fc8000f8010ff */
[----:B------:R-:W-:-:S05]  /*0100*/  LEA.HI.X R3, R0, UR7, R3, 0x2, P0 ;  /* 0x0000000700037c11 */ /* 0x000fca00080f1403 */
[----:B--2---:R-:W-:Y:S04]  /*0110*/  STG.E desc[UR8][R2.64], R5 ;  /* 0x0000000502007986 */ /* 0x004fe8000c101908 */
[----:B------:R-:W-:Y:S01]  /*0120*/  STG.E desc[UR8][R2.64+0x400], R5 ;  /* 0x0004000502007986 */ /* 0x000fe2000c101908 */
[----:B------:R-:W-:Y:S05]  /*0130*/  EXIT ;  /* 0x000000000000794d */ /* 0x000fea0003800000 */
.L_x_679:
[----:B------:R-:W0:Y:S01]  /*0140*/  S2R R0, SR_TID.X ;  /* 0x0000000000007919 */ /* 0x000e220000002100 */
[----:B------:R-:W-:Y:S01]  /*0150*/  IMAD.U32 R2, RZ, RZ, UR7 ;  /* 0x00000007ff027e24 */ /* 0x000fe2000f8e00ff */
[----:B------:R-:W1:Y:S01]  /*0160*/  LDCU.64 UR10, c[0x0][0x388] ;  /* 0x00007100ff0a77ac */ /* 0x000e620008000a00 */
[----:B------:R-:W-:Y:S01]  /*0170*/  IMAD.U32 R4, RZ, RZ, UR7 ;  /* 0x00000007ff047e24 */ /* 0x000fe2000f8e00ff */
[----:B0-----:R-:W-:-:S04]  /*0180*/  ISETP.LT.U32.AND P0, PT, R0, UR6, PT ;  /* 0x0000000600007c0c */ /* 0x001fc8000bf01070 */
[----:B------:R-:W-:Y:S01]  /*0190*/  ISETP.GT.U32.AND.EX P0, PT, R2, RZ, PT, P0 ;  /* 0x000000ff0200720c */ /* 0x000fe20003f04100 */
[C---:B------:R-:W-:Y:S01]  /*01a0*/  VIADD R2, R0.reuse, 0x100 ;  /* 0x0000010000027836 */ /* 0x040fe20000000000 */
[----:B------:R-:W-:-:S04]  /*01b0*/  IADD3 R0, P2, PT, R0, UR4, RZ ;  /* 0x0000000400007c10 */ /* 0x000fc8000ff5e0ff */
[----:B------:R-:W-:Y:S01]  /*01c0*/  ISETP.LT.U32.AND P1, PT, R2, UR6, PT ;  /* 0x0000000602007c0c */ /* 0x000fe2000bf21070 */
[----:B------:R-:W-:Y:S01]  /*01d0*/  IMAD.X R3, RZ, RZ, UR5, P2 ;  /* 0x00000005ff037e24 */ /* 0x000fe200090e06ff */
[----:B-1----:R-:W-:Y:S02]  /*01e0*/  LEA R2, P2, R0, UR10, 0x2 ;  /* 0x0000000a00027c11 */ /* 0x002fe4000f8410ff */
[----:B------:R-:W-:Y:S02]  /*01f0*/  ISETP.GT.U32.AND.EX P1, PT, R4, RZ, PT, P1 ;  /* 0x000000ff0400720c */ /* 0x000fe40003f24110 */
[----:B------:R-:W-:Y:S01]  /*0200*/  LEA.HI.X R3, R0, UR11, R3, 0x2, P2 ;  /* 0x0000000b00037c11 */ /* 0x000fe200090f1403 */
[----:B------:R-:W0:Y:S04]  /*0210*/  @P0 LDC R5, c[0x0][0x390] ;  /* 0x0000e400ff050b82 */ /* 0x000e280000000800 */
[----:B0-----:R0:W-:Y:S06]  /*0220*/  @P0 STG.E desc[UR8][R2.64], R5 ;  /* 0x0000000502000986 */ /* 0x0011ec000c101908 */
[----:B------:R-:W-:Y:S05]  /*0230*/  @!P1 EXIT ;  /* 0x000000000000994d */ /* 0x000fea0003800000 */
[----:B0-----:R-:W0:Y:S02]  /*0240*/  LDC R5, c[0x0][0x390] ;  /* 0x0000e400ff057b82 */ /* 0x001e240000000800 */
[----:B0-----:R-:W-:Y:S01]  /*0250*/  STG.E desc[UR8][R2.64+0x400], R5 ;  /* 0x0004000502007986 */ /* 0x001fe2000c101908 */
[----:B------:R-:W-:Y:S05]  /*0260*/  EXIT ;  /* 0x000000000000794d */ /* 0x000fea0003800000 */
.L_x_680:
        /* <DEDUP_REMOVED lines=9> */
.L_x_1201:


//--------------------- .text._ZN3cub18CUB_300001_SM_10006detail11EmptyKernelIvEEvv --------------------------
	.section	.text._ZN3cub18CUB_300001_SM_10006detail11EmptyKernelIvEEvv,"ax",@progbits
	.align	128
        .global         _ZN3cub18CUB_300001_SM_10006detail11EmptyKernelIvEEvv
        .type           _ZN3cub18CUB_300001_SM_10006detail11EmptyKernelIvEEvv,@function
        .size           _ZN3cub18CUB_300001_SM_10006detail11EmptyKernelIvEEvv,(.L_x_1202 - _ZN3cub18CUB_300001_SM_10006detail11EmptyKernelIvEEvv)
        .other          _ZN3cub18CUB_300001_SM_10006detail11EmptyKernelIvEEvv,@"STO_CUDA_ENTRY STV_DEFAULT"
_ZN3cub18CUB_300001_SM_10006detail11EmptyKernelIvEEvv:
.text._ZN3cub18CUB_300001_SM_10006detail11EmptyKernelIvEEvv:
[----:B------:R-:W-:Y:S01]  /*0000*/  LDC R1, c[0x0][0x37c] ;  /* 0x0000df00ff017b82 */ /* 0x000fe20000000800 */
[----:B------:R-:W-:Y:S05]  /*0010*/  EXIT ;  /* 0x000000000000794d */ /* 0x000fea0003800000 */
.L_x_681:
        /* <DEDUP_REMOVED lines=14> */
.L_x_1202:


//--------------------- .text._ZN6thrust24THRUST_300001_SM_1000_NS8cuda_cub4core6detail13_kernel_agentINS1_15__reduce_by_key16ReduceByKeyAgentINS0_6detail15normal_iteratorINS0_10device_ptrIiEEEENS0_17constant_iteratorIiNS0_11use_defaultESD_EESB_SB_N4cuda3std3__48equal_toIiEENSH_4plusIiEEPllEEJSB_SE_SB_SB_SM_N3cub18CUB_300001_SM_100024ReduceByKeyScanTileStateIilLb1EEESJ_SL_llEEEvDpT0_ --------------------------
	.section	.text._ZN6thrust24THRUST_300001_SM_1000_NS8cuda_cub4core6detail13_kernel_agentINS1_15__reduce_by_key16ReduceByKeyAgentINS0_6detail15normal_iteratorINS0_10device_ptrIiEEEENS0_17constant_iteratorIiNS0_11use_defaultESD_EESB_SB_N4cuda3std3__48equal_toIiEENSH_4plusIiEEPllEEJSB_SE_SB_SB_SM_N3cub18CUB_300001_SM_100024ReduceByKeyScanTileStateIilLb1EEESJ_SL_llEEEvDpT0_,"ax",@progbits
	.align	128
        .global         _ZN6thrust24THRUST_300001_SM_1000_NS8cuda_cub4core6detail13_kernel_agentINS1_15__reduce_by_key16ReduceByKeyAgentINS0_6detail15normal_iteratorINS0_10device_ptrIiEEEENS0_17constant_iteratorIiNS0_11use_defaultESD_EESB_SB_N4cuda3std3__48equal_toIiEENSH_4plusIiEEPllEEJSB_SE_SB_SB_SM_N3cub18CUB_300001_SM_100024ReduceByKeyScanTileStateIilLb1EEESJ_SL_llEEEvDpT0_
        .type           _ZN6thrust24THRUST_300001_SM_1000_NS8cuda_cub4core6detail13_kernel_agentINS1_15__reduce_by_key16ReduceByKeyAgentINS0_6detail15normal_iteratorINS0_10device_ptrIiEEEENS0_17constant_iteratorIiNS0_11use_defaultESD_EESB_SB_N4cuda3std3__48equal_toIiEENSH_4plusIiEEPllEEJSB_SE_SB_SB_SM_N3cub18CUB_300001_SM_100024ReduceByKeyScanTileStateIilLb1EEESJ_SL_llEEEvDpT0_,@function
        .size           _ZN6thrust24THRUST_300001_SM_1000_NS8cuda_cub4core6detail13_kernel_agentINS1_15__reduce_by_key16ReduceByKeyAgentINS0_6detail15normal_iteratorINS0_10device_ptrIiEEEENS0_17constant_iteratorIiNS0_11use_defaultESD_EESB_SB_N4cuda3std3__48equal_toIiEENSH_4plusIiEEPllEEJSB_SE_SB_SB_SM_N3cub18CUB_300001_SM_100024ReduceByKeyScanTileStateIilLb1EEESJ_SL_llEEEvDpT0_,(.L_x_1203 - _ZN6thrust24THRUST_300001_SM_1000_NS8cuda_cub4core6detail13_kernel_agentINS1_15__reduce_by_key16ReduceByKeyAgentINS0_6detail15normal_iteratorINS0_10device_ptrIiEEEENS0_17constant_iteratorIiNS0_11use_defaultESD_EESB_SB_N4cuda3std3__48equal_toIiEENSH_4plusIiEEPllEEJSB_SE_SB_SB_SM_N3cub18CUB_300001_SM_100024ReduceByKeyScanTileStateIilLb1EEESJ_SL_llEEEvDpT0_)
        .other          _ZN6thrust24THRUST_300001_SM_1000_NS8cuda_cub4core6detail13_kernel_agentINS1_15__reduce_by_key16ReduceByKeyAgentINS0_6detail15normal_iteratorINS0_10device_ptrIiEEEENS0_17constant_iteratorIiNS0_11use_defaultESD_EESB_SB_N4cuda3std3__48equal_toIiEENSH_4plusIiEEPllEEJSB_SE_SB_SB_SM_N3cub18CUB_300001_SM_100024ReduceByKeyScanTileStateIilLb1EEESJ_SL_llEEEvDpT0_,@"STO_CUDA_ENTRY STV_DEFAULT"
_ZN6thrust24THRUST_300001_SM_1000_NS8cuda_cub4core6detail13_kernel_agentINS1_15__reduce_by_key16ReduceByKeyAgentINS0_6detail15normal_iteratorINS0_10device_ptrIiEEEENS0_17constant_iteratorIiNS0_11use_defaultESD_EESB_SB_N4cuda3std3__48equal_toIiEENSH_4plusIiEEPllEEJSB_SE_SB_SB_SM_N3cub18CUB_300001_SM_100024ReduceByKeyScanTileStateIilLb1EEESJ_SL_llEEEvDpT0_:
.text._ZN6thrust24THRUST_300001_SM_1000_NS8cuda_cub4core6detail13_kernel_agentINS1_15__reduce_by_key16ReduceByKeyAgentINS0_6detail15normal_iteratorINS0_10device_ptrIiEEEENS0_17constant_iteratorIiNS0_11use_defaultESD_EESB_SB_N4cuda3std3__48equal_toIiEENSH_4plusIiEEPllEEJSB_SE_SB_SB_SM_N3cub18CUB_300001_SM_100024ReduceByKeyScanTileStateIilLb1EEESJ_SL_llEEEvDpT0_:
[----:B------:R-:W-:Y:S01]  /*0000*/  LDC R1, c[0x0][0x37c] ;  /* 0x0000df00ff017b82 */ /* 0x000fe20000000800 */
[----:B------:R-:W0:Y:S01]  /*0010*/  S2R R39, SR_CTAID.X ;  /* 0x0000000000277919 */ /* 0x000e220000002500 */
[----:B------:R-:W1:Y:S01]  /*0020*/  LDCU.64 UR4, c[0x0][0x3c0] ;  /* 0x00007800ff0477ac */ /* 0x000e620008000a00 */
[----:B------:R-:W2:Y:S01]  /*0030*/  LDCU.64 UR8, c[0x0][0x358] ;  /* 0x00006b00ff0877ac */ /* 0x000ea20008000a00 */
[----:B0-----:R-:W-:-:S03]  /*0040*/  IMAD.WIDE.U32 R2, R39, 0x900, RZ ;  /* 0x0000090027027825 */ /* 0x001fc600078e00ff */
[----:B-1----:R-:W-:-:S04]  /*0050*/  IADD3 R26, P1, PT, -R2, UR4, RZ ;  /* 0x00000004021a7c10 */ /* 0x002fc8000ff3e1ff */
[----:B------:R-:W-:Y:S02]  /*0060*/  ISETP.GE.U32.AND P0, PT, R26, 0x901, PT ;  /* 0x000009011a00780c */ /* 0x000fe40003f06070 */
[----:B------:R-:W-:-:S04]  /*0070*/  IADD3.X R30, PT, PT, ~R3, UR5, RZ, P1, !PT ;  /* 0x00000005031e7c10 */ /* 0x000fc80008ffe5ff */
[----:B------:R-:W-:-:S13]  /*0080*/  ISETP.GE.AND.EX P0, PT, R30, RZ, PT, P0 ;  /* 0x000000ff1e00720c */ /* 0x000fda0003f06300 */
[----:B--2---:R-:W-:Y:S05]  /*0090*/  @!P0 BRA `(.L_x_682) ;  /* 0x0000005c00288947 */ /* 0x004fea0003800000 */
[----:B------:R-:W-:-:S13]  /*00a0*/  ISETP.NE.AND P0, PT, R39, RZ, PT ;  /* 0x000000ff2700720c */ /* 0x000fda0003f05270 */
[----:B------:R-:W-:Y:S05]  /*00b0*/  @P0 BRA `(.L_x_683) ;  /* 0x0000002400000947 */ /* 0x000fea0003800000 */
[----:B------:R-:W0:Y:S01]  /*00c0*/  S2R R0, SR_TID.X ;  /* 0x0000000000007919 */ /* 0x000e220000002100 */
[----:B------:R-:W1:Y:S01]  /*00d0*/  LDCU.64 UR4, c[0x0][0x380] ;  /* 0x00007000ff0477ac */ /* 0x000e620008000a00 */
[----:B------:R-:W2:Y:S01]  /*00e0*/  LDC R21, c[0x0][0x390] ;  /* 0x0000e400ff157b82 */ /* 0x000ea20000000800 */
[C---:B0-----:R-:W-:Y:S02]  /*00f0*/  LOP3.LUT R4, R0.reuse, 0x1f, RZ, 0xc0, !PT ;  /* 0x0000001f00047812 */ /* 0x041fe400078ec0ff */
[----:B------:R-:W-:-:S05]  /*0100*/  LOP3.LUT R5, R0, 0x3e0, RZ, 0xc0, !PT ;  /* 0x000003e000057812 */ /* 0x000fca00078ec0ff */
[----:B------:R-:W-:-:S05]  /*0110*/  IMAD R5, R5, 0x9, R4 ;  /* 0x0000000905057824 */ /* 0x000fca00078e0204 */
[----:B------:R-:W-:-:S05]  /*0120*/  IADD3 R5, P0, PT, R2, R5, RZ ;  /* 0x0000000502057210 */ /* 0x000fca0007f1e0ff */
[----:B------:R-:W-:Y:S01]  /*0130*/  IMAD.X R2, RZ, RZ, R3, P0 ;  /* 0x000000ffff027224 */ /* 0x000fe200000e0603 */
[----:B-1----:R-:W-:-:S04]  /*0140*/  LEA R4, P0, R5, UR4, 0x2 ;  /* 0x0000000405047c11 */ /* 0x002fc8000f8010ff */
[----:B------:R-:W-:-:S05]  /*0150*/  LEA.HI.X R5, R5, UR5, R2, 0x2, P0 ;  /* 0x0000000505057c11 */ /* 0x000fca00080f1402 */
[----:B------:R-:W3:Y:S04]  /*0160*/  LDG.E.CONSTANT R2, desc[UR8][R4.64] ;  /* 0x0000000804027981 */ /* 0x000ee8000c1e9900 */
[----:B------:R-:W4:Y:S04]  /*0170*/  LDG.E.CONSTANT R6, desc[UR8][R4.64+0x80] ;  /* 0x0000800804067981 */ /* 0x000f28000c1e9900 */
[----:B------:R-:W5:Y:S04]  /*0180*/  LDG.E.CONSTANT R7, desc[UR8][R4.64+0x100] ;  /* 0x0001000804077981 */ /* 0x000f68000c1e9900 */
[----:B------:R-:W2:Y:S04]  /*0190*/  LDG.E.CONSTANT R8, desc[UR8][R4.64+0x180] ;  /* 0x0001800804087981 */ /* 0x000ea8000c1e9900 */
[----:B------:R-:W2:Y:S04]  /*01a0*/  LDG.E.CONSTANT R9, desc[UR8][R4.64+0x200] ;  /* 0x0002000804097981 */ /* 0x000ea8000c1e9900 */
[----:B------:R-:W2:Y:S04]  /*01b0*/  LDG.E.CONSTANT R11, desc[UR8][R4.64+0x280] ;  /* 0x00028008040b7981 */ /* 0x000ea8000c1e9900 */
[----:B------:R-:W2:Y:S04]  /*01c0*/  LDG.E.CONSTANT R13, desc[UR8][R4.64+0x300] ;  /* 0x00030008040d7981 */ /* 0x000ea8000c1e9900 */
[----:B------:R-:W2:Y:S04]  /*01d0*/  LDG.E.CONSTANT R15, desc[UR8][R4.64+0x380] ;  /* 0x00038008040f7981 */ /* 0x000ea8000c1e9900 */
[----:B------:R0:W2:Y:S01]  /*01e0*/  LDG.E.CONSTANT R17, desc[UR8][R4.64+0x400] ;  /* 0x0004000804117981 */ /* 0x0000a2000c1e9900 */
[----:B------:R-:W1:Y:S01]  /*01f0*/  S2UR UR5, SR_CgaCtaId ;  /* 0x00000000000579c3 */ /* 0x000e620000008800 */
[----:B------:R-:W-:Y:S01]  /*0200*/  SHF.R.U32.HI R40, RZ, 0x5, R0 ;  /* 0x00000005ff287819 */ /* 0x000fe20000011600 */
[----:B------:R-:W-:Y:S01]  /*0210*/  UMOV UR4, 0x400 ;  /* 0x0000040000047882 */ /* 0x000fe20000000000 */
[----:B------:R-:W0:Y:S01]  /*0220*/  S2R R3, SR_LANEID ;  /* 0x0000000000037919 */ /* 0x000e220000000000 */
[----:B------:R-:W-:Y:S01]  /*0230*/  ISETP.NE.AND P1, PT, R0, RZ, PT ;  /* 0x000000ff0000720c */ /* 0x000fe20003f25270 */
[----:B------:R-:W-:Y:S01]  /*0240*/  IMAD.MOV.U32 R31, RZ, RZ, RZ ;  /* 0x000000ffff1f7224 */ /* 0x000fe200078e00ff */
[----:B-1----:R-:W-:-:S03]  /*0250*/  ULEA UR5, UR5, UR4, 0x18 ;  /* 0x0000000405057291 */ /* 0x002fc6000f8ec0ff */
[----:B------:R-:W-:Y:S01]  /*0260*/  UMOV UR4, URZ ;  /* 0x000000ff00047c82 */ /* 0x000fe20008000000 */
[----:B0-----:R-:W-:-:S05]  /*0270*/  IMAD R10, R40, 0x120, R3 ;  /* 0x00000120280a7824 */ /* 0x001fca00078e0203 */
[----:B------:R-:W-:-:S05]  /*0280*/  LEA R24, R10, UR5, 0x2 ;  /* 0x000000050a187c11 */ /* 0x000fca000f8e10ff */
[----:B------:R-:W-:Y:S01]  /*0290*/  IMAD R5, R3, 0x20, R24 ;  /* 0x0000002003057824 */ /* 0x000fe200078e0218 */
[----:B---3--:R-:W-:Y:S04]  /*02a0*/  STS [R24], R2 ;  /* 0x0000000218007388 */ /* 0x008fe80000000800 */
[----:B----4-:R0:W-:Y:S04]  /*02b0*/  STS [R24+0x80], R6 ;  /* 0x0000800618007388 */ /* 0x0101e80000000800 */
[----:B-----5:R-:W-:Y:S04]  /*02c0*/  STS [R24+0x100], R7 ;  /* 0x0001000718007388 */ /* 0x020fe80000000800 */
[----:B--2---:R-:W-:Y:S01]  /*02d0*/  STS [R24+0x180], R8 ;  /* 0x0001800818007388 */ /* 0x004fe20000000800 */
[----:B0-----:R-:W-:-:S03]  /*02e0*/  LEA R6, R0, UR5, 0x2 ;  /* 0x0000000500067c11 */ /* 0x001fc6000f8e10ff */
[----:B------:R-:W-:Y:S04]  /*02f0*/  STS [R24+0x200], R9 ;  /* 0x0002000918007388 */ /* 0x000fe80000000800 */
[----:B------:R-:W-:Y:S04]  /*0300*/  STS [R24+0x280], R11 ;  /* 0x0002800b18007388 */ /* 0x000fe80000000800 */
[----:B------:R-:W-:Y:S04]  /*0310*/  STS [R24+0x300], R13 ;  /* 0x0003000d18007388 */ /* 0x000fe80000000800 */
[----:B------:R-:W-:Y:S04]  /*0320*/  STS [R24+0x380], R15 ;  /* 0x0003800f18007388 */ /* 0x000fe80000000800 */
[----:B------:R-:W-:Y:S01]  /*0330*/  STS [R24+0x400], R17 ;  /* 0x0004001118007388 */ /* 0x000fe20000000800 */
[----:B------:R-:W-:-:S03]  /*0340*/  NOP ;  /* 0x0000000000007918 */ /* 0x000fc60000000000 */
[----:B------:R-:W-:Y:S04]  /*0350*/  LDS R27, [R5+0x20] ;  /* 0x00002000051b7984 */ /* 0x000fe80000000800 */
[----:B------:R-:W-:Y:S04]  /*0360*/  LDS R2, [R5] ;  /* 0x0000000005027984 */ /* 0x000fe80000000800 */
[----:B------:R-:W0:Y:S04]  /*0370*/  LDS R8, [R5+0x4] ;  /* 0x0000040005087984 */ /* 0x000e280000000800 */
[----:B------:R-:W1:Y:S04]  /*0380*/  LDS R10, [R5+0x8] ;  /* 0x00000800050a7984 */ /* 0x000e680000000800 */
[----:B------:R-:W2:Y:S04]  /*0390*/  LDS R12, [R5+0xc] ;  /* 0x00000c00050c7984 */ /* 0x000ea80000000800 */
[----:B------:R-:W3:Y:S04]  /*03a0*/  LDS R14, [R5+0x10] ;  /* 0x00001000050e7984 */ /* 0x000ee80000000800 */
[----:B------:R-:W-:Y:S04]  /*03b0*/  LDS R16, [R5+0x14] ;  /* 0x0000140005107984 */ /* 0x000fe80000000800 */
[----:B------:R-:W-:Y:S04]  /*03c0*/  LDS R18, [R5+0x18] ;  /* 0x0000180005127984 */ /* 0x000fe80000000800 */
[----:B------:R-:W-:Y:S01]  /*03d0*/  LDS R20, [R5+0x1c] ;  /* 0x00001c0005147984 */ /* 0x000fe20000000800 */
[----:B------:R-:W-:Y:S01]  /*03e0*/  BAR.SYNC.DEFER_BLOCKING 0x0 ;  /* 0x0000000000007b1d */ /* 0x000fe20000010000 */
[----:B0-----:R-:W-:-:S02]  /*03f0*/  ISETP.NE.AND P4, PT, R2, R8, PT ;  /* 0x000000080200720c */ /* 0x001fc40003f85270 */
[----:B-1----:R-:W-:-:S04]  /*0400*/  ISETP.NE.AND P2, PT, R8, R10, PT ;  /* 0x0000000a0800720c */ /* 0x002fc80003f45270 */
[----:B------:R-:W-:Y:S02]  /*0410*/  SEL R32, RZ, 0x1, !P2 ;  /* 0x00000001ff207807 */ /* 0x000fe40005000000 */
[----:B--2---:R-:W-:Y:S01]  /*0420*/  ISETP.NE.AND P5, PT, R10, R12, PT ;  /* 0x0000000c0a00720c */ /* 0x004fe20003fa5270 */
[----:B------:R-:W-:Y:S01]  /*0430*/  STS [R24], R21 ;  /* 0x0000001518007388 */ /* 0x000fe20000000800 */
[----:B---3--:R-:W-:Y:S02]  /*0440*/  ISETP.NE.AND P2, PT, R12, R14, PT ;  /* 0x0000000e0c00720c */ /* 0x008fe40003f45270 */
[----:B------:R-:W-:Y:S01]  /*0450*/  SEL R33, RZ, 0x1, !P5 ;  /* 0x00000001ff217807 */ /* 0x000fe20006800000 */
[----:B------:R-:W-:Y:S01]  /*0460*/  STS [R24+0x80], R21 ;  /* 0x0000801518007388 */ /* 0x000fe20000000800 */
[----:B------:R-:W-:-:S03]  /*0470*/  P2R R44, PR, RZ, 0x20 ;  /* 0x00000020ff2c7803 */ /* 0x000fc60000000000 */
[----:B------:R-:W-:Y:S04]  /*0480*/  STS [R24+0x100], R21 ;  /* 0x0001001518007388 */ /* 0x000fe80000000800 */
[----:B------:R-:W-:Y:S04]  /*0490*/  STS [R24+0x180], R21 ;  /* 0x0001801518007388 */ /* 0x000fe80000000800 */
[----:B------:R-:W-:Y:S04]  /*04a0*/  STS [R24+0x200], R21 ;  /* 0x0002001518007388 */ /* 0x000fe80000000800 */
[----:B------:R-:W-:Y:S04]  /*04b0*/  STS [R24+0x280], R21 ;  /* 0x0002801518007388 */ /* 0x000fe80000000800 */
[----:B------:R-:W-:Y:S04]  /*04c0*/  STS [R24+0x300], R21 ;  /* 0x0003001518007388 */ /* 0x000fe80000000800 */
[----:B------:R-:W-:Y:S04]  /*04d0*/  STS [R24+0x380], R21 ;  /* 0x0003801518007388 */ /* 0x000fe80000000800 */
[----:B------:R0:W-:Y:S01]  /*04e0*/  STS [R24+0x400], R21 ;  /* 0x0004001518007388 */ /* 0x0001e20000000800 */
[----:B------:R-:W-:-:S03]  /*04f0*/  NOP ;  /* 0x0000000000007918 */ /* 0x000fc60000000000 */
[----:B------:R-:W-:Y:S01]  /*0500*/  LDS R42, [R5] ;  /* 0x00000000052a7984 */ /* 0x000fe20000000800 */
[----:B0-----:R-:W-:-:S03]  /*0510*/  SEL R24, RZ, 0x1, !P4 ;  /* 0x00000001ff187807 */ /* 0x001fc60006000000 */
[----:B------:R-:W-:Y:S04]  /*0520*/  LDS R9, [R5+0x4] ;  /* 0x0000040005097984 */ /* 0x000fe80000000800 */
[----:B------:R-:W-:Y:S04]  /*0530*/  LDS R11, [R5+0x8] ;  /* 0x00000800050b7984 */ /* 0x000fe80000000800 */
[----:B------:R-:W-:Y:S04]  /*0540*/  LDS R13, [R5+0xc] ;  /* 0x00000c00050d7984 */ /* 0x000fe80000000800 */
[----:B------:R-:W-:Y:S04]  /*0550*/  LDS R15, [R5+0x10] ;  /* 0x00001000050f7984 */ /* 0x000fe80000000800 */
[----:B------:R-:W-:Y:S04]  /*0560*/  LDS R17, [R5+0x14] ;  /* 0x0000140005117984 */ /* 0x000fe80000000800 */
[----:B------:R-:W-:Y:S04]  /*0570*/  LDS R19, [R5+0x18] ;  /* 0x0000180005137984 */ /* 0x000fe80000000800 */
[----:B------:R-:W-:Y:S04]  /*0580*/  LDS R21, [R5+0x1c] ;  /* 0x00001c0005157984 */ /* 0x000fe80000000800 */
[----:B------:R-:W-:Y:S01]  /*0590*/  LDS R4, [R5+0x20] ;  /* 0x0000200005047984 */ /* 0x000fe20000000800 */
[----:B------:R-:W-:Y:S06]  /*05a0*/  BAR.SYNC.DEFER_BLOCKING 0x0 ;  /* 0x0000000000007b1d */ /* 0x000fec0000010000 */
[----:B------:R-:W-:Y:S02]  /*05b0*/  STS [R6+0x4d8], R27 ;  /* 0x0004d81b06007388 */ /* 0x000fe40000000800 */
[----:B------:R-:W-:Y:S06]  /*05c0*/  BAR.SYNC.DEFER_BLOCKING 0x0 ;  /* 0x0000000000007b1d */ /* 0x000fec0000010000 */
[----:B------:R0:W1:Y:S02]  /*05d0*/  @P1 LDS R22, [R6+0x4d4] ;  /* 0x0004d40006161984 */ /* 0x0000640000000800 */
[----:B0-----:R-:W-:-:S02]  /*05e0*/  SEL R6, RZ, 0x1, !P2 ;  /* 0x00000001ff067807 */ /* 0x001fc40005000000 */
[----:B-1----:R-:W-:-:S04]  /*05f0*/  @P1 ISETP.NE.AND P0, PT, R22, R2, PT ;  /* 0x000000021600120c */ /* 0x002fc80003f05270 */
[----:B------:R-:W-:-:S04]  /*0600*/  @P1 SEL R31, RZ, 0x1, !P0 ;  /* 0x00000001ff1f1807 */ /* 0x000fc80004000000 */
[----:B------:R-:W-:-:S04]  /*0610*/  IADD3 R5, P0, PT, R31, R24, RZ ;  /* 0x000000181f057210 */ /* 0x000fc80007f1e0ff */
[----:B------:R-:W-:Y:S01]  /*0620*/  IADD3 R32, P3, PT, R5, R32, RZ ;  /* 0x0000002005207210 */ /* 0x000fe20007f7e0ff */
[----:B------:R-:W-:-:S03]  /*0630*/  IMAD.X R34, RZ, RZ, UR4, P0 ;  /* 0x00000004ff227e24 */ /* 0x000fc600080e06ff */
[----:B------:R-:W-:Y:S01]  /*0640*/  IADD3 R33, P1, PT, R32, R33, RZ ;  /* 0x0000002120217210 */ /* 0x000fe20007f3e0ff */
[----:B------:R-:W-:Y:S01]  /*0650*/  IMAD.X R34, RZ, RZ, R34, P3 ;  /* 0x000000ffff227224 */ /* 0x000fe200018e0622 */
[----:B------:R-:W-:Y:S02]  /*0660*/  ISETP.NE.AND P3, PT, R14, R16, PT ;  /* 0x000000100e00720c */ /* 0x000fe40003f65270 */
[----:B------:R-:W-:Y:S01]  /*0670*/  IADD3 R35, P0, PT, R33, R6, RZ ;  /* 0x0000000621237210 */ /* 0x000fe20007f1e0ff */
[----:B------:R-:W-:Y:S01]  /*0680*/  IMAD.X R36, RZ, RZ, R34, P1 ;  /* 0x000000ffff247224 */ /* 0x000fe200008e0622 */
[----:B------:R-:W-:Y:S02]  /*0690*/  SEL R6, RZ, 0x1, !P3 ;  /* 0x00000001ff067807 */ /* 0x000fe40005800000 */
[----:B------:R-:W-:Y:S01]  /*06a0*/  ISETP.NE.AND P1, PT, R16, R18, PT ;  /* 0x000000121000720c */ /* 0x000fe20003f25270 */
[----:B------:R-:W-:Y:S01]  /*06b0*/  IMAD.X R26, RZ, RZ, R36, P0 ;  /* 0x000000ffff1a7224 */ /* 0x000fe200000e0624 */
[----:B------:R-:W-:-:S02]  /*06c0*/  IADD3 R37, P0, PT, R35, R6, RZ ;  /* 0x0000000623257210 */ /* 0x000fc40007f1e0ff */
[----:B------:R-:W-:Y:S02]  /*06d0*/  SEL R38, RZ, 0x1, !P1 ;  /* 0x00000001ff267807 */ /* 0x000fe40004800000 */
[----:B------:R-:W-:Y:S01]  /*06e0*/  SEL R6, R42, RZ, !P4 ;  /* 0x000000ff2a067207 */ /* 0x000fe20006000000 */
[----:B------:R-:W-:Y:S01]  /*06f0*/  IMAD.X R28, RZ, RZ, R26, P0 ;  /* 0x000000ffff1c7224 */ /* 0x000fe200000e061a */
[----:B------:R-:W-:-:S03]  /*0700*/  IADD3 R38, P0, PT, R37, R38, RZ ;  /* 0x0000002625267210 */ /* 0x000fc60007f1e0ff */
[----:B------:R-:W-:Y:S02]  /*0710*/  IMAD.IADD R6, R9, 0x1, R6 ;  /* 0x0000000109067824 */ /* 0x000fe400078e0206 */
[----:B------:R-:W-:Y:S01]  /*0720*/  IMAD.X R29, RZ, RZ, R28, P0 ;  /* 0x000000ffff1d7224 */ /* 0x000fe200000e061c */
[----:B------:R-:W-:-:S04]  /*0730*/  ISETP.NE.AND P0, PT, R18, R20, PT ;  /* 0x000000141200720c */ /* 0x000fc80003f05270 */
[----:B------:R-:W-:-:S04]  /*0740*/  SEL R39, RZ, 0x1, !P0 ;  /* 0x00000001ff277807 */ /* 0x000fc80004000000 */
[----:B------:R-:W-:-:S05]  /*0750*/  IADD3 R39, P6, PT, R38, R39, RZ ;  /* 0x0000002726277210 */ /* 0x000fca0007fde0ff */
[----:B------:R-:W-:Y:S01]  /*0760*/  IMAD.X R30, RZ, RZ, R29, P6 ;  /* 0x000000ffff1e7224 */ /* 0x000fe200030e061d */
[----:B------:R-:W-:-:S04]  /*0770*/  ISETP.NE.AND P6, PT, R8, R10, PT ;  /* 0x0000000a0800720c */ /* 0x000fc80003fc5270 */
[----:B------:R-:W-:Y:S02]  /*0780*/  SEL R6, R6, RZ, !P6 ;  /* 0x000000ff06067207 */ /* 0x000fe40007000000 */
[----:B------:R-:W-:-:S03]  /*0790*/  ISETP.NE.AND P6, PT, R20, R27, PT ;  /* 0x0000001b1400720c */ /* 0x000fc60003fc5270 */
[----:B------:R-:W-:Y:S01]  /*07a0*/  IMAD.IADD R6, R11, 0x1, R6 ;  /* 0x000000010b067824 */ /* 0x000fe200078e0206 */
[----:B------:R-:W-:-:S04]  /*07b0*/  SEL R24, RZ, 0x1, !P6 ;  /* 0x00000001ff187807 */ /* 0x000fc80007000000 */
[----:B------:R-:W-:Y:S02]  /*07c0*/  SEL R6, R6, RZ, !P5 ;  /* 0x000000ff06067207 */ /* 0x000fe40006800000 */
[----:B------:R-:W-:-:S03]  /*07d0*/  ISETP.GE.AND P5, PT, R3, 0x10, PT ;  /* 0x000000100300780c */ /* 0x000fc60003fa6270 */
[----:B------:R-:W-:-:S05]  /*07e0*/  IMAD.IADD R6, R13, 0x1, R6 ;  /* 0x000000010d067824 */ /* 0x000fca00078e0206 */
[----:B------:R-:W-:-:S05]  /*07f0*/  SEL R6, R6, RZ, !P2 ;  /* 0x000000ff06067207 */ /* 0x000fca0005000000 */
[----:B------:R-:W-:-:S05]  /*0800*/  IMAD.IADD R6, R15, 0x1, R6 ;  /* 0x000000010f067824 */ /* 0x000fca00078e0206 */
[----:B------:R-:W-:-:S05]  /*0810*/  SEL R6, R6, RZ, !P3 ;  /* 0x000000ff06067207 */ /* 0x000fca0005800000 */
[----:B------:R-:W-:-:S05]  /*0820*/  IMAD.IADD R6, R17, 0x1, R6 ;  /* 0x0000000111067824 */ /* 0x000fca00078e0206 */
[----:B------:R-:W-:-:S05]  /*0830*/  SEL R6, R6, RZ, !P1 ;  /* 0x000000ff06067207 */ /* 0x000fca0004800000 */
[----:B------:R-:W-:-:S05]  /*0840*/  IMAD.IADD R6, R19, 0x1, R6 ;  /* 0x0000000113067824 */ /* 0x000fca00078e0206 */
[----:B------:R-:W-:-:S05]  /*0850*/  SEL R6, R6, RZ, !P0 ;  /* 0x000000ff06067207 */ /* 0x000fca0004000000 */
[----:B------:R-:W-:-:S05]  /*0860*/  IMAD.IADD R6, R21, 0x1, R6 ;  /* 0x0000000115067824 */ /* 0x000fca00078e0206 */
[----:B------:R-:W-:Y:S02]  /*0870*/  SEL R5, R6, RZ, !P6 ;  /* 0x000000ff06057207 */ /* 0x000fe40007000000 */
[----:B------:R-:W-:-:S03]  /*0880*/  IADD3 R24, P6, PT, R39, R24, RZ ;  /* 0x0000001827187210 */ /* 0x000fc60007fde0ff */
[----:B------:R-:W-:Y:S02]  /*0890*/  IMAD.IADD R4, R4, 0x1, R5 ;  /* 0x0000000104047824 */ /* 0x000fe400078e0205 */
[----:B------:R-:W-:Y:S01]  /*08a0*/  IMAD.X R25, RZ, RZ, R30, P6 ;  /* 0x000000ffff197224 */ /* 0x000fe200030e061e */
[----:B------:R-:W-:Y:S02]  /*08b0*/  ISETP.NE.U32.AND P6, PT, R24, RZ, PT ;  /* 0x000000ff1800720c */ /* 0x000fe40003fc5070 */
[----:B------:R-:W0:Y:S02]  /*08c0*/  SHFL.UP PT, R5, R4, 0x1, RZ ;  /* 0x0420000004057989 */ /* 0x000e2400000e00ff */
[----:B------:R-:W-:Y:S02]  /*08d0*/  ISETP.NE.AND.EX P6, PT, R25, RZ, PT, P6 ;  /* 0x000000ff1900720c */ /* 0x000fe40003fc5360 */
[----:B------:R-:W1:Y:S02]  /*08e0*/  SHFL.UP PT, R6, R25, 0x1, RZ ;  /* 0x0420000019067989 */ /* 0x000e6400000e00ff */
[----:B0-----:R-:W-:-:S02]  /*08f0*/  SEL R7, R5, RZ, !P6 ;  /* 0x000000ff05077207 */ /* 0x001fc40007000000 */
[----:B------:R-:W0:Y:S01]  /*0900*/  SHFL.UP PT, R5, R24, 0x1, RZ ;  /* 0x0420000018057989 */ /* 0x000e2200000e00ff */
[----:B------:R-:W-:-:S04]  /*0910*/  ISETP.GE.AND P6, PT, R3, 0x1, PT ;  /* 0x000000010300780c */ /* 0x000fc80003fc6270 */
[----:B------:R-:W-:Y:S02]  /*0920*/  SEL R7, R7, RZ, P6 ;  /* 0x000000ff07077207 */ /* 0x000fe40003000000 */
[----:B-1----:R-:W-:-:S03]  /*0930*/  SEL R6, R6, RZ, P6 ;  /* 0x000000ff06067207 */ /* 0x002fc60003000000 */
[----:B------:R-:W-:-:S05]  /*0940*/  IMAD.IADD R7, R4, 0x1, R7 ;  /* 0x0000000104077824 */ /* 0x000fca00078e0207 */
[----:B------:R-:W1:Y:S01]  /*0950*/  SHFL.UP PT, R4, R7, 0x2, RZ ;  /* 0x0440000007047989 */ /* 0x000e6200000e00ff */
[----:B0-----:R-:W-:-:S04]  /*0960*/  SEL R5, R5, RZ, P6 ;  /* 0x000000ff05057207 */ /* 0x001fc80003000000 */
[----:B------:R-:W-:-:S05]  /*0970*/  IADD3 R23, P6, PT, R5, R24, RZ ;  /* 0x0000001805177210 */ /* 0x000fca0007fde0ff */
[----:B------:R-:W-:Y:S01]  /*0980*/  IMAD.X R46, R6, 0x1, R25, P6 ;  /* 0x00000001062e7824 */ /* 0x000fe200030e0619 */
[----:B------:R-:W-:-:S04]  /*0990*/  ISETP.NE.U32.AND P6, PT, R23, RZ, PT ;  /* 0x000000ff1700720c */ /* 0x000fc80003fc5070 */
[----:B------:R-:W-:Y:S01]  /*09a0*/  ISETP.NE.AND.EX P6, PT, R46, RZ, PT, P6 ;  /* 0x000000ff2e00720c */ /* 0x000fe20003fc5360 */
[----:B------:R-:W0:Y:S03]  /*09b0*/  SHFL.UP PT, R5, R46, 0x2, RZ ;  /* 0x044000002e057989 */ /* 0x000e2600000e00ff */
[----:B-1----:R-:W-:Y:S02]  /*09c0*/  SEL R6, R4, RZ, !P6 ;  /* 0x000000ff04067207 */ /* 0x002fe40007000000 */
[----:B------:R-:W1:Y:S01]  /*09d0*/  SHFL.UP PT, R4, R23, 0x2, RZ ;  /* 0x0440000017047989 */ /* 0x000e6200000e00ff */
[----:B------:R-:W-:-:S04]  /*09e0*/  ISETP.GE.AND P6, PT, R3, 0x2, PT ;  /* 0x000000020300780c */ /* 0x000fc80003fc6270 */
[----:B------:R-:W-:-:S05]  /*09f0*/  SEL R6, R6, RZ, P6 ;  /* 0x000000ff06067207 */ /* 0x000fca0003000000 */
[----:B------:R-:W-:Y:S01]  /*0a00*/  IMAD.IADD R6, R7, 0x1, R6 ;  /* 0x0000000107067824 */ /* 0x000fe200078e0206 */
[----:B0-----:R-:W-:Y:S02]  /*0a10*/  SEL R5, R5, RZ, P6 ;  /* 0x000000ff05057207 */ /* 0x001fe40003000000 */
[----:B-1----:R-:W-:-:S04]  /*0a20*/  SEL R4, R4, RZ, P6 ;  /* 0x000000ff04047207 */ /* 0x002fc80003000000 */
[----:B------:R-:W-:Y:S02]  /*0a30*/  IADD3 R25, P6, PT, R4, R23, RZ ;  /* 0x0000001704197210 */ /* 0x000fe40007fde0ff */
[----:B------:R-:W0:Y:S03]  /*0a40*/  SHFL.UP PT, R4, R6, 0x4, RZ ;  /* 0x0480000006047989 */ /* 0x000e2600000e00ff */
[----:B------:R-:W-:Y:S01]  /*0a50*/  IMAD.X R24, R5, 0x1, R46, P6 ;  /* 0x0000000105187824 */ /* 0x000fe200030e062e */
[----:B------:R-:W-:-:S04]  /*0a60*/  ISETP.NE.U32.AND P6, PT, R25, RZ, PT ;  /* 0x000000ff1900720c */ /* 0x000fc80003fc5070 */
[----:B------:R-:W-:Y:S01]  /*0a70*/  ISETP.NE.AND.EX P6, PT, R24, RZ, PT, P6 ;  /* 0x000000ff1800720c */ /* 0x000fe20003fc5360 */
[----:B------:R-:W1:Y:S03]  /*0a80*/  SHFL.UP PT, R5, R24, 0x4, RZ ;  /* 0x0480000018057989 */ /* 0x000e6600000e00ff */
[----:B0-----:R-:W-:Y:S02]  /*0a90*/  SEL R7, R4, RZ, !P6 ;  /* 0x000000ff04077207 */ /* 0x001fe40007000000 */
[----:B------:R-:W0:Y:S01]  /*0aa0*/  SHFL.UP PT, R4, R25, 0x4, RZ ;  /* 0x0480000019047989 */ /* 0x000e2200000e00ff */
[----:B------:R-:W-:-:S04]  /*0ab0*/  ISETP.GE.AND P6, PT, R3, 0x4, PT ;  /* 0x000000040300780c */ /* 0x000fc80003fc6270 */
[----:B------:R-:W-:Y:S02]  /*0ac0*/  SEL R7, R7, RZ, P6 ;  /* 0x000000ff07077207 */ /* 0x000fe40003000000 */
[----:B-1----:R-:W-:-:S03]  /*0ad0*/  SEL R5, R5, RZ, P6 ;  /* 0x000000ff05057207 */ /* 0x002fc60003000000 */
[----:B------:R-:W-:Y:S01]  /*0ae0*/  IMAD.IADD R7, R6, 0x1, R7 ;  /* 0x0000000106077824 */ /* 0x000fe200078e0207 */
[----:B0-----:R-:W-:-:S04]  /*0af0*/  SEL R4, R4, RZ, P6 ;  /* 0x000000ff04047207 */ /* 0x001fc80003000000 */
        /* <DEDUP_REMOVED lines=20> */
[----:B------:R-:W0:Y:S02]  /*0c40*/  SHFL.UP PT, R4, R25, 0x10, RZ ;  /* 0x0600000019047989 */ /* 0x000e2400000e00ff */
[----:B------:R-:W-:Y:S02]  /*0c50*/  SEL R7, R7, RZ, P5 ;  /* 0x000000ff07077207 */ /* 0x000fe40002800000 */
[----:B-1----:R-:W-:-:S03]  /*0c60*/  SEL R5, R5, RZ, P5 ;  /* 0x000000ff05057207 */ /* 0x002fc60002800000 */
[----:B------:R-:W-:Y:S01]  /*0c70*/  IMAD.IADD R43, R6, 0x1, R7 ;  /* 0x00000001062b7824 */ /* 0x000fe200078e0207 */
[----:B0-----:R-:W-:Y:S02]  /*0c80*/  SEL R4, R4, RZ, P5 ;  /* 0x000000ff04047207 */ /* 0x001fe40002800000 */
[----:B------:R-:W-:Y:S02]  /*0c90*/  ISETP.NE.AND P5, PT, R3, RZ, PT ;  /* 0x000000ff0300720c */ /* 0x000fe40003fa5270 */
[----:B------:R-:W-:-:S05]  /*0ca0*/  IADD3 R4, P6, PT, R4, R25, RZ ;  /* 0x0000001904047210 */ /* 0x000fca0007fde0ff */
[----:B------:R-:W-:Y:S01]  /*0cb0*/  IMAD.X R5, R5, 0x1, R24, P6 ;  /* 0x0000000105057824 */ /* 0x000fe200030e0618 */
[----:B------:R-:W-:-:S13]  /*0cc0*/  ISETP.NE.AND P6, PT, R3, 0x1f, PT ;  /* 0x0000001f0300780c */ /* 0x000fda0003fc5270 */
[----:B------:R-:W-:-:S05]  /*0cd0*/  @!P6 LEA R23, R40, UR5, 0x4 ;  /* 0x000000052817ec11 */ /* 0x000fca000f8e20ff */
[----:B------:R-:W-:Y:S04]  /*0ce0*/  @!P6 STS.64 [R23], R4 ;  /* 0x000000041700e388 */ /* 0x000fe80000000a00 */
[----:B------:R-:W-:Y:S01]  /*0cf0*/  @!P6 STS [R23+0x8], R43 ;  /* 0x0000082b1700e388 */ /* 0x000fe20000000800 */
[----:B------:R-:W-:Y:S06]  /*0d00*/  BAR.SYNC.DEFER_BLOCKING 0x0 ;  /* 0x0000000000007b1d */ /* 0x000fec0000010000 */
[----:B------:R-:W-:Y:S04]  /*0d10*/  SHFL.UP PT, R4, R4, 0x1, RZ ;  /* 0x0420000004047989 */ /* 0x000fe800000e00ff */
[----:B------:R-:W-:Y:S04]  /*0d20*/  SHFL.UP PT, R5, R5, 0x1, RZ ;  /* 0x0420000005057989 */ /* 0x000fe800000e00ff */
[----:B------:R-:W-:Y:S04]  /*0d30*/  LDS.64 R24, [UR5+0x10] ;  /* 0x00001005ff187984 */ /* 0x000fe80008000a00 */
[----:B------:R-:W0:Y:S04]  /*0d40*/  LDS.64 R6, [UR5] ;  /* 0x00000005ff067984 */ /* 0x000e280008000a00 */
[----:B------:R-:W1:Y:S04]  /*0d50*/  LDS R41, [UR5+0x8] ;  /* 0x00000805ff297984 */ /* 0x000e680008000800 */
[----:B------:R-:W2:Y:S01]  /*0d60*/  LDS R23, [UR5+0x18] ;  /* 0x00001805ff177984 */ /* 0x000ea20008000800 */
[----:B0-----:R-:W-:-:S05]  /*0d70*/  IADD3 R49, P6, PT, R6, R24, RZ ;  /* 0x0000001806317210 */ /* 0x001fca0007fde0ff */
[----:B------:R-:W-:Y:S01]  /*0d80*/  IMAD.X R51, R7, 0x1, R25, P6 ;  /* 0x0000000107337824 */ /* 0x000fe200030e0619 */
[----:B------:R-:W-:-:S04]  /*0d90*/  ISETP.NE.U32.AND P6, PT, R24, RZ, PT ;  /* 0x000000ff1800720c */ /* 0x000fc80003fc5070 */
[----:B------:R-:W-:Y:S02]  /*0da0*/  ISETP.NE.AND.EX P6, PT, R25, RZ, PT, P6 ;  /* 0x000000ff1900720c */ /* 0x000fe40003fc5360 */
[----:B------:R-:W0:Y:S02]  /*0db0*/  LDS.64 R24, [UR5+0x20] ;  /* 0x00002005ff187984 */ /* 0x000e240008000a00 */
[----:B-1----:R-:W-:-:S05]  /*0dc0*/  SEL R46, R41, RZ, !P6 ;  /* 0x000000ff292e7207 */ /* 0x002fca0007000000 */
[----:B--2---:R-:W-:Y:S02]  /*0dd0*/  IMAD.IADD R46, R23, 0x1, R46 ;  /* 0x00000001172e7824 */ /* 0x004fe400078e022e */
[----:B------:R-:W1:Y:S01]  /*0de0*/  LDS R23, [UR5+0x28] ;  /* 0x00002805ff177984 */ /* 0x000e620008000800 */
[----:B0-----:R-:W-:-:S05]  /*0df0*/  IADD3 R45, P6, PT, R24, R49, RZ ;  /* 0x00000031182d7210 */ /* 0x001fca0007fde0ff */
[----:B------:R-:W-:Y:S01]  /*0e00*/  IMAD.X R47, R25, 0x1, R51, P6 ;  /* 0x00000001192f7824 */ /* 0x000fe200030e0633 */
[----:B------:R-:W-:-:S04]  /*0e10*/  ISETP.NE.AND P6, PT, R40, 0x2, PT ;  /* 0x000000022800780c */ /* 0x000fc80003fc5270 */
[----:B------:R-:W-:Y:S02]  /*0e20*/  SEL R48, R49, R6, !P6 ;  /* 0x0000000631307207 */ /* 0x000fe40007000000 */
[----:B------:R-:W-:Y:S02]  /*0e30*/  SEL R50, R51, R7, !P6 ;  /* 0x0000000733327207 */ /* 0x000fe40007000000 */
[----:B------:R-:W0:Y:S01]  /*0e40*/  LDS.64 R6, [UR5+0x30] ;  /* 0x00003005ff067984 */ /* 0x000e220008000a00 */
[----:B------:R-:W-:Y:S02]  /*0e50*/  SEL R41, R46, R41, !P6 ;  /* 0x000000292e297207 */ /* 0x000fe40007000000 */
[----:B------:R-:W-:-:S04]  /*0e60*/  ISETP.NE.U32.AND P6, PT, R24, RZ, PT ;  /* 0x000000ff1800720c */ /* 0x000fc80003fc5070 */
[----:B------:R-:W-:-:S04]  /*0e70*/  ISETP.NE.AND.EX P6, PT, R25, RZ, PT, P6 ;  /* 0x000000ff1900720c */ /* 0x000fc80003fc5360 */
[----:B------:R-:W-:-:S05]  /*0e80*/  SEL R46, R46, RZ, !P6 ;  /* 0x000000ff2e2e7207 */ /* 0x000fca0007000000 */
[----:B-1----:R-:W-:Y:S02]  /*0e90*/  IMAD.IADD R46, R23, 0x1, R46 ;  /* 0x00000001172e7824 */ /* 0x002fe400078e022e */
[----:B------:R-:W1:Y:S01]  /*0ea0*/  LDS R23, [UR5+0x38] ;  /* 0x00003805ff177984 */ /* 0x000e620008000800 */
[----:B0-----:R-:W-:-:S05]  /*0eb0*/  IADD3 R25, P6, PT, R6, R45, RZ ;  /* 0x0000002d06197210 */ /* 0x001fca0007fde0ff */
[----:B------:R-:W-:Y:S01]  /*0ec0*/  IMAD.X R49, R7, 0x1, R47, P6 ;  /* 0x0000000107317824 */ /* 0x000fe200030e062f */
[----:B------:R-:W-:-:S04]  /*0ed0*/  ISETP.NE.AND P6, PT, R40, 0x3, PT ;  /* 0x000000032800780c */ /* 0x000fc80003fc5270 */
[----:B------:R-:W-:Y:S02]  /*0ee0*/  SEL R48, R45, R48, !P6 ;  /* 0x000000302d307207 */ /* 0x000fe40007000000 */
[----:B------:R-:W-:Y:S02]  /*0ef0*/  SEL R50, R47, R50, !P6 ;  /* 0x000000322f327207 */ /* 0x000fe40007000000 */
[----:B------:R-:W-:Y:S02]  /*0f00*/  SEL R41, R46, R41, !P6 ;  /* 0x000000292e297207 */ /* 0x000fe40007000000 */
[----:B------:R-:W-:-:S04]  /*0f10*/  ISETP.NE.U32.AND P6, PT, R6, RZ, PT ;  /* 0x000000ff0600720c */ /* 0x000fc80003fc5070 */
[----:B------:R-:W-:Y:S02]  /*0f20*/  ISETP.NE.AND.EX P6, PT, R7, RZ, PT, P6 ;  /* 0x000000ff0700720c */ /* 0x000fe40003fc5360 */
[----:B------:R-:W0:Y:S02]  /*0f30*/  LDS.64 R6, [UR5+0x40] ;  /* 0x00004005ff067984 */ /* 0x000e240008000a00 */
        /* <DEDUP_REMOVED lines=25> */
[----:B-1----:R-:W-:Y:S01]  /*10d0*/  IMAD.IADD R46, R23, 0x1, R46 ;  /* 0x00000001172e7824 */ /* 0x002fe200078e022e */
[----:B0-----:R-:W-:-:S05]  /*10e0*/  IADD3 R47, P6, PT, R6, R25, RZ ;  /* 0x00000019062f7210 */ /* 0x001fca0007fde0ff */
[----:B------:R-:W-:Y:S01]  /*10f0*/  IMAD.X R45, R7, 0x1, R49, P6 ;  /* 0x00000001072d7824 */ /* 0x000fe200030e0631 */
[----:B------:R-:W-:-:S04]  /*1100*/  ISETP.NE.AND P6, PT, R40, 0x6, PT ;  /* 0x000000062800780c */ /* 0x000fc80003fc5270 */
[----:B------:R-:W-:Y:S02]  /*1110*/  SEL R48, R25, R48, !P6 ;  /* 0x0000003019307207 */ /* 0x000fe40007000000 */
[----:B------:R-:W-:Y:S02]  /*1120*/  SEL R50, R49, R50, !P6 ;  /* 0x0000003231327207 */ /* 0x000fe40007000000 */
[----:B------:R-:W-:Y:S02]  /*1130*/  SEL R24, R46, R41, !P6 ;  /* 0x000000292e187207 */ /* 0x000fe40007000000 */
[----:B------:R-:W-:Y:S02]  /*1140*/  ISETP.NE.U32.AND P6, PT, R6, RZ, PT ;  /* 0x000000ff0600720c */ /* 0x000fe40003fc5070 */
[----:B------:R-:W-:Y:S02]  /*1150*/  SEL R41, R5, RZ, P5 ;  /* 0x000000ff05297207 */ /* 0x000fe40002800000 */
[----:B------:R-:W-:-:S02]  /*1160*/  ISETP.NE.AND.EX P6, PT, R7, RZ, PT, P6 ;  /* 0x000000ff0700720c */ /* 0x000fc40003fc5360 */
[----:B------:R-:W0:Y:S02]  /*1170*/  LDS R7, [UR5+0x68] ;  /* 0x00006805ff077984 */ /* 0x000e240008000800 */
[----:B------:R-:W-:Y:S02]  /*1180*/  SEL R46, R46, RZ, !P6 ;  /* 0x000000ff2e2e7207 */ /* 0x000fe40007000000 */
[----:B------:R-:W-:Y:S02]  /*1190*/  ISETP.NE.AND P6, PT, R40, 0x7, PT ;  /* 0x000000072800780c */ /* 0x000fe40003fc5270 */
[----:B------:R-:W-:Y:S02]  /*11a0*/  SEL R40, R4, RZ, P5 ;  /* 0x000000ff04287207 */ /* 0x000fe40002800000 */
[----:B------:R-:W-:Y:S02]  /*11b0*/  SEL R6, R47, R48, !P6 ;  /* 0x000000302f067207 */ /* 0x000fe40007000000 */
[----:B------:R-:W-:Y:S01]  /*11c0*/  SEL R23, R45, R50, !P6 ;  /* 0x000000322d177207 */ /* 0x000fe20007000000 */
[----:B0-----:R-:W-:Y:S01]  /*11d0*/  IMAD.IADD R7, R7, 0x1, R46 ;  /* 0x0000000107077824 */ /* 0x001fe200078e022e */
[----:B------:R-:W-:-:S04]  /*11e0*/  SEL R46, RZ, 0x1, !P4 ;  /* 0x00000001ff2e7807 */ /* 0x000fc80006000000 */
[----:B------:R-:W-:Y:S02]  /*11f0*/  SEL R24, R7, R24, !P6 ;  /* 0x0000001807187207 */ /* 0x000fe40007000000 */
[----:B------:R-:W-:-:S04]  /*1200*/  ISETP.GE.U32.AND P6, PT, R0, 0x20, PT ;  /* 0x000000200000780c */ /* 0x000fc80003fc6070 */
[----:B------:R-:W-:Y:S02]  /*1210*/  SEL R3, R6, RZ, P6 ;  /* 0x000000ff06037207 */ /* 0x000fe40003000000 */
[----:B------:R-:W-:Y:S02]  /*1220*/  SEL R6, R23, RZ, P6 ;  /* 0x000000ff17067207 */ /* 0x000fe40003000000 */
[----:B------:R-:W-:-:S05]  /*1230*/  IADD3 R40, P6, PT, R40, R3, RZ ;  /* 0x0000000328287210 */ /* 0x000fca0007fde0ff */
[----:B------:R-:W-:Y:S01]  /*1240*/  IMAD.X R41, R41, 0x1, R6, P6 ;  /* 0x0000000129297824 */ /* 0x000fe200030e0606 */
[----:B------:R-:W-:-:S04]  /*1250*/  ISETP.GE.U32.AND P6, PT, R0, 0x20, PT ;  /* 0x000000200000780c */ /* 0x000fc80003fc6070 */
[----:B------:R-:W-:Y:S02]  /*1260*/  SEL R23, R24, RZ, P6 ;  /* 0x000000ff18177207 */ /* 0x000fe40003000000 */
[----:B------:R-:W-:Y:S02]  /*1270*/  ISETP.NE.U32.AND P6, PT, R4, RZ, PT ;  /* 0x000000ff0400720c */ /* 0x000fe40003fc5070 */
[----:B------:R-:W0:Y:S02]  /*1280*/  SHFL.UP PT, R4, R43, 0x1, RZ ;  /* 0x042000002b047989 */ /* 0x000e2400000e00ff */
[----:B------:R-:W-:-:S04]  /*1290*/  ISETP.NE.AND.EX P6, PT, R5, RZ, PT, P6 ;  /* 0x000000ff0500720c */ /* 0x000fc80003fc5360 */
[----:B------:R-:W-:Y:S02]  /*12a0*/  SEL R3, R23, RZ, !P6 ;  /* 0x000000ff17037207 */ /* 0x000fe40007000000 */
[----:B------:R-:W-:-:S04]  /*12b0*/  ISETP.NE.U32.AND P6, PT, R31, RZ, PT ;  /* 0x000000ff1f00720c */ /* 0x000fc80003fc5070 */
[----:B------:R-:W-:Y:S01]  /*12c0*/  ISETP.NE.AND.EX P6, PT, RZ, UR4, PT, P6 ;  /* 0x00000004ff007c0c */ /* 0x000fe2000bfc5360 */
[----:B0-----:R-:W-:Y:S01]  /*12d0*/  @P5 IMAD.IADD R23, R4, 0x1, R3 ;  /* 0x0000000104175824 */ /* 0x001fe200078e0203 */
[----:B------:R-:W-:-:S04]  /*12e0*/  ISETP.NE.AND P5, PT, R8, R10, PT ;  /* 0x0000000a0800720c */ /* 0x000fc80003fa5270 */
[----:B------:R-:W-:-:S05]  /*12f0*/  SEL R3, R23, RZ, !P6 ;  /* 0x000000ff17037207 */ /* 0x000fca0007000000 */
[----:B------:R-:W-:Y:S02]  /*1300*/  IMAD.IADD R3, R42, 0x1, R3 ;  /* 0x000000012a037824 */ /* 0x000fe400078e0203 */
[----:B------:R-:W-:Y:S03]  /*1310*/  LDS R42, [UR5+0x78] ;  /* 0x00007805ff2a7984 */ /* 0x000fe60008000800 */
[----:B------:R-:W-:Y:S02]  /*1320*/  SEL R4, R3, RZ, !P4 ;  /* 0x000000ff03047207 */ /* 0x000fe40006000000 */
[----:B------:R-:W-:-:S03]  /*1330*/  IADD3 R32, P4, PT, R40, R32, RZ ;  /* 0x0000002028207210 */ /* 0x000fc60007f9e0ff */
[----:B------:R-:W-:Y:S02]  /*1340*/  IMAD.IADD R9, R9, 0x1, R4 ;  /* 0x0000000109097824 */ /* 0x000fe400078e0204 */
[----:B------:R-:W0:Y:S03]  /*1350*/  LDS.64 R4, [UR5+0x70] ;  /* 0x00007005ff047984 */ /* 0x000e260008000a00 */
[----:B------:R-:W-:Y:S02]  /*1360*/  SEL R6, R9, RZ, !P5 ;  /* 0x000000ff09067207 */ /* 0x000fe40006800000 */
[----:B------:R-:W-:-:S03]  /*1370*/  ISETP.NE.AND P5, PT, R44, RZ, PT ;  /* 0x000000ff2c00720c */ /* 0x000fc60003fa5270 */
[----:B------:R-:W-:-:S05]  /*1380*/  IMAD.IADD R11, R11, 0x1, R6 ;  /* 0x000000010b0b7824 */ /* 0x000fca00078e0206 */
[----:B------:R-:W-:Y:S02]  /*1390*/  SEL R6, R11, RZ, !P5 ;  /* 0x000000ff0b067207 */ /* 0x000fe40006800000 */
[----:B------:R-:W-:-:S03]  /*13a0*/  ISETP.NE.AND P5, PT, R0, RZ, PT ;  /* 0x000000ff0000720c */ /* 0x000fc60003fa5270 */
[----:B------:R-:W-:-:S05]  /*13b0*/  IMAD.IADD R13, R13, 0x1, R6 ;  /* 0x000000010d0d7824 */ /* 0x000fca00078e0206 */
[----:B------:R-:W-:-:S05]  /*13c0*/  SEL R6, R13, RZ, !P2 ;  /* 0x000000ff0d067207 */ /* 0x000fca0005000000 */
[----:B------:R-:W1:Y:S01]  /*13d0*/  @!P5 LDC.64 R24, c[0x0][0x3b0] ;  /* 0x0000ec00ff18db82 */ /* 0x000e620000000a00 */
[----:B------:R-:W-:-:S05]  /*13e0*/  IMAD.IADD R15, R15, 0x1, R6 ;  /* 0x000000010f0f7824 */ /* 0x000fca00078e0206 */
[----:B------:R-:W-:-:S05]  /*13f0*/  SEL R44, R15, RZ, !P3 ;  /* 0x000000ff0f2c7207 */ /* 0x000fca0005800000 */
[----:B------:R-:W-:Y:S01]  /*1400*/  IMAD.IADD R17, R17, 0x1, R44 ;  /* 0x0000000111117824 */ /* 0x000fe200078e022c */
[C---:B0-----:R-:W-:Y:S02]  /*1410*/  ISETP.NE.U32.AND P2, PT, R4.reuse, RZ, PT ;  /* 0x000000ff0400720c */ /* 0x041fe40003f45070 */
[----:B------:R-:W-:Y:S02]  /*1420*/  IADD3 R6, P3, PT, R4, R47, RZ ;  /* 0x0000002f04067210 */ /* 0x000fe40007f7e0ff */
[----:B------:R-:W-:-:S04]  /*1430*/  ISETP.NE.AND.EX P2, PT, R5, RZ, PT, P2 ;  /* 0x000000ff0500720c */ /* 0x000fc80003f45320 */
[----:B------:R-:W-:Y:S01]  /*1440*/  SEL R43, R7, RZ, !P2 ;  /* 0x000000ff072b7207 */ /* 0x000fe20005000000 */
[----:B------:R-:W-:Y:S01]  /*1450*/  IMAD.X R7, R5, 0x1, R45, P3 ;  /* 0x0000000105077824 */ /* 0x000fe200018e062d */
[----:B------:R-:W-:Y:S01]  /*1460*/  ISETP.GE.U32.AND P2, PT, R6, 0x101, PT ;  /* 0x000001010600780c */ /* 0x000fe20003f46070 */
[----:B------:R-:W-:Y:S01]  /*1470*/  @!P5 IMAD.MOV.U32 R5, RZ, RZ, 0x65 ;  /* 0x00000065ff05d424 */ /* 0x000fe200078e00ff */
[----:B------:R-:W-:Y:S01]  /*1480*/  IADD3 R45, P3, PT, R31, R46, RZ ;  /* 0x0000002e1f2d7210 */ /* 0x000fe20007f7e0ff */
[----:B------:R-:W-:Y:S01]  /*1490*/  IMAD.IADD R4, R42, 0x1, R43 ;  /* 0x000000012a047824 */ /* 0x000fe200078e022b */
[----:B------:R-:W-:Y:S02]  /*14a0*/  SEL R42, R17, RZ, !P1 ;  /* 0x000000ff112a7207 */ /* 0x000fe40004800000 */
[----:B------:R-:W-:Y:S02]  /*14b0*/  ISETP.GE.AND.EX P1, PT, R7, RZ, PT, P2 ;  /* 0x000000ff0700720c */ /* 0x000fe40003f26320 */
[----:B-1----:R0:W-:Y:S01]  /*14c0*/  @!P5 ST.E.128.STRONG.GPU desc[UR8][R24.64+0x200], R4 ;  /* 0x000200041800d985 */ /* 0x0021e2000c10fd08 */
[----:B------:R-:W-:Y:S01]  /*14d0*/  IMAD.IADD R19, R19, 0x1, R42 ;  /* 0x0000000113137824 */ /* 0x000fe200078e022a */
[----:B------:R-:W-:Y:S01]  /*14e0*/  IADD3 R43, P2, PT, R31, R40, RZ ;  /* 0x000000281f2b7210 */ /* 0x000fe20007f5e0ff */
[----:B------:R-:W-:Y:S01]  /*14f0*/  IMAD.X R42, RZ, RZ, UR4, P3 ;  /* 0x00000004ff2a7e24 */ /* 0x000fe200098e06ff */
[----:B------:R-:W-:-:S02]  /*1500*/  IADD3 R31, P3, PT, R40, R45, RZ ;  /* 0x0000002d281f7210 */ /* 0x000fc40007f7e0ff */
[C---:B------:R-:W-:Y:S02]  /*1510*/  IADD3 R33, P5, PT, R40.reuse, R33, RZ ;  /* 0x0000002128217210 */ /* 0x040fe40007fbe0ff */
[----:B------:R-:W-:Y:S01]  /*1520*/  SEL R44, R19, RZ, !P0 ;  /* 0x000000ff132c7207 */ /* 0x000fe20004000000 */
[C---:B------:R-:W-:Y:S01]  /*1530*/  IMAD.X R42, R41.reuse, 0x1, R42, P3 ;  /* 0x00000001292a7824 */ /* 0x040fe200018e062a */
[C---:B------:R-:W-:Y:S01]  /*1540*/  IADD3 R35, P0, PT, R40.reuse, R35, RZ ;  /* 0x0000002328237210 */ /* 0x040fe20007f1e0ff */
[----:B------:R-:W-:Y:S01]  /*1550*/  IMAD.X R36, R41, 0x1, R36, P5 ;  /* 0x0000000129247824 */ /* 0x000fe200028e0624 */
[C---:B------:R-:W-:Y:S01]  /*1560*/  IADD3 R37, P3, PT, R40.reuse, R37, RZ ;  /* 0x0000002528257210 */ /* 0x040fe20007f7e0ff */
[----:B------:R-:W-:Y:S01]  /*1570*/  IMAD.IADD R21, R21, 0x1, R44 ;  /* 0x0000000115157824 */ /* 0x000fe200078e022c */
[C---:B------:R-:W-:Y:S01]  /*1580*/  IADD3 R39, P5, PT, R40.reuse, R39, RZ ;  /* 0x0000002728277210 */ /* 0x040fe20007fbe0ff */
[C---:B------:R-:W-:Y:S02]  /*1590*/  IMAD.X R26, R41.reuse, 0x1, R26, P0 ;  /* 0x00000001291a7824 */ /* 0x040fe400000e061a */
[C---:B------:R-:W-:Y:S01]  /*15a0*/  IMAD.X R28, R41.reuse, 0x1, R28, P3 ;  /* 0x00000001291c7824 */ /* 0x040fe200018e061c */
[C---:B0-----:R-:W-:Y:S01]  /*15b0*/  IADD3.X R4, PT, PT, R41.reuse, UR4, RZ, P2, !PT ;  /* 0x0000000429047c10 */ /* 0x041fe200097fe4ff */
[C---:B------:R-:W-:Y:S01]  /*15c0*/  IMAD.X R5, R41.reuse, 0x1, R34, P4 ;  /* 0x0000000129057824 */ /* 0x040fe200020e0622 */
[----:B------:R-:W-:Y:S01]  /*15d0*/  IADD3 R38, P4, PT, R40, R38, RZ ;  /* 0x0000002628267210 */ /* 0x000fe20007f9e0ff */
[----:B------:R-:W-:-:S04]  /*15e0*/  IMAD.X R30, R41, 0x1, R30, P5 ;  /* 0x00000001291e7824 */ /* 0x000fc800028e061e */
[----:B------:R-:W-:Y:S01]  /*15f0*/  IMAD.X R29, R41, 0x1, R29, P4 ;  /* 0x00000001291d7824 */ /* 0x000fe200020e061d */
[----:B------:R-:W-:Y:S07]  /*1600*/  @!P1 BRA `(.L_x_684) ;  /* 0x0000000400bc9947 */ /* 0x000fee0003800000 */
[----:B------:R-:W-:Y:S01]  /*1610*/  BAR.SYNC.DEFER_BLOCKING 0x0 ;  /* 0x0000000000007b1d */ /* 0x000fe20000010000 */
[----:B------:R-:W-:Y:S02]  /*1620*/  ISETP.NE.AND P2, PT, R2, R8, PT ;  /* 0x000000080200720c */ /* 0x000fe40003f45270 */
[----:B------:R-:W-:Y:S02]  /*1630*/  @P6 LEA R40, R40, UR5, 0x3 ;  /* 0x0000000528286c11 */ /* 0x000fe4000f8e18ff */
[----:B------:R-:W-:Y:S02]  /*1640*/  ISETP.NE.AND P0, PT, R8, R10, PT ;  /* 0x0000000a0800720c */ /* 0x000fe40003f05270 */
[----:B------:R-:W-:Y:S02]  /*1650*/  ISETP.NE.AND P1, PT, R10, R12, PT ;  /* 0x0000000c0a00720c */ /* 0x000fe40003f25270 */
[----:B------:R-:W-:Y:S02]  /*1660*/  ISETP.NE.AND P5, PT, R14, R16, PT ;  /* 0x000000100e00720c */ /* 0x000fe40003fa5270 */
[----:B------:R-:W-:-:S02]  /*1670*/  ISETP.NE.AND P4, PT, R16, R18, PT ;  /* 0x000000121000720c */ /* 0x000fc40003f85270 */
[----:B------:R-:W-:Y:S02]  /*1680*/  ISETP.NE.AND P3, PT, R18, R20, PT ;  /* 0x000000141200720c */ /* 0x000fe40003f65270 */
[----:B------:R-:W-:-:S03]  /*1690*/  @P2 LEA R43, R43, UR5, 0x3 ;  /* 0x000000052b2b2c11 */ /* 0x000fc6000f8e18ff */
[----:B------:R-:W-:Y:S02]  /*16a0*/  @P0 LEA R31, R31, UR5, 0x3 ;  /* 0x000000051f1f0c11 */ /* 0x000fe4000f8e18ff */
[----:B------:R-:W-:Y:S02]  /*16b0*/  @P1 LEA R32, R32, UR5, 0x3 ;  /* 0x0000000520201c11 */ /* 0x000fe4000f8e18ff */
[----:B------:R-:W-:Y:S01]  /*16c0*/  @P5 LEA R35, R35, UR5, 0x3 ;  /* 0x0000000523235c11 */ /* 0x000fe2000f8e18ff */
[----:B------:R0:W-:Y:S01]  /*16d0*/  @P6 STS.64 [R40], R22 ;  /* 0x0000001628006388 */ /* 0x0001e20000000a00 */
[----:B------:R-:W-:Y:S02]  /*16e0*/  ISETP.NE.AND P6, PT, R12, R14, PT ;  /* 0x0000000e0c00720c */ /* 0x000fe40003fc5270 */
[----:B------:R-:W-:Y:S01]  /*16f0*/  @P4 LEA R37, R37, UR5, 0x3 ;  /* 0x0000000525254c11 */ /* 0x000fe2000f8e18ff */
[----:B------:R0:W-:Y:S01]  /*1700*/  @P2 STS.64 [R43], R2 ;  /* 0x000000022b002388 */ /* 0x0001e20000000a00 */
[----:B------:R-:W-:-:S02]  /*1710*/  ISETP.NE.AND P2, PT, R20, R27, PT ;  /* 0x0000001b1400720c */ /* 0x000fc40003f45270 */
[----:B------:R-:W-:Y:S01]  /*1720*/  @P3 LEA R38, R38, UR5, 0x3 ;  /* 0x0000000526263c11 */ /* 0x000fe2000f8e18ff */
[----:B------:R0:W-:Y:S01]  /*1730*/  @P0 STS.64 [R31], R8 ;  /* 0x000000081f000388 */ /* 0x0001e20000000a00 */
[----:B------:R-:W-:-:S03]  /*1740*/  ISETP.GT.U32.AND P0, PT, R6, R0, PT ;  /* 0x000000000600720c */ /* 0x000fc60003f04070 */
[----:B------:R0:W-:Y:S01]  /*1750*/  @P1 STS.64 [R32], R10 ;  /* 0x0000000a20001388 */ /* 0x0001e20000000a00 */
[----:B------:R-:W-:Y:S02]  /*1760*/  ISETP.GT.U32.AND.EX P0, PT, R7, RZ, PT, P0 ;  /* 0x000000ff0700720c */ /* 0x000fe40003f04100 */
[----:B------:R-:W-:-:S03]  /*1770*/  @P6 LEA R33, R33, UR5, 0x3 ;  /* 0x0000000521216c11 */ /* 0x000fc6000f8e18ff */
[----:B------:R-:W-:Y:S02]  /*1780*/  @P2 LEA R39, R39, UR5, 0x3 ;  /* 0x0000000527272c11 */ /* 0x000fe4000f8e18ff */
[----:B------:R0:W-:Y:S04]  /*1790*/  @P6 STS.64 [R33], R12 ;  /* 0x0000000c21006388 */ /* 0x0001e80000000a00 */
[----:B------:R0:W-:Y:S04]  /*17a0*/  @P5 STS.64 [R35], R14 ;  /* 0x0000000e23005388 */ /* 0x0001e80000000a00 */
[----:B------:R0:W-:Y:S04]  /*17b0*/  @P4 STS.64 [R37], R16 ;  /* 0x0000001025004388 */ /* 0x0001e80000000a00 */
[----:B------:R0:W-:Y:S04]  /*17c0*/  @P3 STS.64 [R38], R18 ;  /* 0x0000001226003388 */ /* 0x0001e80000000a00 */
[----:B------:R0:W-:Y:S01]  /*17d0*/  @P2 STS.64 [R39], R20 ;  /* 0x0000001427002388 */ /* 0x0001e20000000a00 */
[----:B------:R-:W-:Y:S06]  /*17e0*/  BAR.SYNC.DEFER_BLOCKING 0x0 ;  /* 0x0000000000007b1d */ /* 0x000fec0000010000 */
[----:B------:R-:W-:Y:S05]  /*17f0*/  @!P0 EXIT ;  /* 0x000000000000894d */ /* 0x000fea0003800000 */
[----:B0-----:R-:W-:Y:S01]  /*1800*/  IMAD.MOV.U32 R21, RZ, RZ, R0 ;  /* 0x000000ffff157224 */ /* 0x001fe200078e0000 */
[----:B------:R-:W0:Y:S01]  /*1810*/  LDCU.64 UR12, c[0x0][0x398] ;  /* 0x00007300ff0c77ac */ /* 0x000e220008000a00 */
[----:B------:R-:W-:Y:S01]  /*1820*/  IMAD.MOV.U32 R20, RZ, RZ, RZ ;  /* 0x000000ffff147224 */ /* 0x000fe200078e00ff */
[----:B------:R-:W-:Y:S02]  /*1830*/  BSSY.RECONVERGENT B0, `(.L_x_685) ;  /* 0x000002c000007945 */ /* 0x000fe40003800200 */
[----:B------:R-:W-:Y:S01]  /*1840*/  LOP3.LUT R3, RZ, R21, RZ, 0x33, !PT ;  /* 0x00000015ff037212 */ /* 0x000fe200078e33ff */
[----:B------:R-:W1:Y:S01]  /*1850*/  LDCU.64 UR14, c[0x0][0x3a0] ;  /* 0x00007400ff0e77ac */ /* 0x000e620008000a00 */
[----:B------:R-:W-:Y:S02]  /*1860*/  LOP3.LUT R2, RZ, R20, RZ, 0x33, !PT ;  /* 0x00000014ff027212 */ /* 0x000fe400078e33ff */
[----:B------:R-:W-:-:S04]  /*1870*/  IADD3 R3, P0, PT, R3, R6, RZ ;  /* 0x0000000603037210 */ /* 0x000fc80007f1e0ff */
[C---:B------:R-:W-:Y:S01]  /*1880*/  LOP3.LUT R4, R3.reuse, 0x300, RZ, 0xc0, !PT ;  /* 0x0000030003047812 */ /* 0x040fe200078ec0ff */
[----:B------:R-:W-:Y:S01]  /*1890*/  IMAD.X R2, R2, 0x1, R7, P0 ;  /* 0x0000000102027824 */ /* 0x000fe200000e0607 */
[----:B------:R-:W-:Y:S02]  /*18a0*/  ISETP.GE.U32.AND P0, PT, R3, 0x300, PT ;  /* 0x000003000300780c */ /* 0x000fe40003f06070 */
[----:B------:R-:W-:Y:S02]  /*18b0*/  ISETP.NE.U32.AND P1, PT, R4, 0x300, PT ;  /* 0x000003000400780c */ /* 0x000fe40003f25070 */
[----:B------:R-:W-:Y:S02]  /*18c0*/  ISETP.GE.U32.AND.EX P0, PT, R2, RZ, PT, P0 ;  /* 0x000000ff0200720c */ /* 0x000fe40003f06100 */
[----:B------:R-:W-:-:S13]  /*18d0*/  ISETP.NE.AND.EX P1, PT, RZ, RZ, PT, P1 ;  /* 0x000000ffff00720c */ /* 0x000fda0003f25310 */
[----:B01----:R-:W-:Y:S05]  /*18e0*/  @!P1 BRA `(.L_x_686) ;  /* 0x0000000000809947 */ /* 0x003fea0003800000 */
[----:B------:R-:W0:Y:S01]  /*18f0*/  LDCU.64 UR6, c[0x0][0x3a0] ;  /* 0x00007400ff0677ac */ /* 0x000e220008000a00 */
[----:B------:R-:W-:Y:S01]  /*1900*/  SHF.R.U64 R14, R3, 0x8, R2 ;  /* 0x00000008030e7819 */ /* 0x000fe20000001202 */
[C---:B------:R-:W-:Y:S01]  /*1910*/  IMAD.SHL.U32 R10, R21.reuse, 0x4, RZ ;  /* 0x00000004150a7824 */ /* 0x040fe200078e00ff */
[----:B------:R-:W-:Y:S01]  /*1920*/  SHF.L.U64.HI R11, R21, 0x2, R20 ;  /* 0x00000002150b7819 */ /* 0x000fe20000010214 */
[----:B------:R-:W1:Y:S01]  /*1930*/  LDCU.64 UR10, c[0x0][0x398] ;  /* 0x00007300ff0a77ac */ /* 0x000e620008000a00 */
[----:B------:R-:W-:Y:S01]  /*1940*/  IMAD.MOV.U32 R15, RZ, RZ, RZ ;  /* 0x000000ffff0f7224 */ /* 0x000fe200078e00ff */
[----:B------:R-:W-:Y:S01]  /*1950*/  LEA R0, R0, UR5, 0x3 ;  /* 0x0000000500007c11 */ /* 0x000fe2000f8e18ff */
[----:B------:R-:W-:-:S05]  /*1960*/  VIADD R14, R14, 0x1 ;  /* 0x000000010e0e7836 */ /* 0x000fca0000000000 */
[----:B------:R-:W-:-:S04]  /*1970*/  LOP3.LUT R14, R14, 0x3, RZ, 0xc0, !PT ;  /* 0x000000030e0e7812 */ /* 0x000fc800078ec0ff */
[----:B------:R-:W-:Y:S02]  /*1980*/  LEA R21, P3, R14, R21, 0x8 ;  /* 0x000000150e157211 */ /* 0x000fe400078640ff */
[----:B0-----:R-:W-:Y:S02]  /*1990*/  IADD3 R12, P1, PT, R10, UR6, RZ ;  /* 0x000000060a0c7c10 */ /* 0x001fe4000ff3e0ff */
[----:B------:R-:W-:Y:S02]  /*19a0*/  LEA.HI.X R20, R14, R20, R15, 0x8, P3 ;  /* 0x000000140e147211 */ /* 0x000fe400018f440f */
[----:B-1----:R-:W-:Y:S02]  /*19b0*/  IADD3 R10, P2, PT, R10, UR10, RZ ;  /* 0x0000000a0a0a7c10 */ /* 0x002fe4000ff5e0ff */
[C---:B------:R-:W-:Y:S02]  /*19c0*/  IADD3.X R13, PT, PT, R11.reuse, UR7, RZ, P1, !PT ;  /* 0x000000070b0d7c10 */ /* 0x040fe40008ffe4ff */
[----:B------:R-:W-:-:S09]  /*19d0*/  IADD3.X R11, PT, PT, R11, UR11, RZ, P2, !PT ;  /* 0x0000000b0b0b7c10 */ /* 0x000fd200097fe4ff */
.L_x_687:
[----:B0-----:R0:W1:Y:S01]  /*19e0*/  LDS.64 R8, [R0] ;  /* 0x0000000000087984 */ /* 0x0010620000000a00 */
[----:B------:R-:W-:Y:S01]  /*19f0*/  IMAD.MOV.U32 R2, RZ, RZ, R10 ;  /* 0x000000ffff027224 */ /* 0x000fe200078e000a */
[----:B------:R-:W-:Y:S01]  /*1a00*/  IADD3 R14, P1, PT, R14, -0x1, RZ ;  /* 0xffffffff0e0e7810 */ /* 0x000fe20007f3e0ff */
[----:B------:R-:W-:Y:S01]  /*1a10*/  IMAD.MOV.U32 R3, RZ, RZ, R11 ;  /* 0x000000ffff037224 */ /* 0x000fe200078e000b */
[----:B------:R-:W-:Y:S01]  /*1a20*/  IADD3 R10, P3, PT, R10, 0x400, RZ ;  /* 0x000004000a0a7810 */ /* 0x000fe20007f7e0ff */
[----:B------:R-:W-:Y:S01]  /*1a30*/  IMAD.MOV.U32 R4, RZ, RZ, R12 ;  /* 0x000000ffff047224 */ /* 0x000fe200078e000c */
[----:B------:R-:W-:Y:S01]  /*1a40*/  IADD3.X R15, PT, PT, R15, -0x1, RZ, P1, !PT ;  /* 0xffffffff0f0f7810 */ /* 0x000fe20000ffe4ff */
[----:B------:R-:W-:Y:S01]  /*1a50*/  IMAD.MOV.U32 R5, RZ, RZ, R13 ;  /* 0x000000ffff057224 */ /* 0x000fe200078e000d */
[----:B------:R-:W-:Y:S01]  /*1a60*/  ISETP.NE.U32.AND P1, PT, R14, RZ, PT ;  /* 0x000000ff0e00720c */ /* 0x000fe20003f25070 */
[----:B0-----:R-:W-:Y:S01]  /*1a70*/  VIADD R0, R0, 0x800 ;  /* 0x0000080000007836 */ /* 0x001fe20000000000 */
[----:B------:R-:W-:Y:S01]  /*1a80*/  IADD3 R12, P2, PT, R12, 0x400, RZ ;  /* 0x000004000c0c7810 */ /* 0x000fe20007f5e0ff */
[----:B------:R-:W-:Y:S01]  /*1a90*/  IMAD.X R11, RZ, RZ, R11, P3 ;  /* 0x000000ffff0b7224 */ /* 0x000fe200018e060b */
[----:B------:R-:W-:-:S03]  /*1aa0*/  ISETP.NE.AND.EX P1, PT, R15, RZ, PT, P1 ;  /* 0x000000ff0f00720c */ /* 0x000fc60003f25310 */
[----:B------:R-:W-:Y:S01]  /*1ab0*/  IMAD.X R13, RZ, RZ, R13, P2 ;  /* 0x000000ffff0d7224 */ /* 0x000fe200010e060d */
[----:B-1----:R0:W-:Y:S04]  /*1ac0*/  STG.E desc[UR8][R2.64], R8 ;  /* 0x0000000802007986 */ /* 0x0021e8000c101908 */
[----:B------:R0:W-:Y:S05]  /*1ad0*/  STG.E desc[UR8][R4.64], R9 ;  /* 0x0000000904007986 */ /* 0x0001ea000c101908 */
[----:B------:R-:W-:Y:S05]  /*1ae0*/  @P1 BRA `(.L_x_687) ;  /* 0xfffffffc00bc1947 */ /* 0x000fea000383ffff */
.L_x_686:
[----:B------:R-:W-:Y:S05]  /*1af0*/  BSYNC.RECONVERGENT B0 ;  /* 0x0000000000007941 */ /* 0x000fea0003800200 */
.L_x_685:
[----:B------:R-:W-:Y:S05]  /*1b00*/  @!P0 EXIT ;  /* 0x000000000000894d */ /* 0x000fea0003800000 */
.L_x_688:
[C---:B------:R-:W-:Y:S01]  /*1b10*/  LEA R0, R21.reuse, UR5, 0x3 ;  /* 0x0000000515007c11 */ /* 0x040fe2000f8e18ff */
[C---:B----4-:R-:W-:Y:S01]  /*1b20*/  IMAD.SHL.U32 R10, R21.reuse, 0x4, RZ ;  /* 0x00000004150a7824 */ /* 0x050fe200078e00ff */
[C---:B0-----:R-:W-:Y:S01]  /*1b30*/  SHF.L.U64.HI R3, R21.reuse, 0x2, R20 ;  /* 0x0000000215037819 */ /* 0x041fe20000010214 */
[----:B------:R-:W-:Y:S02]  /*1b40*/  VIADD R21, R21, 0x400 ;  /* 0x0000040015157836 */ /* 0x000fe40000000000 */
[----:B------:R-:W0:Y:S01]  /*1b50*/  LDS.64 R12, [R0] ;  /* 0x00000000000c7984 */ /* 0x000e220000000a00 */
[C---:B------:R-:W-:Y:S01]  /*1b60*/  IADD3 R8, P0, PT, R10.reuse, UR12, RZ ;  /* 0x0000000c0a087c10 */ /* 0x040fe2000ff1e0ff */
[----:B------:R-:W-:Y:S01]  /*1b70*/  IMAD.MOV.U32 R20, RZ, RZ, RZ ;  /* 0x000000ffff147224 */ /* 0x000fe200078e00ff */
[C---:B------:R-:W-:Y:S01]  /*1b80*/  LOP3.LUT R4, R10.reuse, 0xfffffffc, RZ, 0xc0, !PT ;  /* 0xfffffffc0a047812 */ /* 0x040fe200078ec0ff */
[----:B------:R-:W1:Y:S01]  /*1b90*/  LDS.64 R14, [R0+0x800] ;  /* 0x00080000000e7984 */ /* 0x000e620000000a00 */
[----:B------:R-:W-:-:S02]  /*1ba0*/  IADD3 R10, P1, PT, R10, UR14, RZ ;  /* 0x0000000e0a0a7c10 */ /* 0x000fc4000ff3e0ff */
[C---:B------:R-:W-:Y:S01]  /*1bb0*/  IADD3.X R9, PT, PT, R3.reuse, UR13, RZ, P0, !PT ;  /* 0x0000000d03097c10 */ /* 0x040fe200087fe4ff */
[----:B------:R-:W2:Y:S01]  /*1bc0*/  LDS.64 R16, [R0+0x1000] ;  /* 0x0010000000107984 */ /* 0x000ea20000000a00 */
[C---:B------:R-:W-:Y:S02]  /*1bd0*/  LOP3.LUT R5, R3.reuse, 0x3, RZ, 0xc0, !PT ;  /* 0x0000000303057812 */ /* 0x040fe400078ec0ff */
[C---:B------:R-:W-:Y:S01]  /*1be0*/  IADD3 R2, P0, PT, R4.reuse, UR12, RZ ;  /* 0x0000000c04027c10 */ /* 0x040fe2000ff1e0ff */
[----:B------:R-:W3:Y:S01]  /*1bf0*/  LDS.64 R18, [R0+0x1800] ;  /* 0x0018000000127984 */ /* 0x000ee20000000a00 */
[----:B------:R-:W-:Y:S02]  /*1c00*/  IADD3.X R11, PT, PT, R3, UR15, RZ, P1, !PT ;  /* 0x0000000f030b7c10 */ /* 0x000fe40008ffe4ff */
[----:B------:R-:W-:Y:S02]  /*1c10*/  IADD3 R4, P1, PT, R4, UR14, RZ ;  /* 0x0000000e04047c10 */ /* 0x000fe4000ff3e0ff */
[----:B------:R-:W-:-:S02]  /*1c20*/  IADD3.X R3, PT, PT, R5, UR13, RZ, P0, !PT ;  /* 0x0000000d05037c10 */ /* 0x000fc400087fe4ff */
[----:B------:R-:W-:Y:S02]  /*1c30*/  IADD3.X R5, PT, PT, R5, UR15, RZ, P1, !PT ;  /* 0x0000000f05057c10 */ /* 0x000fe40008ffe4ff */
[----:B------:R-:W-:-:S04]  /*1c40*/  ISETP.GT.U32.AND P0, PT, R6, R21, PT ;  /* 0x000000150600720c */ /* 0x000fc80003f04070 */
[----:B------:R-:W-:Y:S01]  /*1c50*/  ISETP.GT.U32.AND.EX P0, PT, R7, RZ, PT, P0 ;  /* 0x000000ff0700720c */ /* 0x000fe20003f04100 */
[----:B0-----:R4:W-:Y:S04]  /*1c60*/  STG.E desc[UR8][R8.64], R12 ;  /* 0x0000000c08007986 */ /* 0x0019e8000c101908 */
[----:B------:R4:W-:Y:S04]  /*1c70*/  STG.E desc[UR8][R10.64], R13 ;  /* 0x0000000d0a007986 */ /* 0x0009e8000c101908 */
[----:B-1----:R4:W-:Y:S04]  /*1c80*/  STG.E desc[UR8][R2.64+0x400], R14 ;  /* 0x0004000e02007986 */ /* 0x0029e8000c101908 */
[----:B------:R4:W-:Y:S04]  /*1c90*/  STG.E desc[UR8][R4.64+0x400], R15 ;  /* 0x0004000f04007986 */ /* 0x0009e8000c101908 */
[----:B--2---:R4:W-:Y:S04]  /*1ca0*/  STG.E desc[UR8][R2.64+0x800], R16 ;  /* 0x0008001002007986 */ /* 0x0049e8000c101908 */
[----:B------:R4:W-:Y:S04]  /*1cb0*/  STG.E desc[UR8][R4.64+0x800], R17 ;  /* 0x0008001104007986 */ /* 0x0009e8000c101908 */
[----:B---3--:R4:W-:Y:S04]  /*1cc0*/  STG.E desc[UR8][R2.64+0xc00], R18 ;  /* 0x000c001202007986 */ /* 0x0089e8000c101908 */
[----:B------:R4:W-:Y:S01]  /*1cd0*/  STG.E desc[UR8][R4.64+0xc00], R19 ;  /* 0x000c001304007986 */ /* 0x0009e2000c101908 */
[----:B------:R-:W-:Y:S05]  /*1ce0*/  @P0 BRA `(.L_x_688) ;  /* 0xfffffffc00880947 */ /* 0x000fea000383ffff */
[----:B------:R-:W-:Y:S05]  /*1cf0*/  EXIT ;  /* 0x000000000000794d */ /* 0x000fea0003800000 */
.L_x_684:
[----:B------:R-:W-:Y:S01]  /*1d00*/  BSSY.RECONVERGENT B0, `(.L_x_689) ;  /* 0x000000f000007945 */ /* 0x000fe20003800200 */
[----:B------:R-:W-:Y:S02]  /*1d10*/  ISETP.NE.AND P1, PT, R20, R27, PT ;  /* 0x0000001b1400720c */ /* 0x000fe40003f25270 */
[----:B------:R-:W-:Y:S02]  /*1d20*/  ISETP.NE.AND P4, PT, R2, R8, PT ;  /* 0x000000080200720c */ /* 0x000fe40003f85270 */
[----:B------:R-:W-:Y:S01]  /*1d30*/  ISETP.NE.AND P0, PT, R8, R10, PT ;  /* 0x0000000a0800720c */ /* 0x000fe20003f05270 */
[----:B------:R-:W-:-:S12]  /*1d40*/  @!P6 BRA `(.L_x_690) ;  /* 0x000000000028e947 */ /* 0x000fd80003800000 */
[----:B------:R-:W0:Y:S01]  /*1d50*/  LDCU.64 UR4, c[0x0][0x398] ;  /* 0x00007300ff0477ac */ /* 0x000e220008000a00 */
[C---:B------:R-:W-:Y:S01]  /*1d60*/  IMAD.SHL.U32 R24, R40.reuse, 0x4, RZ ;  /* 0x0000000428187824 */ /* 0x040fe200078e00ff */
[----:B------:R-:W-:Y:S01]  /*1d70*/  SHF.L.U64.HI R40, R40, 0x2, R41 ;  /* 0x0000000228287819 */ /* 0x000fe20000010229 */
[----:B------:R-:W1:Y:S03]  /*1d80*/  LDCU.64 UR6, c[0x0][0x3a0] ;  /* 0x00007400ff0677ac */ /* 0x000e660008000a00 */
[C---:B0-----:R-:W-:Y:S02]  /*1d90*/  IADD3 R6, P2, PT, R24.reuse, UR4, RZ ;  /* 0x0000000418067c10 */ /* 0x041fe4000ff5e0ff */
[----:B-1----:R-:W-:Y:S02]  /*1da0*/  IADD3 R24, P3, PT, R24, UR6, RZ ;  /* 0x0000000618187c10 */ /* 0x002fe4000ff7e0ff */
[----:B------:R-:W-:-:S02]  /*1db0*/  IADD3.X R7, PT, PT, R40, UR5, RZ, P2, !PT ;  /* 0x0000000528077c10 */ /* 0x000fc400097fe4ff */
[----:B------:R-:W-:-:S03]  /*1dc0*/  IADD3.X R25, PT, PT, R40, UR7, RZ, P3, !PT ;  /* 0x0000000728197c10 */ /* 0x000fc60009ffe4ff */
[----:B------:R0:W-:Y:S04]  /*1dd0*/  STG.E desc[UR8][R6.64], R22 ;  /* 0x0000001606007986 */ /* 0x0001e8000c101908 */
[----:B------:R0:W-:Y:S02]  /*1de0*/  STG.E desc[UR8][R24.64], R23 ;  /* 0x0000001718007986 */ /* 0x0001e4000c101908 */
.L_x_690:
[----:B------:R-:W-:Y:S05]  /*1df0*/  BSYNC.RECONVERGENT B0 ;  /* 0x0000000000007941 */ /* 0x000fea0003800200 */
.L_x_689:
[----:B------:R-:W-:Y:S04]  /*1e00*/  BSSY.RECONVERGENT B0, `(.L_x_691) ;  /* 0x000000c000007945 */ /* 0x000fe80003800200 */
[----:B------:R-:W-:Y:S05]  /*1e10*/  @!P4 BRA `(.L_x_692) ;  /* 0x000000000028c947 */ /* 0x000fea0003800000 */
[----:B------:R-:W1:Y:S01]  /*1e20*/  LDCU.64 UR4, c[0x0][0x398] ;  /* 0x00007300ff0477ac */ /* 0x000e620008000a00 */
[C---:B0-----:R-:W-:Y:S01]  /*1e30*/  IMAD.SHL.U32 R22, R43.reuse, 0x4, RZ ;  /* 0x000000042b167824 */ /* 0x041fe200078e00ff */
[----:B------:R-:W-:Y:S01]  /*1e40*/  SHF.L.U64.HI R43, R43, 0x2, R4 ;  /* 0x000000022b2b7819 */ /* 0x000fe20000010204 */
[----:B------:R-:W0:Y:S03]  /*1e50*/  LDCU.64 UR6, c[0x0][0x3a0] ;  /* 0x00007400ff0677ac */ /* 0x000e260008000a00 */
[C---:B-1----:R-:W-:Y:S02]  /*1e60*/  IADD3 R6, P2, PT, R22.reuse, UR4, RZ ;  /* 0x0000000416067c10 */ /* 0x042fe4000ff5e0ff */
[----:B0-----:R-:W-:Y:S02]  /*1e70*/  IADD3 R22, P3, PT, R22, UR6, RZ ;  /* 0x0000000616167c10 */ /* 0x001fe4000ff7e0ff */
[----:B------:R-:W-:-:S02]  /*1e80*/  IADD3.X R7, PT, PT, R43, UR5, RZ, P2, !PT ;  /* 0x000000052b077c10 */ /* 0x000fc400097fe4ff */
[----:B------:R-:W-:-:S03]  /*1e90*/  IADD3.X R23, PT, PT, R43, UR7, RZ, P3, !PT ;  /* 0x000000072b177c10 */ /* 0x000fc60009ffe4ff */
[----:B------:R1:W-:Y:S04]  /*1ea0*/  STG.E desc[UR8][R6.64], R2 ;  /* 0x0000000206007986 */ /* 0x0003e8000c101908 */
[----:B------:R1:W-:Y:S02]  /*1eb0*/  STG.E desc[UR8][R22.64], R3 ;  /* 0x0000000316007986 */ /* 0x0003e4000c101908 */
.L_x_692:
[----:B------:R-:W-:Y:S05]  /*1ec0*/  BSYNC.RECONVERGENT B0 ;  /* 0x0000000000007941 */ /* 0x000fea0003800200 */
.L_x_691:
[----:B------:R-:W-:Y:S01]  /*1ed0*/  BSSY.RECONVERGENT B0, `(.L_x_693) ;  /* 0x0000011000007945 */ /* 0x000fe20003800200 */
[----:B------:R-:W-:Y:S02]  /*1ee0*/  ISETP.NE.AND P2, PT, R10, R12, PT ;  /* 0x0000000c0a00720c */ /* 0x000fe40003f45270 */
[----:B------:R-:W-:Y:S02]  /*1ef0*/  ISETP.NE.AND P3, PT, R12, R14, PT ;  /* 0x0000000e0c00720c */ /* 0x000fe40003f65270 */
[----:B------:R-:W-:Y:S02]  /*1f00*/  ISETP.NE.AND P4, PT, R14, R16, PT ;  /* 0x000000100e00720c */ /* 0x000fe40003f85270 */
[----:B------:R-:W-:Y:S02]  /*1f10*/  ISETP.NE.AND P5, PT, R16, R18, PT ;  /* 0x000000121000720c */ /* 0x000fe40003fa5270 */
[----:B------:R-:W-:Y:S01]  /*1f20*/  ISETP.NE.AND P6, PT, R18, R20, PT ;  /* 0x000000141200720c */ /* 0x000fe20003fc5270 */
[----:B------:R-:W-:-:S12]  /*1f30*/  @!P0 BRA `(.L_x_694) ;  /* 0x0000000000288947 */ /* 0x000fd80003800000 */
[----:B------:R-:W2:Y:S01]  /*1f40*/  LDCU.64 UR4, c[0x0][0x398] ;  /* 0x00007300ff0477ac */ /* 0x000ea20008000a00 */
[C---:B01----:R-:W-:Y:S01]  /*1f50*/  IMAD.SHL.U32 R6, R31.reuse, 0x4, RZ ;  /* 0x000000041f067824 */ /* 0x043fe200078e00ff */
[----:B------:R-:W-:Y:S01]  /*1f60*/  SHF.L.U64.HI R42, R31, 0x2, R42 ;  /* 0x000000021f2a7819 */ /* 0x000fe2000001022a */
[----:B------:R-:W0:Y:S03]  /*1f70*/  LDCU.64 UR6, c[0x0][0x3a0] ;  /* 0x00007400ff0677ac */ /* 0x000e260008000a00 */
[----:B--2---:R-:W-:-:S04]  /*1f80*/  IADD3 R2, P0, PT, R6, UR4, RZ ;  /* 0x0000000406027c10 */ /* 0x004fc8000ff1e0ff */
[----:B------:R-:W-:Y:S02]  /*1f90*/  IADD3.X R3, PT, PT, R42, UR5, RZ, P0, !PT ;  /* 0x000000052a037c10 */ /* 0x000fe400087fe4ff */
[----:B0-----:R-:W-:-:S03]  /*1fa0*/  IADD3 R6, P0, PT, R6, UR6, RZ ;  /* 0x0000000606067c10 */ /* 0x001fc6000ff1e0ff */
[----:B------:R2:W-:Y:S01]  /*1fb0*/  STG.E desc[UR8][R2.64], R8 ;  /* 0x0000000802007986 */ /* 0x0005e2000c101908 */
[----:B------:R-:W-:-:S05]  /*1fc0*/  IADD3.X R7, PT, PT, R42, UR7, RZ, P0, !PT ;  /* 0x000000072a077c10 */ /* 0x000fca00087fe4ff */
[----:B------:R2:W-:Y:S04]  /*1fd0*/  STG.E desc[UR8][R6.64], R9 ;  /* 0x0000000906007986 */ /* 0x0005e8000c101908 */
.L_x_694:
[----:B------:R-:W-:Y:S05]  /*1fe0*/  BSYNC.RECONVERGENT B0 ;  /* 0x0000000000007941 */ /* 0x000fea0003800200 */
.L_x_693:
[----:B------:R-:W-:Y:S04]  /*1ff0*/  BSSY.RECONVERGENT B0, `(.L_x_695) ;  /* 0x000000c000007945 */ /* 0x000fe80003800200 */
[----:B------:R-:W-:Y:S05]  /*2000*/  @!P2 BRA `(.L_x_696) ;  /* 0x000000000028a947 */ /* 0x000fea0003800000 */
[----:B------:R-:W1:Y:S01]  /*2010*/  LDCU.64 UR4, c[0x0][0x398] ;  /* 0x00007300ff0477ac */ /* 0x000e620008000a00 */
[C---:B------:R-:W-:Y:S01]  /*2020*/  IMAD.SHL.U32 R4, R32.reuse, 0x4, RZ ;  /* 0x0000000420047824 */ /* 0x040fe200078e00ff */
[----:B------:R-:W-:Y:S01]  /*2030*/  SHF.L.U64.HI R5, R32, 0x2, R5 ;  /* 0x0000000220057819 */ /* 0x000fe20000010205 */
[----:B------:R-:W3:Y:S03]  /*2040*/  LDCU.64 UR6, c[0x0][0x3a0] ;  /* 0x00007400ff0677ac */ /* 0x000ee60008000a00 */
[C---:B-12---:R-:W-:Y:S02]  /*2050*/  IADD3 R2, P0, PT, R4.reuse, UR4, RZ ;  /* 0x0000000404027c10 */ /* 0x046fe4000ff1e0ff */
[----:B---3--:R-:W-:Y:S02]  /*2060*/  IADD3 R4, P2, PT, R4, UR6, RZ ;  /* 0x0000000604047c10 */ /* 0x008fe4000ff5e0ff */
[----:B------:R-:W-:-:S02]  /*2070*/  IADD3.X R3, PT, PT, R5, UR5, RZ, P0, !PT ;  /* 0x0000000505037c10 */ /* 0x000fc400087fe4ff */
[----:B------:R-:W-:-:S03]  /*2080*/  IADD3.X R5, PT, PT, R5, UR7, RZ, P2, !PT ;  /* 0x0000000705057c10 */ /* 0x000fc600097fe4ff */
[----:B------:R3:W-:Y:S04]  /*2090*/  STG.E desc[UR8][R2.64], R10 ;  /* 0x0000000a02007986 */ /* 0x0007e8000c101908 */
[----:B------:R3:W-:Y:S02]  /*20a0*/  STG.E desc[UR8][R4.64], R11 ;  /* 0x0000000b04007986 */ /* 0x0007e4000c101908 */
.L_x_696:
[----:B------:R-:W-:Y:S05]  /*20b0*/  BSYNC.RECONVERGENT B0 ;  /* 0x0000000000007941 */ /* 0x000fea0003800200 */
.L_x_695:
[----:B------:R-:W-:Y:S04]  /*20c0*/  BSSY.RECONVERGENT B0, `(.L_x_697) ;  /* 0x000000c000007945 */ /* 0x000fe80003800200 */
[----:B------:R-:W-:Y:S05]  /*20d0*/  @!P3 BRA `(.L_x_698) ;  /* 0x000000000028b947 */ /* 0x000fea0003800000 */
[----:B------:R-:W1:Y:S01]  /*20e0*/  LDCU.64 UR4, c[0x0][0x398] ;  /* 0x00007300ff0477ac */ /* 0x000e620008000a00 */
[C---:B---3--:R-:W-:Y:S01]  /*20f0*/  IMAD.SHL.U32 R4, R33.reuse, 0x4, RZ ;  /* 0x0000000421047824 */ /* 0x048fe200078e00ff */
        /* <DEDUP_REMOVED lines=8> */
.L_x_698:
[----:B------:R-:W-:Y:S05]  /*2180*/  BSYNC.RECONVERGENT B0 ;  /* 0x0000000000007941 */ /* 0x000fea0003800200 */
.L_x_697:
[----:B------:R-:W-:Y:S04]  /*2190*/  BSSY.RECONVERGENT B0, `(.L_x_699) ;  /* 0x000000c000007945 */ /* 0x000fe80003800200 */
[----:B------:R-:W-:Y:S05]  /*21a0*/  @!P4 BRA `(.L_x_700) ;  /* 0x000000000028c947 */ /* 0x000fea0003800000 */
[----:B------:R-:W1:Y:S01]  /*21b0*/  LDCU.64 UR4, c[0x0][0x398] ;  /* 0x00007300ff0477ac */ /* 0x000e620008000a00 */
[C---:B---34-:R-:W-:Y:S01]  /*21c0*/  IMAD.SHL.U32 R4, R35.reuse, 0x4, RZ ;  /* 0x0000000423047824 */ /* 0x058fe200078e00ff */
        /* <DEDUP_REMOVED lines=8> */
.L_x_700:
[----:B------:R-:W-:Y:S05]  /*2250*/  BSYNC.RECONVERGENT B0 ;  /* 0x0000000000007941 */ /* 0x000fea0003800200 */
.L_x_699:
[----:B------:R-:W-:Y:S04]  /*2260*/  BSSY.RECONVERGENT B0, `(.L_x_701) ;  /* 0x000000c000007945 */ /* 0x000fe80003800200 */
[----:B------:R-:W-:Y:S05]  /*2270*/  @!P5 BRA `(.L_x_702) ;  /* 0x000000000028d947 */ /* 0x000fea0003800000 */
[----:B------:R-:W2:Y:S01]  /*2280*/  LDCU.64 UR4, c[0x0][0x398] ;  /* 0x00007300ff0477ac */ /* 0x000ea20008000a00 */
[C---:B-1-34-:R-:W-:Y:S01]  /*2290*/  IMAD.SHL.U32 R4, R37.reuse, 0x4, RZ ;  /* 0x0000000425047824 */ /* 0x05afe200078e00ff */
[----:B------:R-:W-:Y:S01]  /*22a0*/  SHF.L.U64.HI R28, R37, 0x2, R28 ;  /* 0x00000002251c7819 */ /* 0x000fe2000001021c */
[----:B------:R-:W1:Y:S03]  /*22b0*/  LDCU.64 UR6, c[0x0][0x3a0] ;  /* 0x00007400ff0677ac */ /* 0x000e660008000a00 */
[C---:B--2---:R-:W-:Y:S02]  /*22c0*/  IADD3 R2, P0, PT, R4.reuse, UR4, RZ ;  /* 0x0000000404027c10 */ /* 0x044fe4000ff1e0ff */
[----:B-1----:R-:W-:Y:S02]  /*22d0*/  IADD3 R4, P2, PT, R4, UR6, RZ ;  /* 0x0000000604047c10 */ /* 0x002fe4000ff5e0ff */
[----:B------:R-:W-:-:S02]  /*22e0*/  IADD3.X R3, PT, PT, R28, UR5, RZ, P0, !PT ;  /* 0x000000051c037c10 */ /* 0x000fc400087fe4ff */
[----:B------:R-:W-:-:S03]  /*22f0*/  IADD3.X R5, PT, PT, R28, UR7, RZ, P2, !PT ;  /* 0x000000071c057c10 */ /* 0x000fc600097fe4ff */
[----:B------:R1:W-:Y:S04]  /*2300*/  STG.E desc[UR8][R2.64], R16 ;  /* 0x0000001002007986 */ /* 0x0003e8000c101908 */
[----:B------:R1:W-:Y:S02]  /*2310*/  STG.E desc[UR8][R4.64], R17 ;  /* 0x0000001104007986 */ /* 0x0003e4000c101908 */
.L_x_702:
[----:B------:R-:W-:Y:S05]  /*2320*/  BSYNC.RECONVERGENT B0 ;  /* 0x0000000000007941 */ /* 0x000fea0003800200 */
.L_x_701:
        /* <DEDUP_REMOVED lines=12> */
.L_x_704:
[----:B------:R-:W-:Y:S05]  /*23f0*/  BSYNC.RECONVERGENT B0 ;  /* 0x0000000000007941 */ /* 0x000fea0003800200 */
.L_x_703:
[----:B------:R-:W-:Y:S05]  /*2400*/  @!P1 EXIT ;  /* 0x000000000000994d */ /* 0x000fea0003800000 */
        /* <DEDUP_REMOVED lines=8> */
[----:B------:R-:W-:Y:S04]  /*2490*/  STG.E desc[UR8][R2.64], R20 ;  /* 0x0000001402007986 */ /* 0x000fe8000c101908 */
[----:B------:R-:W-:Y:S01]  /*24a0*/  STG.E desc[UR8][R4.64], R21 ;  /* 0x0000001504007986 */ /* 0x000fe2000c101908 */
[----:B------:R-:W-:Y:S05]  /*24b0*/  EXIT ;  /* 0x000000000000794d */ /* 0x000fea0003800000 */
.L_x_683:
[----:B------:R-:W0:Y:S01]  /*24c0*/  S2R R40, SR_TID.X ;  /* 0x0000000000287919 */ /* 0x000e220000002100 */
[----:B------:R-:W1:Y:S01]  /*24d0*/  LDCU.64 UR4, c[0x0][0x380] ;  /* 0x00007000ff0477ac */ /* 0x000e620008000a00 */
[C---:B0-----:R-:W-:Y:S02]  /*24e0*/  LOP3.LUT R0, R40.reuse, 0x1f, RZ, 0xc0, !PT ;  /* 0x0000001f28007812 */ /* 0x041fe400078ec0ff */
[----:B------:R-:W-:-:S05]  /*24f0*/  LOP3.LUT R5, R40, 0x3e0, RZ, 0xc0, !PT ;  /* 0x000003e028057812 */ /* 0x000fca00078ec0ff */
[----:B------:R-:W-:-:S05]  /*2500*/  IMAD R5, R5, 0x9, R0 ;  /* 0x0000000905057824 */ /* 0x000fca00078e0200 */
[----:B------:R-:W-:-:S05]  /*2510*/  IADD3 R5, P0, PT, R2, R5, RZ ;  /* 0x0000000502057210 */ /* 0x000fca0007f1e0ff */
[----:B------:R-:W-:Y:S01]  /*2520*/  IMAD.X R2, RZ, RZ, R3, P0 ;  /* 0x000000ffff027224 */ /* 0x000fe200000e0603 */
[----:B-1----:R-:W-:-:S04]  /*2530*/  LEA R6, P0, R5, UR4, 0x2 ;  /* 0x0000000405067c11 */ /* 0x002fc8000f8010ff */
[----:B------:R-:W-:-:S05]  /*2540*/  LEA.HI.X R7, R5, UR5, R2, 0x2, P0 ;  /* 0x0000000505077c11 */ /* 0x000fca00080f1402 */
[----:B------:R-:W2:Y:S04]  /*2550*/  LDG.E.CONSTANT R0, desc[UR8][R6.64] ;  /* 0x0000000806007981 */ /* 0x000ea8000c1e9900 */
[----:B------:R-:W3:Y:S04]  /*2560*/  LDG.E.CONSTANT R8, desc[UR8][R6.64+0x80] ;  /* 0x0000800806087981 */ /* 0x000ee8000c1e9900 */
[----:B------:R-:W4:Y:S04]  /*2570*/  LDG.E.CONSTANT R9, desc[UR8][R6.64+0x100] ;  /* 0x0001000806097981 */ /* 0x000f28000c1e9900 */
[----:B------:R-:W5:Y:S04]  /*2580*/  LDG.E.CONSTANT R11, desc[UR8][R6.64+0x180] ;  /* 0x00018008060b7981 */ /* 0x000f68000c1e9900 */
[----:B------:R-:W5:Y:S04]  /*2590*/  LDG.E.CONSTANT R13, desc[UR8][R6.64+0x200] ;  /* 0x00020008060d7981 */ /* 0x000f68000c1e9900 */
[----:B------:R-:W5:Y:S04]  /*25a0*/  LDG.E.CONSTANT R15, desc[UR8][R6.64+0x280] ;  /* 0x00028008060f7981 */ /* 0x000f68000c1e9900 */
[----:B------:R-:W5:Y:S04]  /*25b0*/  LDG.E.CONSTANT R17, desc[UR8][R6.64+0x300] ;  /* 0x0003000806117981 */ /* 0x000f68000c1e9900 */
[----:B------:R-:W5:Y:S04]  /*25c0*/  LDG.E.CONSTANT R19, desc[UR8][R6.64+0x380] ;  /* 0x0003800806137981 */ /* 0x000f68000c1e9900 */
[----:B------:R0:W5:Y:S01]  /*25d0*/  LDG.E.CONSTANT R21, desc[UR8][R6.64+0x400] ;  /* 0x0004000806157981 */ /* 0x000162000c1e9900 */
[----:B------:R-:W-:Y:S01]  /*25e0*/  ISETP.NE.AND P1, PT, R40, RZ, PT ;  /* 0x000000ff2800720c */ /* 0x000fe20003f25270 */
[----:B------:R-:W-:Y:S01]  /*25f0*/  IMAD.MOV.U32 R2, RZ, RZ, RZ ;  /* 0x000000ffff027224 */ /* 0x000fe200078e00ff */
[----:B------:R-:W1:Y:S01]  /*2600*/  S2R R38, SR_LANEID ;  /* 0x0000000000267919 */ /* 0x000e620000000000 */
[----:B------:R-:W1:Y:S01]  /*2610*/  S2UR UR5, SR_CgaCtaId ;  /* 0x00000000000579c3 */ /* 0x000e620000008800 */
[----:B------:R-:W-:Y:S01]  /*2620*/  SHF.R.U32.HI R3, RZ, 0x5, R40 ;  /* 0x00000005ff037819 */ /* 0x000fe20000011628 */
[----:B------:R-:W-:-:S06]  /*2630*/  UMOV UR4, 0x400 ;  /* 0x0000040000047882 */ /* 0x000fcc0000000000 */
[----:B0-----:R-:W0:Y:S08]  /*2640*/  LDC R7, c[0x0][0x390] ;  /* 0x0000e400ff077b82 */ /* 0x001e300000000800 */
[----:B------:R-:W1:Y:S02]  /*2650*/  @!P1 LDC.64 R4, c[0x0][0x380] ;  /* 0x0000e000ff049b82 */ /* 0x000e640000000a00 */
[----:B-1----:R-:W-:-:S05]  /*2660*/  @!P1 IMAD.WIDE.U32 R4, R39, 0x2400, R4 ;  /* 0x0000240027049825 */ /* 0x002fca00078e0004 */
[----:B------:R1:W5:Y:S01]  /*2670*/  @!P1 LDG.E.CONSTANT R2, desc[UR8][R4.64+-0x4] ;  /* 0xfffffc0804029981 */ /* 0x000362000c1e9900 */
[----:B------:R-:W-:Y:S01]  /*2680*/  ULEA UR4, UR5, UR4, 0x18 ;  /* 0x0000000405047291 */ /* 0x000fe2000f8ec0ff */
[----:B------:R-:W-:Y:S01]  /*2690*/  IMAD R6, R3, 0x120, R38 ;  /* 0x0000012003067824 */ /* 0x000fe200078e0226 */
[----:B------:R-:W-:-:S04]  /*26a0*/  ISETP.NE.AND P0, PT, R40, RZ, PT ;  /* 0x000000ff2800720c */ /* 0x000fc80003f05270 */
[----:B------:R-:W-:Y:S02]  /*26b0*/  LEA R6, R6, UR4, 0x2 ;  /* 0x0000000406067c11 */ /* 0x000fe4000f8e10ff */
[----:B------:R-:W-:-:S03]  /*26c0*/  LEA R24, R40, UR4, 0x2 ;  /* 0x0000000428187c11 */ /* 0x000fc6000f8e10ff */
[----:B-1----:R-:W-:Y:S01]  /*26d0*/  IMAD R5, R38, 0x20, R6 ;  /* 0x0000002026057824 */ /* 0x002fe200078e0206 */
[----:B--2---:R-:W-:Y:S04]  /*26e0*/  STS [R6], R0 ;  /* 0x0000000006007388 */ /* 0x004fe80000000800 */
[----:B---3--:R-:W-:Y:S04]  /*26f0*/  STS [R6+0x80], R8 ;  /* 0x0000800806007388 */ /* 0x008fe80000000800 */
[----:B----4-:R-:W-:Y:S04]  /*2700*/  STS [R6+0x100], R9 ;  /* 0x0001000906007388 */ /* 0x010fe80000000800 */
[----:B-----5:R-:W-:Y:S04]  /*2710*/  STS [R6+0x180], R11 ;  /* 0x0001800b06007388 */ /* 0x020fe80000000800 */
        /* <DEDUP_REMOVED lines=8> */
[----:B------:R-:W1:Y:S04]  /*27a0*/  LDS R10, [R5+0x4] ;  /* 0x00000400050a7984 */ /* 0x000e680000000800 */
[----:B------:R-:W2:Y:S04]  /*27b0*/  LDS R12, [R5+0x8] ;  /* 0x00000800050c7984 */ /* 0x000ea80000000800 */
[----:B------:R-:W3:Y:S04]  /*27c0*/  LDS R14, [R5+0xc] ;  /* 0x00000c00050e7984 */ /* 0x000ee80000000800 */
[----:B------:R-:W4:Y:S04]  /*27d0*/  LDS R16, [R5+0x10] ;  /* 0x0000100005107984 */ /* 0x000f280000000800 */
[----:B------:R-:W5:Y:S04]  /*27e0*/  LDS R18, [R5+0x14] ;  /* 0x0000140005127984 */ /* 0x000f680000000800 */
[----:B------:R-:W-:Y:S04]  /*27f0*/  LDS R20, [R5+0x18] ;  /* 0x0000180005147984 */ /* 0x000fe80000000800 */
[----:B------:R-:W-:Y:S01]  /*2800*/  LDS R22, [R5+0x1c] ;  /* 0x00001c0005167984 */ /* 0x000fe20000000800 */
[----:B------:R-:W-:Y:S01]  /*2810*/  BAR.SYNC.DEFER_BLOCKING 0x0 ;  /* 0x0000000000007b1d */ /* 0x000fe20000010000 */
[----:B-1----:R-:W-:-:S02]  /*2820*/  ISETP.NE.AND P2, PT, R8, R10, PT ;  /* 0x0000000a0800720c */ /* 0x002fc40003f45270 */
[----:B--2---:R-:W-:Y:S02]  /*2830*/  ISETP.NE.AND P3, PT, R10, R12, PT ;  /* 0x0000000c0a00720c */ /* 0x004fe40003f65270 */
[----:B---3--:R-:W-:Y:S01]  /*2840*/  ISETP.NE.AND P4, PT, R12, R14, PT ;  /* 0x0000000e0c00720c */ /* 0x008fe20003f85270 */
[----:B0-----:R-:W-:Y:S01]  /*2850*/  STS [R6], R7 ;  /* 0x0000000706007388 */ /* 0x001fe20000000800 */
[----:B----4-:R-:W-:-:S03]  /*2860*/  ISETP.NE.AND P6, PT, R14, R16, PT ;  /* 0x000000100e00720c */ /* 0x010fc60003fc5270 */
[----:B------:R-:W-:Y:S01]  /*2870*/  STS [R6+0x80], R7 ;  /* 0x0000800706007388 */ /* 0x000fe20000000800 */
[----:B-----5:R-:W-:-:S03]  /*2880*/  ISETP.NE.AND P5, PT, R16, R18, PT ;  /* 0x000000121000720c */ /* 0x020fc60003fa5270 */
        /* <DEDUP_REMOVED lines=8> */
[----:B------:R-:W1:Y:S01]  /*2910*/  LDS R9, [R5] ;  /* 0x0000000005097984 */ /* 0x000e620000000800 */
[----:B0-----:R-:W-:-:S03]  /*2920*/  SEL R6, RZ, 0x1, !P4 ;  /* 0x00000001ff067807 */ /* 0x001fc60006000000 */
[----:B------:R-:W0:Y:S04]  /*2930*/  LDS R11, [R5+0x4] ;  /* 0x00000400050b7984 */ /* 0x000e280000000800 */
[----:B------:R-:W2:Y:S04]  /*2940*/  LDS R13, [R5+0x8] ;  /* 0x00000800050d7984 */ /* 0x000ea80000000800 */
[----:B------:R-:W3:Y:S04]  /*2950*/  LDS R15, [R5+0xc] ;  /* 0x00000c00050f7984 */ /* 0x000ee80000000800 */
[----:B------:R-:W4:Y:S04]  /*2960*/  LDS R17, [R5+0x10] ;  /* 0x0000100005117984 */ /* 0x000f280000000800 */
[----:B------:R-:W5:Y:S04]  /*2970*/  LDS R19, [R5+0x14] ;  /* 0x0000140005137984 */ /* 0x000f680000000800 */
[----:B------:R-:W5:Y:S04]  /*2980*/  LDS R21, [R5+0x18] ;  /* 0x0000180005157984 */ /* 0x000f680000000800 */
[----:B------:R-:W-:Y:S04]  /*2990*/  LDS R23, [R5+0x1c] ;  /* 0x00001c0005177984 */ /* 0x000fe80000000800 */
[----:B------:R0:W-:Y:S01]  /*29a0*/  LDS R4, [R5+0x20] ;  /* 0x0000200005047984 */ /* 0x0001e20000000800 */
[----:B------:R-:W-:Y:S01]  /*29b0*/  BAR.SYNC.DEFER_BLOCKING 0x0 ;  /* 0x0000000000007b1d */ /* 0x000fe20000010000 */
[----:B-1----:R-:W-:-:S02]  /*29c0*/  SEL R0, R9, RZ, !P2 ;  /* 0x000000ff09007207 */ /* 0x002fc40005000000 */
[----:B0-----:R-:W-:-:S03]  /*29d0*/  SEL R5, RZ, 0x1, !P3 ;  /* 0x00000001ff057807 */ /* 0x001fc60005800000 */
[----:B------:R-:W-:-:S05]  /*29e0*/  IMAD.IADD R0, R11, 0x1, R0 ;  /* 0x000000010b007824 */ /* 0x000fca00078e0200 */
[----:B------:R-:W-:Y:S02]  /*29f0*/  SEL R0, R0, RZ, !P3 ;  /* 0x000000ff00007207 */ /* 0x000fe40005800000 */
[----:B------:R-:W-:-:S03]  /*2a00*/  ISETP.NE.AND P3, PT, R18, R20, PT ;  /* 0x000000141200720c */ /* 0x000fc60003f65270 */
[----:B--2---:R-:W-:Y:S01]  /*2a10*/  IMAD.IADD R0, R13, 0x1, R0 ;  /* 0x000000010d007824 */ /* 0x004fe200078e0200 */
[----:B------:R-:W-:Y:S04]  /*2a20*/  STS [R24+0x4d8], R25 ;  /* 0x0004d81918007388 */ /* 0x000fe80000000800 */
[----:B------:R-:W-:Y:S01]  /*2a30*/  SEL R0, R0, RZ, !P4 ;  /* 0x000000ff00007207 */ /* 0x000fe20006000000 */
[----:B------:R-:W-:Y:S04]  /*2a40*/  BAR.SYNC.DEFER_BLOCKING 0x0 ;  /* 0x0000000000007b1d */ /* 0x000fe80000010000 */
[----:B---3--:R-:W-:-:S05]  /*2a50*/  IMAD.IADD R0, R15, 0x1, R0 ;  /* 0x000000010f007824 */ /* 0x008fca00078e0200 */
[----:B------:R-:W-:-:S05]  /*2a60*/  SEL R0, R0, RZ, !P6 ;  /* 0x000000ff00007207 */ /* 0x000fca0007000000 */
[----:B----4-:R-:W-:-:S05]  /*2a70*/  IMAD.IADD R0, R17, 0x1, R0 ;  /* 0x0000000111007824 */ /* 0x010fca00078e0200 */
[----:B------:R-:W-:-:S05]  /*2a80*/  SEL R0, R0, RZ, !P5 ;  /* 0x000000ff00007207 */ /* 0x000fca0006800000 */
[----:B-----5:R-:W-:Y:S01]  /*2a90*/  IMAD.IADD R0, R19, 0x1, R0 ;  /* 0x0000000113007824 */ /* 0x020fe200078e0200 */
[----:B------:R0:W1:Y:S04]  /*2aa0*/  @P0 LDS R2, [R24+0x4d4] ;  /* 0x0004d40018020984 */ /* 0x0000680000000800 */
[----:B------:R-:W-:Y:S02]  /*2ab0*/  SEL R0, R0, RZ, !P3 ;  /* 0x000000ff00007207 */ /* 0x000fe40005800000 */
[----:B0-----:R-:W-:-:S03]  /*2ac0*/  SEL R24, RZ, 0x1, !P2 ;  /* 0x00000001ff187807 */ /* 0x001fc60005000000 */
[----:B------:R-:W-:Y:S01]  /*2ad0*/  IMAD.IADD R0, R21, 0x1, R0 ;  /* 0x0000000115007824 */ /* 0x000fe200078e0200 */
[----:B-1----:R-:W-:-:S04]  /*2ae0*/  ISETP.NE.AND P0, PT, R2, R8, PT ;  /* 0x000000080200720c */ /* 0x002fc80003f05270 */
[----:B------:R-:W-:-:S04]  /*2af0*/  SEL R7, RZ, 0x1, !P0 ;  /* 0x00000001ff077807 */ /* 0x000fc80004000000 */
[----:B------:R-:W-:-:S04]  /*2b00*/  IADD3 R5, P0, P2, R5, R24, R7 ;  /* 0x0000001805057210 */ /* 0x000fc80007a1e007 */
[----:B------:R-:W-:Y:S02]  /*2b10*/  IADD3 R24, P4, PT, R5, R6, RZ ;  /* 0x0000000605187210 */ /* 0x000fe40007f9e0ff */
[----:B------:R-:W-:Y:S02]  /*2b20*/  SEL R5, RZ, 0x1, !P6 ;  /* 0x00000001ff057807 */ /* 0x000fe40007000000 */
[----:B------:R-:W-:Y:S02]  /*2b30*/  ISETP.NE.AND P6, PT, R20, R22, PT ;  /* 0x000000161400720c */ /* 0x000fe40003fc5270 */
[----:B------:R-:W-:Y:S02]  /*2b40*/  SEL R6, RZ, 0x1, !P5 ;  /* 0x00000001ff067807 */ /* 0x000fe40006800000 */
[----:B------:R-:W-:Y:S02]  /*2b50*/  IADD3 R7, P5, PT, R24, R5, RZ ;  /* 0x0000000518077210 */ /* 0x000fe40007fbe0ff */
[----:B------:R-:W-:-:S02]  /*2b60*/  IADD3.X R5, PT, PT, RZ, RZ, RZ, P0, P2 ;  /* 0x000000ffff057210 */ /* 0x000fc400007e44ff */
[----:B------:R-:W-:Y:S02]  /*2b70*/  SEL R0, R0, RZ, !P6 ;  /* 0x000000ff00007207 */ /* 0x000fe40007000000 */
[----:B------:R-:W-:Y:S01]  /*2b80*/  IADD3 R7, P2, PT, R7, R6, RZ ;  /* 0x0000000607077210 */ /* 0x000fe20007f5e0ff */
[----:B------:R-:W-:Y:S01]  /*2b90*/  IMAD.X R5, RZ, RZ, R5, P4 ;  /* 0x000000ffff057224 */ /* 0x000fe200020e0605 */
[----:B------:R-:W-:Y:S01]  /*2ba0*/  SEL R6, RZ, 0x1, !P3 ;  /* 0x00000001ff067807 */ /* 0x000fe20005800000 */
[----:B------:R-:W-:Y:S01]  /*2bb0*/  IMAD.IADD R0, R23, 0x1, R0 ;  /* 0x0000000117007824 */ /* 0x000fe200078e0200 */
[----:B------:R-:W-:Y:S02]  /*2bc0*/  ISETP.NE.AND P0, PT, R22, R25, PT ;  /* 0x000000191600720c */ /* 0x000fe40003f05270 */
[----:B------:R-:W-:Y:S01]  /*2bd0*/  IADD3 R7, P3, PT, R7, R6, RZ ;  /* 0x0000000607077210 */ /* 0x000fe20007f7e0ff */
[----:B------:R-:W-:Y:S01]  /*2be0*/  IMAD.X R6, RZ, RZ, R5, P5 ;  /* 0x000000ffff067224 */ /* 0x000fe200028e0605 */
[----:B------:R-:W-:-:S02]  /*2bf0*/  SEL R5, R0, RZ, !P0 ;  /* 0x000000ff00057207 */ /* 0x000fc40004000000 */
[----:B------:R-:W-:Y:S01]  /*2c00*/  SEL R24, RZ, 0x1, !P6 ;  /* 0x00000001ff187807 */ /* 0x000fe20007000000 */
[----:B------:R-:W-:Y:S01]  /*2c10*/  IMAD.X R0, RZ, RZ, R6, P2 ;  /* 0x000000ffff007224 */ /* 0x000fe200010e0606 */
[----:B------:R-:W-:Y:S01]  /*2c20*/  ISETP.NE.AND P5, PT, R3, 0x4, PT ;  /* 0x000000040300780c */ /* 0x000fe20003fa5270 */
[----:B------:R-:W-:Y:S01]  /*2c30*/  IMAD.IADD R4, R4, 0x1, R5 ;  /* 0x0000000104047824 */ /* 0x000fe200078e0205 */
[----:B------:R-:W-:Y:S01]  /*2c40*/  IADD3 R24, P2, PT, R7, R24, RZ ;  /* 0x0000001807187210 */ /* 0x000fe20007f5e0ff */
[----:B------:R-:W-:Y:S01]  /*2c50*/  IMAD.X R26, RZ, RZ, R0, P3 ;  /* 0x000000ffff1a7224 */ /* 0x000fe200018e0600 */
[----:B------:R-:W-:Y:S02]  /*2c60*/  SEL R5, RZ, 0x1, !P0 ;  /* 0x00000001ff057807 */ /* 0x000fe40004000000 */
[----:B------:R-:W0:Y:S01]  /*2c70*/  SHFL.UP PT, R7, R4, 0x1, RZ ;  /* 0x0420000004077989 */ /* 0x000e2200000e00ff */
[----:B------:R-:W-:Y:S01]  /*2c80*/  IMAD.X R27, RZ, RZ, R26, P2 ;  /* 0x000000ffff1b7224 */ /* 0x000fe200010e061a */
[----:B------:R-:W-:-:S02]  /*2c90*/  IADD3 R30, P0, PT, R24, R5, RZ ;  /* 0x00000005181e7210 */ /* 0x000fc40007f1e0ff */
[C---:B------:R-:W-:Y:S02]  /*2ca0*/  ISETP.GE.AND P2, PT, R38.reuse, 0x1, PT ;  /* 0x000000012600780c */ /* 0x040fe40003f46270 */
[----:B------:R-:W-:Y:S01]  /*2cb0*/  ISETP.NE.AND P3, PT, R38, 0x1f, PT ;  /* 0x0000001f2600780c */ /* 0x000fe20003f65270 */
[----:B------:R-:W-:Y:S01]  /*2cc0*/  IMAD.X R29, RZ, RZ, R27, P0 ;  /* 0x000000ffff1d7224 */ /* 0x000fe200000e061b */
[----:B------:R-:W1:Y:S01]  /*2cd0*/  SHFL.UP PT, R5, R30, 0x1, RZ ;  /* 0x042000001e057989 */ /* 0x000e6200000e00ff */
[----:B------:R-:W-:Y:S02]  /*2ce0*/  ISETP.NE.U32.AND P0, PT, R30, RZ, PT ;  /* 0x000000ff1e00720c */ /* 0x000fe40003f05070 */
[----:B------:R-:W-:Y:S01]  /*2cf0*/  ISETP.NE.AND P4, PT, R3, 0x5, PT ;  /* 0x000000050300780c */ /* 0x000fe20003f85270 */
[----:B------:R-:W2:Y:S01]  /*2d00*/  SHFL.UP PT, R6, R29, 0x1, RZ ;  /* 0x042000001d067989 */ /* 0x000ea200000e00ff */
[----:B------:R-:W-:-:S04]  /*2d10*/  ISETP.NE.AND.EX P0, PT, R29, RZ, PT, P0 ;  /* 0x000000ff1d00720c */ /* 0x000fc80003f05300 */
[----:B0-----:R-:W-:-:S04]  /*2d20*/  SEL R7, R7, RZ, !P0 ;  /* 0x000000ff07077207 */ /* 0x001fc80004000000 */
[----:B------:R-:W-:Y:S02]  /*2d30*/  SEL R7, R7, RZ, P2 ;  /* 0x000000ff07077207 */ /* 0x000fe40001000000 */
[----:B-1----:R-:W-:-:S03]  /*2d40*/  SEL R5, R5, RZ, P2 ;  /* 0x000000ff05057207 */ /* 0x002fc60001000000 */
[----:B------:R-:W-:Y:S01]  /*2d50*/  IMAD.IADD R7, R4, 0x1, R7 ;  /* 0x0000000104077824 */ /* 0x000fe200078e0207 */
[----:B--2---:R-:W-:-:S04]  /*2d60*/  SEL R28, R6, RZ, P2 ;  /* 0x000000ff061c7207 */ /* 0x004fc80001000000 */
[----:B------:R-:W0:Y:S01]  /*2d70*/  SHFL.UP PT, R6, R7, 0x2, RZ ;  /* 0x0440000007067989 */ /* 0x000e2200000e00ff */
[----:B------:R-:W-:Y:S02]  /*2d80*/  IADD3 R31, P0, PT, R5, R30, RZ ;  /* 0x0000001e051f7210 */ /* 0x000fe40007f1e0ff */
[----:B------:R-:W-:-:S03]  /*2d90*/  ISETP.GE.AND P2, PT, R38, 0x2, PT ;  /* 0x000000022600780c */ /* 0x000fc60003f46270 */
[----:B------:R-:W-:Y:S01]  /*2da0*/  IMAD.X R28, R28, 0x1, R29, P0 ;  /* 0x000000011c1c7824 */ /* 0x000fe200000e061d */
[----:B------:R-:W1:Y:S01]  /*2db0*/  SHFL.UP PT, R4, R31, 0x2, RZ ;  /* 0x044000001f047989 */ /* 0x000e6200000e00ff */
[----:B------:R-:W-:-:S03]  /*2dc0*/  ISETP.NE.U32.AND P0, PT, R31, RZ, PT ;  /* 0x000000ff1f00720c */ /* 0x000fc60003f05070 */
[----:B------:R-:W2:Y:S01]  /*2dd0*/  SHFL.UP PT, R5, R28, 0x2, RZ ;  /* 0x044000001c057989 */ /* 0x000ea200000e00ff */
[----:B------:R-:W-:-:S04]  /*2de0*/  ISETP.NE.AND.EX P0, PT, R28, RZ, PT, P0 ;  /* 0x000000ff1c00720c */ /* 0x000fc80003f05300 */
[----:B0-----:R-:W-:-:S04]  /*2df0*/  SEL R6, R6, RZ, !P0 ;  /* 0x000000ff06067207 */ /* 0x001fc80004000000 */
[----:B------:R-:W-:Y:S02]  /*2e00*/  SEL R6, R6, RZ, P2 ;  /* 0x000000ff06067207 */ /* 0x000fe40001000000 */
[----:B-1----:R-:W-:-:S03]  /*2e10*/  SEL R4, R4, RZ, P2 ;  /* 0x000000ff04047207 */ /* 0x002fc60001000000 */
[----:B------:R-:W-:Y:S01]  /*2e20*/  IMAD.IADD R6, R7, 0x1, R6 ;  /* 0x0000000107067824 */ /* 0x000fe200078e0206 */
[----:B------:R-:W-:Y:S02]  /*2e30*/  IADD3 R29, P0, PT, R4, R31, RZ ;  /* 0x0000001f041d7210 */ /* 0x000fe40007f1e0ff */
[----:B--2---:R-:W-:Y:S02]  /*2e40*/  SEL R5, R5, RZ, P2 ;  /* 0x000000ff05057207 */ /* 0x004fe40001000000 */
[----:B------:R-:W0:Y:S01]  /*2e50*/  SHFL.UP PT, R7, R6, 0x4, RZ ;  /* 0x0480000006077989 */ /* 0x000e2200000e00ff */
[----:B------:R-:W-:Y:S02]  /*2e60*/  ISETP.GE.AND P2, PT, R38, 0x4, PT ;  /* 0x000000042600780c */ /* 0x000fe40003f46270 */
        /* <DEDUP_REMOVED lines=18> */
[----:B0-----:R-:W-:Y:S02]  /*2f90*/  SEL R6, R6, RZ, !P0 ;  /* 0x000000ff06067207 */ /* 0x001fe40004000000 */
[----:B-1----:R-:W-:Y:S02]  /*2fa0*/  SEL R4, R4, RZ, P2 ;  /* 0x000000ff04047207 */ /* 0x002fe40001000000 */
[----:B------:R-:W-:Y:S02]  /*2fb0*/  SEL R6, R6, RZ, P2 ;  /* 0x000000ff06067207 */ /* 0x000fe40001000000 */
[----:B------:R-:W-:Y:S02]  /*2fc0*/  IADD3 R29, P0, PT, R4, R31, RZ ;  /* 0x0000001f041d7210 */ /* 0x000fe40007f1e0ff */
[----:B--2---:R-:W-:Y:S01]  /*2fd0*/  SEL R5, R5, RZ, P2 ;  /* 0x000000ff05057207 */ /* 0x004fe20001000000 */
[----:B------:R-:W-:Y:S01]  /*2fe0*/  IMAD.IADD R6, R7, 0x1, R6 ;  /* 0x0000000107067824 */ /* 0x000fe200078e0206 */
[----:B------:R-:W-:Y:S01]  /*2ff0*/  ISETP.GE.AND P2, PT, R38, 0x10, PT ;  /* 0x000000102600780c */ /* 0x000fe20003f46270 */
[----:B------:R-:W0:Y:S02]  /*3000*/  SHFL.UP PT, R4, R29, 0x10, RZ ;  /* 0x060000001d047989 */ /* 0x000e2400000e00ff */
[----:B------:R-:W-:Y:S01]  /*3010*/  IMAD.X R28, R5, 0x1, R30, P0 ;  /* 0x00000001051c7824 */ /* 0x000fe200000e061e */
[----:B------:R-:W-:Y:S01]  /*3020*/  ISETP.NE.U32.AND P0, PT, R29, RZ, PT ;  /* 0x000000ff1d00720c */ /* 0x000fe20003f05070 */
[----:B------:R-:W1:Y:S03]  /*3030*/  SHFL.UP PT, R7, R6, 0x10, RZ ;  /* 0x0600000006077989 */ /* 0x000e6600000e00ff */
[----:B------:R-:W-:Y:S01]  /*3040*/  ISETP.NE.AND.EX P0, PT, R28, RZ, PT, P0 ;  /* 0x000000ff1c00720c */ /* 0x000fe20003f05300 */
[----:B------:R-:W2:Y:S01]  /*3050*/  SHFL.UP PT, R5, R28, 0x10, RZ ;  /* 0x060000001c057989 */ /* 0x000ea200000e00ff */
[----:B0-----:R-:W-:-:S02]  /*3060*/  SEL R4, R4, RZ, P2 ;  /* 0x000000ff04047207 */ /* 0x001fc40001000000 */
[----:B-1----:R-:W-:Y:S02]  /*3070*/  SEL R7, R7, RZ, !P0 ;  /* 0x000000ff07077207 */ /* 0x002fe40004000000 */
[----:B------:R-:W-:Y:S02]  /*3080*/  IADD3 R4, P0, PT, R4, R29, RZ ;  /* 0x0000001d04047210 */ /* 0x000fe40007f1e0ff */
[----:B--2---:R-:W-:Y:S02]  /*3090*/  SEL R5, R5, RZ, P2 ;  /* 0x000000ff05057207 */ /* 0x004fe40001000000 */
[----:B------:R-:W-:-:S03]  /*30a0*/  SEL R7, R7, RZ, P2 ;  /* 0x000000ff07077207 */ /* 0x000fc60001000000 */
[----:B------:R-:W-:Y:S01]  /*30b0*/  IMAD.X R5, R5, 0x1, R28, P0 ;  /* 0x0000000105057824 */ /* 0x000fe200000e061c */
[----:B------:R-:W-:Y:S01]  /*30c0*/  @!P3 LEA R28, R3, UR4, 0x4 ;  /* 0x00000004031cbc11 */ /* 0x000fe2000f8e20ff */
[----:B------:R-:W-:-:S04]  /*30d0*/  IMAD.IADD R41, R6, 0x1, R7 ;  /* 0x0000000106297824 */ /* 0x000fc800078e0207 */
[----:B------:R-:W-:Y:S04]  /*30e0*/  @!P3 STS.64 [R28], R4 ;  /* 0x000000041c00b388 */ /* 0x000fe80000000a00 */
[----:B------:R-:W-:Y:S01]  /*30f0*/  @!P3 STS [R28+0x8], R41 ;  /* 0x000008291c00b388 */ /* 0x000fe20000000800 */
[----:B------:R-:W-:Y:S01]  /*3100*/  BAR.SYNC.DEFER_BLOCKING 0x0 ;  /* 0x0000000000007b1d */ /* 0x000fe20000010000 */
[----:B------:R-:W-:-:S05]  /*3110*/  ISETP.NE.AND P3, PT, R3, 0x2, PT ;  /* 0x000000020300780c */ /* 0x000fca0003f65270 */
[----:B------:R-:W0:Y:S04]  /*3120*/  LDS.64 R32, [UR4+0x10] ;  /* 0x00001004ff207984 */ /* 0x000e280008000a00 */
[----:B------:R-:W1:Y:S04]  /*3130*/  LDS.64 R34, [UR4] ;  /* 0x00000004ff227984 */ /* 0x000e680008000a00 */
[----:B------:R-:W2:Y:S04]  /*3140*/  LDS R44, [UR4+0x8] ;  /* 0x00000804ff2c7984 */ /* 0x000ea80008000800 */
[----:B------:R-:W3:Y:S04]  /*3150*/  LDS.64 R36, [UR4+0x20] ;  /* 0x00002004ff247984 */ /* 0x000ee80008000a00 */
[----:B------:R-:W4:Y:S04]  /*3160*/  LDS R45, [UR4+0x18] ;  /* 0x00001804ff2d7984 */ /* 0x000f280008000800 */
[----:B------:R-:W5:Y:S04]  /*3170*/  LDS.64 R30, [UR4+0x30] ;  /* 0x00003004ff1e7984 */ /* 0x000f680008000a00 */
[----:B------:R-:W5:Y:S04]  /*3180*/  LDS R46, [UR4+0x28] ;  /* 0x00002804ff2e7984 */ /* 0x000f680008000800 */
[----:B------:R-:W5:Y:S04]  /*3190*/  LDS.64 R6, [UR4+0x40] ;  /* 0x00004004ff067984 */ /* 0x000f680008000a00 */
[----:B------:R-:W5:Y:S04]  /*31a0*/  LDS R43, [UR4+0x38] ;  /* 0x00003804ff2b7984 */ /* 0x000f680008000800 */
[----:B------:R-:W5:Y:S01]  /*31b0*/  LDS.64 R28, [UR4+0x50] ;  /* 0x00005004ff1c7984 */ /* 0x000f620008000a00 */
[----:B0-----:R-:W-:-:S03]  /*31c0*/  ISETP.NE.U32.AND P0, PT, R32, RZ, PT ;  /* 0x000000ff2000720c */ /* 0x001fc60003f05070 */
[----:B------:R-:W0:Y:S01]  /*31d0*/  LDS R42, [UR4+0x48] ;  /* 0x00004804ff2a7984 */ /* 0x000e220008000800 */
[----:B-1----:R-:W-:Y:S02]  /*31e0*/  IADD3 R47, P2, PT, R34, R32, RZ ;  /* 0x00000020222f7210 */ /* 0x002fe40007f5e0ff */
[----:B------:R-:W-:Y:S02]  /*31f0*/  ISETP.NE.AND.EX P0, PT, R33, RZ, PT, P0 ;  /* 0x000000ff2100720c */ /* 0x000fe40003f05300 */
[----:B------:R-:W-:Y:S01]  /*3200*/  SEL R48, R47, R34, !P3 ;  /* 0x000000222f307207 */ /* 0x000fe20005800000 */
[----:B------:R-:W-:Y:S01]  /*3210*/  IMAD.X R49, R35, 0x1, R33, P2 ;  /* 0x0000000123317824 */ /* 0x000fe200010e0621 */
[----:B--2---:R-:W-:Y:S02]  /*3220*/  SEL R32, R44, RZ, !P0 ;  /* 0x000000ff2c207207 */ /* 0x004fe40004000000 */
[C---:B---3--:R-:W-:Y:S02]  /*3230*/  ISETP.NE.U32.AND P0, PT, R36.reuse, RZ, PT ;  /* 0x000000ff2400720c */ /* 0x048fe40003f05070 */
[----:B------:R-:W-:-:S02]  /*3240*/  IADD3 R47, P2, PT, R36, R47, RZ ;  /* 0x0000002f242f7210 */ /* 0x000fc40007f5e0ff */
[----:B------:R-:W-:Y:S01]  /*3250*/  ISETP.NE.AND.EX P0, PT, R37, RZ, PT, P0 ;  /* 0x000000ff2500720c */ /* 0x000fe20003f05300 */
[----:B----4-:R-:W-:Y:S01]  /*3260*/  IMAD.IADD R45, R45, 0x1, R32 ;  /* 0x000000012d2d7824 */ /* 0x010fe200078e0220 */
[----:B------:R-:W-:Y:S01]  /*3270*/  SEL R34, R49, R35, !P3 ;  /* 0x0000002331227207 */ /* 0x000fe20005800000 */
[----:B------:R-:W-:Y:S01]  /*3280*/  IMAD.X R37, R37, 0x1, R49, P2 ;  /* 0x0000000125257824 */ /* 0x000fe200010e0631 */
[----:B------:R-:W-:Y:S01]  /*3290*/  ISETP.NE.AND P2, PT, R3, 0x3, PT ;  /* 0x000000030300780c */ /* 0x000fe20003f45270 */
[----:B------:R-:W1:Y:S01]  /*32a0*/  LDS.64 R32, [UR4+0x60] ;  /* 0x00006004ff207984 */ /* 0x000e620008000a00 */
[----:B------:R-:W-:Y:S02]  /*32b0*/  SEL R44, R45, R44, !P3 ;  /* 0x0000002c2d2c7207 */ /* 0x000fe40005800000 */
[----:B------:R-:W-:Y:S01]  /*32c0*/  SEL R48, R47, R48, !P2 ;  /* 0x000000302f307207 */ /* 0x000fe20005000000 */
[----:B------:R-:W2:Y:S01]  /*32d0*/  LDS R35, [UR4+0x58] ;  /* 0x00005804ff237984 */ /* 0x000ea20008000800 */
[----:B------:R-:W-:-:S02]  /*32e0*/  SEL R45, R45, RZ, !P0 ;  /* 0x000000ff2d2d7207 */ /* 0x000fc40004000000 */
[C---:B-----5:R-:W-:Y:S02]  /*32f0*/  IADD3 R47, P3, PT, R30.reuse, R47, RZ ;  /* 0x0000002f1e2f7210 */ /* 0x060fe40007f7e0ff */
[----:B------:R-:W-:Y:S01]  /*3300*/  ISETP.NE.U32.AND P0, PT, R30, RZ, PT ;  /* 0x000000ff1e00720c */ /* 0x000fe20003f05070 */
[----:B------:R-:W-:Y:S01]  /*3310*/  IMAD.IADD R45, R46, 0x1, R45 ;  /* 0x000000012e2d7824 */ /* 0x000fe200078e022d */
[----:B------:R-:W-:Y:S01]  /*3320*/  SEL R46, R37, R34, !P2 ;  /* 0x00000022252e7207 */ /* 0x000fe20005000000 */
[C---:B------:R-:W-:Y:S01]  /*3330*/  IMAD.X R49, R31.reuse, 0x1, R37, P3 ;  /* 0x000000011f317824 */ /* 0x040fe200018e0625 */
[----:B------:R-:W-:Y:S01]  /*3340*/  ISETP.NE.AND.EX P0, PT, R31, RZ, PT, P0 ;  /* 0x000000ff1f00720c */ /* 0x000fe20003f05300 */
[----:B------:R-:W-:Y:S01]  /*3350*/  LDS R34, [UR4+0x68] ;  /* 0x00006804ff227984 */ /* 0x000fe20008000800 */
[----:B------:R-:W-:Y:S02]  /*3360*/  ISETP.NE.U32.AND P6, PT, R6, RZ, PT ;  /* 0x000000ff0600720c */ /* 0x000fe40003fc5070 */
[C---:B------:R-:W-:Y:S01]  /*3370*/  SEL R36, R45.reuse, RZ, !P0 ;  /* 0x000000ff2d247207 */ /* 0x040fe20004000000 */
[----:B------:R-:W3:Y:S01]  /*3380*/  LDS.64 R30, [UR4+0x70] ;  /* 0x00007004ff1e7984 */ /* 0x000ee20008000a00 */
[----:B------:R-:W-:-:S02]  /*3390*/  SEL R44, R45, R44, !P2 ;  /* 0x0000002c2d2c7207 */ /* 0x000fc40005000000 */
[----:B------:R-:W-:Y:S01]  /*33a0*/  ISETP.NE.AND.EX P6, PT, R7, RZ, PT, P6 ;  /* 0x000000ff0700720c */ /* 0x000fe20003fc5360 */
[----:B------:R-:W-:Y:S01]  /*33b0*/  IMAD.IADD R43, R43, 0x1, R36 ;  /* 0x000000012b2b7824 */ /* 0x000fe200078e0224 */
[----:B------:R-:W4:Y:S01]  /*33c0*/  LDS R37, [UR4+0x78] ;  /* 0x00007804ff257984 */ /* 0x000f220008000800 */
[----:B------:R-:W-:Y:S02]  /*33d0*/  ISETP.NE.U32.AND P0, PT, R28, RZ, PT ;  /* 0x000000ff1c00720c */ /* 0x000fe40003f05070 */
[----:B------:R-:W-:Y:S02]  /*33e0*/  ISETP.NE.AND P3, PT, R3, 0x6, PT ;  /* 0x000000060300780c */ /* 0x000fe40003f65270 */
[C---:B------:R-:W-:Y:S02]  /*33f0*/  SEL R44, R43.reuse, R44, !P5 ;  /* 0x0000002c2b2c7207 */ /* 0x040fe40006800000 */
[----:B------:R-:W-:Y:S02]  /*3400*/  SEL R43, R43, RZ, !P6 ;  /* 0x000000ff2b2b7207 */ /* 0x000fe40007000000 */
[----:B------:R-:W-:-:S02]  /*3410*/  ISETP.NE.AND P2, PT, R3, 0x7, PT ;  /* 0x000000070300780c */ /* 0x000fc40003f45270 */
[----:B------:R-:W-:Y:S01]  /*3420*/  SEL R36, R47, R48, !P5 ;  /* 0x000000302f247207 */ /* 0x000fe20006800000 */
[----:B0-----:R-:W-:Y:S01]  /*3430*/  IMAD.IADD R43, R42, 0x1, R43 ;  /* 0x000000012a2b7824 */ /* 0x001fe200078e022b */
[----:B------:R-:W-:Y:S02]  /*3440*/  SEL R46, R49, R46, !P5 ;  /* 0x0000002e312e7207 */ /* 0x000fe40006800000 */
[----:B------:R-:W-:Y:S02]  /*3450*/  IADD3 R3, P5, PT, R6, R47, RZ ;  /* 0x0000002f06037210 */ /* 0x000fe40007fbe0ff */
[----:B------:R-:W-:Y:S02]  /*3460*/  ISETP.NE.AND.EX P0, PT, R29, RZ, PT, P0 ;  /* 0x000000ff1d00720c */ /* 0x000fe40003f05300 */
[----:B------:R-:W-:Y:S01]  /*3470*/  SEL R36, R3, R36, !P4 ;  /* 0x0000002403247207 */ /* 0x000fe20006000000 */
[----:B------:R-:W-:Y:S01]  /*3480*/  IMAD.X R45, R7, 0x1, R49, P5 ;  /* 0x00000001072d7824 */ /* 0x000fe200028e0631 */
[----:B------:R-:W-:-:S02]  /*3490*/  SEL R6, R43, RZ, !P0 ;  /* 0x000000ff2b067207 */ /* 0x000fc40004000000 */
[----:B------:R-:W-:Y:S02]  /*34a0*/  IADD3 R7, P5, PT, R28, R3, RZ ;  /* 0x000000031c077210 */ /* 0x000fe40007fbe0ff */
[C---:B-1----:R-:W-:Y:S01]  /*34b0*/  ISETP.NE.U32.AND P0, PT, R32.reuse, RZ, PT ;  /* 0x000000ff2000720c */ /* 0x042fe20003f05070 */
[----:B--2---:R-:W-:Y:S01]  /*34c0*/  IMAD.IADD R35, R35, 0x1, R6 ;  /* 0x0000000123237824 */ /* 0x004fe200078e0206 */
[----:B------:R-:W-:Y:S01]  /*34d0*/  SEL R44, R43, R44, !P4 ;  /* 0x0000002c2b2c7207 */ /* 0x000fe20006000000 */
[----:B------:R-:W0:Y:S01]  /*34e0*/  SHFL.UP PT, R28, R5, 0x1, RZ ;  /* 0x04200000051c7989 */ /* 0x000e2200000e00ff */
[----:B------:R-:W-:Y:S01]  /*34f0*/  SEL R42, R45, R46, !P4 ;  /* 0x0000002e2d2a7207 */ /* 0x000fe20006000000 */
[----:B------:R-:W-:Y:S01]  /*3500*/  IMAD.X R45, R29, 0x1, R45, P5 ;  /* 0x000000011d2d7824 */ /* 0x000fe200028e062d */
[----:B------:R-:W-:Y:S01]  /*3510*/  IADD3 R43, P4, PT, R32, R7, RZ ;  /* 0x00000007202b7210 */ /* 0x000fe20007f9e0ff */
[----:B------:R1:W2:Y:S01]  /*3520*/  SHFL.UP PT, R29, R4, 0x1, RZ ;  /* 0x04200000041d7989 */ /* 0x0002a200000e00ff */
[----:B------:R-:W-:-:S02]  /*3530*/  ISETP.NE.AND.EX P0, PT, R33, RZ, PT, P0 ;  /* 0x000000ff2100720c */ /* 0x000fc40003f05300 */
[----:B------:R-:W-:Y:S01]  /*3540*/  SEL R44, R35, R44, !P3 ;  /* 0x0000002c232c7207 */ /* 0x000fe20005800000 */
[----:B------:R-:W-:Y:S01]  /*3550*/  IMAD.X R33, R33, 0x1, R45, P4 ;  /* 0x0000000121217824 */ /* 0x000fe200020e062d */
[----:B------:R-:W-:Y:S01]  /*3560*/  SEL R35, R35, RZ, !P0 ;  /* 0x000000ff23237207 */ /* 0x000fe20004000000 */
[----:B------:R0:W0:Y:S01]  /*3570*/  SHFL.UP PT, R3, R41, 0x1, RZ ;  /* 0x0420000029037989 */ /* 0x00002200000e00ff */
[----:B------:R-:W-:Y:S02]  /*3580*/  ISETP.GE.U32.AND P4, PT, R40, 0x20, PT ;  /* 0x000000202800780c */ /* 0x000fe40003f86070 */
[----:B---3--:R-:W-:Y:S02]  /*3590*/  ISETP.NE.U32.AND P0, PT, R30, RZ, PT ;  /* 0x000000ff1e00720c */ /* 0x008fe40003f05070 */
[----:B------:R-:W-:Y:S01]  /*35a0*/  SEL R6, R7, R36, !P3 ;  /* 0x0000002407067207 */ /* 0x000fe20005800000 */
[----:B------:R-:W-:Y:S01]  /*35b0*/  IMAD.IADD R7, R34, 0x1, R35 ;  /* 0x0000000122077824 */ /* 0x000fe200078e0223 */
[----:B------:R-:W-:-:S02]  /*35c0*/  ISETP.NE.AND.EX P0, PT, R31, RZ, PT, P0 ;  /* 0x000000ff1f00720c */ /* 0x000fc40003f05300 */
[----:B------:R-:W-:Y:S02]  /*35d0*/  SEL R32, R45, R42, !P3 ;  /* 0x0000002a2d207207 */ /* 0x000fe40005800000 */
[----:B------:R-:W-:Y:S02]  /*35e0*/  IADD3 R35, P3, PT, R30, R43, RZ ;  /* 0x0000002b1e237210 */ /* 0x000fe40007f7e0ff */
[----:B-1----:R-:W-:Y:S02]  /*35f0*/  SEL R4, R7, RZ, !P0 ;  /* 0x000000ff07047207 */ /* 0x002fe40004000000 */
[----:B------:R-:W-:Y:S01]  /*3600*/  SEL R6, R43, R6, !P2 ;  /* 0x000000062b067207 */ /* 0x000fe20005000000 */
[----:B------:R-:W-:Y:S01]  /*3610*/  IMAD.X R36, R31, 0x1, R33, P3 ;  /* 0x000000011f247824 */ /* 0x000fe200018e0621 */
[----:B------:R-:W-:Y:S01]  /*3620*/  SEL R7, R7, R44, !P2 ;  /* 0x0000002c07077207 */ /* 0x000fe20005000000 */
[----:B----4-:R-:W-:Y:S01]  /*3630*/  IMAD.IADD R37, R37, 0x1, R4 ;  /* 0x0000000125257824 */ /* 0x010fe200078e0204 */
[----:B------:R-:W-:Y:S01]  /*3640*/  SEL R5, R33, R32, !P2 ;  /* 0x0000002021057207 */ /* 0x000fe20005000000 */
[----:B--2---:R-:W-:Y:S06]  /*3650*/  @!P4 BRA `(.L_x_705) ;  /* 0x00000000002cc947 */ /* 0x004fec0003800000 */
[----:B------:R-:W-:Y:S02]  /*3660*/  ISETP.NE.AND P1, PT, R38, RZ, PT ;  /* 0x000000ff2600720c */ /* 0x000fe40003f25270 */
[C---:B------:R-:W-:Y:S02]  /*3670*/  ISETP.NE.U32.AND P0, PT, R29.reuse, RZ, PT ;  /* 0x000000ff1d00720c */ /* 0x040fe40003f05070 */
[----:B------:R-:W-:Y:S02]  /*3680*/  SEL R29, R29, RZ, P1 ;  /* 0x000000ff1d1d7207 */ /* 0x000fe40000800000 */
[C---:B0-----:R-:W-:Y:S02]  /*3690*/  ISETP.NE.AND.EX P0, PT, R28.reuse, RZ, PT, P0 ;  /* 0x000000ff1c00720c */ /* 0x041fe40003f05300 */
[----:B------:R-:W-:Y:S02]  /*36a0*/  SEL R28, R28, RZ, P1 ;  /* 0x000000ff1c1c7207 */ /* 0x000fe40000800000 */
[----:B------:R-:W-:-:S02]  /*36b0*/  SEL R4, R7, RZ, !P0 ;  /* 0x000000ff07047207 */ /* 0x000fc40004000000 */
[----:B------:R-:W-:-:S03]  /*36c0*/  IADD3 R29, P0, PT, R29, R6, RZ ;  /* 0x000000061d1d7210 */ /* 0x000fc60007f1e0ff */
[----:B------:R-:W-:Y:S02]  /*36d0*/  @P1 IMAD.IADD R7, R3, 0x1, R4 ;  /* 0x0000000103071824 */ /* 0x000fe400078e0204 */
[----:B------:R-:W-:Y:S02]  /*36e0*/  IMAD.X R28, R28, 0x1, R5, P0 ;  /* 0x000000011c1c7824 */ /* 0x000fe400000e0605 */
[----:B------:R-:W-:Y:S01]  /*36f0*/  IMAD.MOV.U32 R3, RZ, RZ, R7 ;  /* 0x000000ffff037224 */ /* 0x000fe200078e0007 */
[----:B------:R-:W-:Y:S06]  /*3700*/  BRA `(.L_x_706) ;  /* 0x0000001000387947 */ /* 0x000fec0003800000 */
.L_x_705:
[----:B------:R-:W1:Y:S01]  /*3710*/  LDC.64 R30, c[0x0][0x3b0] ;  /* 0x0000ec00ff1e7b82 */ /* 0x000e620000000a00 */
[----:B------:R-:W2:Y:S01]  /*3720*/  LDCU UR5, c[0x0][0x370] ;  /* 0x00006e00ff0577ac */ /* 0x000ea20008000800 */
[----:B------:R-:W-:Y:S01]  /*3730*/  @!P1 IMAD.MOV.U32 R6, RZ, RZ, R35 ;  /* 0x000000ffff069224 */ /* 0x000fe200078e0023 */
[----:B------:R3:W-:Y:S01]  /*3740*/  @!P1 STS [UR4+0xd0], R37 ;  /* 0x0000d025ff009988 */ /* 0x0007e20008000804 */
[----:B------:R-:W-:Y:S01]  /*3750*/  @!P1 IMAD.MOV.U32 R7, RZ, RZ, R36 ;  /* 0x000000ffff079224 */ /* 0x000fe200078e0024 */
[----:B------:R-:W-:Y:S01]  /*3760*/  LOP3.LUT R32, RZ, R40, RZ, 0x33, !PT ;  /* 0x00000028ff207212 */ /* 0x000fe200078e33ff */
[----:B------:R-:W-:Y:S02]  /*3770*/  @!P1 IMAD.MOV.U32 R4, RZ, RZ, R37 ;  /* 0x000000ffff049224 */ /* 0x000fe400078e0025 */
[----:B------:R-:W-:Y:S01]  /*3780*/  @!P1 IMAD.MOV.U32 R5, RZ, RZ, 0x64 ;  /* 0x00000064ff059424 */ /* 0x000fe200078e00ff */
[----:B------:R3:W-:Y:S01]  /*3790*/  @!P1 STS.64 [UR4+0xc8], R6 ;  /* 0x0000c806ff009988 */ /* 0x0007e20008000a04 */
[----:B--2---:R-:W-:Y:S01]  /*37a0*/  UISETP.GT.U32.AND UP0, UPT, UR5, 0x1f3, UPT ;  /* 0x000001f30500788c */ /* 0x004fe2000bf04070 */
[----:B-1----:R-:W-:-:S05]  /*37b0*/  IMAD.WIDE.U32 R30, R39, 0x10, R30 ;  /* 0x00000010271e7825 */ /* 0x002fca00078e001e */
[----:B------:R3:W-:Y:S03]  /*37c0*/  @!P1 ST.E.128.STRONG.GPU desc[UR8][R30.64+0x200], R4 ;  /* 0x000200041e009985 */ /* 0x0007e6000c10fd08 */
[----:B------:R-:W-:Y:S05]  /*37d0*/  BRA.U UP0, `(.L_x_707) ;  /* 0x0000000100087547 */ /* 0x000fea000b800000 */
[----:B------:R1:W-:Y:S06]  /*37e0*/  MEMBAR.SC.CTA ;  /* 0x0000000000007992 */ /* 0x0003ec0000000000 */
[----:B-1----:R-:W-:Y:S05]  /*37f0*/  BRA `(.L_x_708) ;  /* 0x0000000000087947 */ /* 0x002fea0003800000 */
.L_x_707:
[----:B------:R-:W-:Y:S05]  /*3800*/  NANOSLEEP 0x1c2 ;  /* 0x000001c20000795d */ /* 0x000fea0003800000 */
[----:B------:R-:W-:Y:S01]  /*3810*/  NOP ;  /* 0x0000000000007918 */ /* 0x000fe20000000000 */
.L_x_708:
[----:B---3--:R-:W-:-:S07]  /*3820*/  IMAD.WIDE R30, R32, 0x10, R30 ;  /* 0x00000010201e7825 */ /* 0x008fce00078e021e */
.L_x_710:
[----:B------:R-:W2:Y:S01]  /*3830*/  LD.E.128.STRONG.GPU R4, desc[UR8][R30.64+0x200] ;  /* 0x000200081e047980 */ /* 0x000ea2000c10fd00 */
[----:B------:R-:W-:Y:S05]  /*3840*/  YIELD ;  /* 0x0000000000007946 */ /* 0x000fea0003800000 */
[----:B------:R-:W-:Y:S01]  /*3850*/  UMOV UR5, 0xffffffff ;  /* 0xffffffff00057882 */ /* 0x000fe20000000000 */
[----:B--2---:R-:W-:Y:S02]  /*3860*/  ISETP.NE.AND P0, PT, R5, 0x63, PT ;  /* 0x000000630500780c */ /* 0x004fe40003f05270 */
[----:B------:R-:W-:Y:S11]  /*3870*/  BRA.DIV UR5, `(.L_x_709) ;  /* 0x0000008e05447947 */ /* 0x000ff6000b800000 */
[----:B------:R-:W-:-:S13]  /*3880*/  VOTE.ANY P0, !P0 ;  /* 0x0000000000ff7806 */ /* 0x000fda0004000100 */
.L_x_853:
[----:B------:R-:W-:Y:S05]  /*3890*/  @P0 BRA `(.L_x_710) ;  /* 0xfffffffc00e40947 */ /* 0x000fea000383ffff */
[----:B------:R-:W-:Y:S01]  /*38a0*/  UMOV UR5, 0xffffffff ;  /* 0xffffffff00057882 */ /* 0x000fe20000000000 */
[----:B------:R-:W-:Y:S01]  /*38b0*/  ISETP.NE.AND P0, PT, R5, 0x65, PT ;  /* 0x000000650500780c */ /* 0x000fe20003f05270 */
[----:B0-----:R-:W-:Y:S02]  /*38c0*/  IMAD.MOV.U32 R41, RZ, RZ, R6 ;  /* 0x000000ffff297224 */ /* 0x001fe400078e0006 */
[----:B------:R-:W-:Y:S02]  /*38d0*/  IMAD.MOV.U32 R42, RZ, RZ, R7 ;  /* 0x000000ffff2a7224 */ /* 0x000fe400078e0007 */
[----:B------:R-:W-:Y:S01]  /*38e0*/  IMAD.MOV.U32 R40, RZ, RZ, R4 ;  /* 0x000000ffff287224 */ /* 0x000fe200078e0004 */
[----:B------:R-:W-:Y:S07]  /*38f0*/  BRA.DIV UR5, `(.L_x_711) ;  /* 0x0000008e05487947 */ /* 0x000fee000b800000 */
[----:B------:R-:W0:Y:S01]  /*3900*/  S2R R47, SR_GEMASK ;  /* 0x00000000002f7919 */ /* 0x000e220000003c00 */
[----:B------:R-:W-:-:S04]  /*3910*/  VOTE.ANY R34, PT, !P0 ;  /* 0x0000000000227806 */ /* 0x000fc800040e0100 */
[----:B0-----:R-:W-:-:S05]  /*3920*/  LOP3.LUT R34, R34, 0x80000000, R47, 0xec, !PT ;  /* 0x8000000022227812 */ /* 0x001fca00078eec2f */
[----:B------:R-:W-:-:S05]  /*3930*/  VIADD R7, R34, 0xffffffff ;  /* 0xffffffff22077836 */ /* 0x000fca0000000000 */
[----:B------:R-:W-:-:S04]  /*3940*/  LOP3.LUT R7, R34, R7, RZ, 0xc, !PT ;  /* 0x0000000722077212 */ /* 0x000fc800078e0cff */
[----:B------:R-:W0:Y:S02]  /*3950*/  POPC R33, R7 ;  /* 0x0000000700217309 */ /* 0x000e240000000000 */
[----:B0-----:R0:W1:Y:S04]  /*3960*/  SHFL.DOWN PT, R30, R41, 0x1, R33 ;  /* 0x08200000291e7989 */ /* 0x00106800000e0021 */
[----:B------:R0:W2:Y:S04]  /*3970*/  SHFL.DOWN PT, R31, R42, 0x1, R33 ;  /* 0x082000002a1f7989 */ /* 0x0000a800000e0021 */
[----:B------:R0:W3:Y:S02]  /*3980*/  SHFL.DOWN PT, R6, R40, 0x1, R33 ;  /* 0x0820000028067989 */ /* 0x0000e400000e0021 */
.L_x_859:
[----:B------:R-:W-:Y:S01]  /*3990*/  ISETP.GE.AND P2, PT, R38, R33, PT ;  /* 0x000000212600720c */ /* 0x000fe20003f46270 */
[----:B------:R-:W-:-:S12]  /*39a0*/  UMOV UR5, 0xffffffff ;  /* 0xffffffff00057882 */ /* 0x000fd80000000000 */
[----:B------:R-:W-:Y:S02]  /*39b0*/  @!P2 ISETP.NE.U32.AND P0, PT, R41, RZ, PT ;  /* 0x000000ff2900a20c */ /* 0x000fe40003f05070 */
[----:B-1----:R-:W-:Y:S02]  /*39c0*/  @!P2 IADD3 R30, P3, PT, R30, R41, RZ ;  /* 0x000000291e1ea210 */ /* 0x002fe40007f7e0ff */
[----:B------:R-:W-:-:S03]  /*39d0*/  @!P2 ISETP.NE.AND.EX P0, PT, R42, RZ, PT, P0 ;  /* 0x000000ff2a00a20c */ /* 0x000fc60003f05300 */
[----:B0-----:R-:W-:Y:S02]  /*39e0*/  @!P2 IMAD.MOV.U32 R41, RZ, RZ, R30 ;  /* 0x000000ffff29a224 */ /* 0x001fe400078e001e */
[----:B--2---:R-:W-:Y:S01]  /*39f0*/  @!P2 IMAD.X R30, R31, 0x1, R42, P3 ;  /* 0x000000011f1ea824 */ /* 0x004fe200018e062a */
[----:B---3--:R-:W-:Y:S01]  /*3a00*/  @!P2 SEL R31, R6, RZ, !P0 ;  /* 0x000000ff061fa207 */ /* 0x008fe20004000000 */
[----:B------:R-:W-:Y:S06]  /*3a10*/  BRA.DIV UR5, `(.L_x_712) ;  /* 0x0000008e05747947 */ /* 0x000fec000b800000 */
.L_x_862:
[----:B------:R-:W-:Y:S01]  /*3a20*/  UMOV UR5, 0xffffffff ;  /* 0xffffffff00057882 */ /* 0x000fe20000000000 */
[----:B------:R-:W-:Y:S02]  /*3a30*/  @!P2 IMAD.MOV.U32 R42, RZ, RZ, R30 ;  /* 0x000000ffff2aa224 */ /* 0x000fe400078e001e */
[----:B------:R-:W-:Y:S01]  /*3a40*/  @!P2 IMAD.IADD R40, R40, 0x1, R31 ;  /* 0x000000012828a824 */ /* 0x000fe200078e021f */
[----:B------:R-:W-:Y:S06]  /*3a50*/  BRA.DIV UR5, `(.L_x_713) ;  /* 0x0000008e05847947 */ /* 0x000fec000b800000 */
[----:B------:R0:W1:Y:S04]  /*3a60*/  SHFL.DOWN PT, R30, R41, 0x2, R33 ;  /* 0x08400000291e7989 */ /* 0x00006800000e0021 */
[----:B------:R0:W2:Y:S04]  /*3a70*/  SHFL.DOWN PT, R31, R42, 0x2, R33 ;  /* 0x084000002a1f7989 */ /* 0x0000a800000e0021 */
[----:B------:R0:W3:Y:S02]  /*3a80*/  SHFL.DOWN PT, R6, R40, 0x2, R33 ;  /* 0x0840000028067989 */ /* 0x0000e400000e0021 */
.L_x_867:
[----:B------:R-:W-:Y:S01]  /*3a90*/  VIADD R46, R38, 0x2 ;  /* 0x00000002262e7836 */ /* 0x000fe20000000000 */
[----:B------:R-:W-:-:S04]  /*3aa0*/  UMOV UR5, 0xffffffff ;  /* 0xffffffff00057882 */ /* 0x000fc80000000000 */
[----:B------:R-:W-:-:S13]  /*3ab0*/  ISETP.GT.AND P2, PT, R46, R33, PT ;  /* 0x000000212e00720c */ /* 0x000fda0003f44270 */
[----:B------:R-:W-:Y:S02]  /*3ac0*/  @!P2 ISETP.NE.U32.AND P0, PT, R41, RZ, PT ;  /* 0x000000ff2900a20c */ /* 0x000fe40003f05070 */
[----:B-1----:R-:W-:Y:S02]  /*3ad0*/  @!P2 IADD3 R30, P3, PT, R30, R41, RZ ;  /* 0x000000291e1ea210 */ /* 0x002fe40007f7e0ff */
[----:B------:R-:W-:-:S03]  /*3ae0*/  @!P2 ISETP.NE.AND.EX P0, PT, R42, RZ, PT, P0 ;  /* 0x000000ff2a00a20c */ /* 0x000fc60003f05300 */
[----:B--2---:R-:W-:Y:S01]  /*3af0*/  @!P2 IMAD.X R43, R31, 0x1, R42, P3 ;  /* 0x000000011f2ba824 */ /* 0x004fe200018e062a */
[----:B---3--:R-:W-:Y:S01]  /*3b00*/  @!P2 SEL R31, R6, RZ, !P0 ;  /* 0x000000ff061fa207 */ /* 0x008fe20004000000 */
[----:B------:R-:W-:Y:S08]  /*3b10*/  BRA.DIV UR5, `(.L_x_714) ;  /* 0x0000008e05a87947 */ /* 0x000ff0000b800000 */
.L_x_870:
[----:B------:R-:W-:Y:S01]  /*3b20*/  UMOV UR5, 0xffffffff ;  /* 0xffffffff00057882 */ /* 0x000fe20000000000 */
[----:B0-----:R-:W-:Y:S02]  /*3b30*/  @!P2 IMAD.MOV.U32 R41, RZ, RZ, R30 ;  /* 0x000000ffff29a224 */ /* 0x001fe400078e001e */
[----:B------:R-:W-:Y:S02]  /*3b40*/  @!P2 IMAD.MOV.U32 R42, RZ, RZ, R43 ;  /* 0x000000ffff2aa224 */ /* 0x000fe400078e002b */
[----:B------:R-:W-:Y:S01]  /*3b50*/  @!P2 IMAD.IADD R40, R40, 0x1, R31 ;  /* 0x000000012828a824 */ /* 0x000fe200078e021f */
[----:B------:R-:W-:Y:S06]  /*3b60*/  BRA.DIV UR5, `(.L_x_715) ;  /* 0x0000008e05b47947 */ /* 0x000fec000b800000 */
[----:B------:R0:W1:Y:S04]  /*3b70*/  SHFL.DOWN PT, R30, R41, 0x4, R33 ;  /* 0x08800000291e7989 */ /* 0x00006800000e0021 */
[----:B------:R0:W2:Y:S04]  /*3b80*/  SHFL.DOWN PT, R31, R42, 0x4, R33 ;  /* 0x088000002a1f7989 */ /* 0x0000a800000e0021 */
[----:B------:R0:W3:Y:S02]  /*3b90*/  SHFL.DOWN PT, R6, R40, 0x4, R33 ;  /* 0x0880000028067989 */ /* 0x0000e400000e0021 */
.L_x_875:
        /* <DEDUP_REMOVED lines=9> */
.L_x_878:
        /* <DEDUP_REMOVED lines=8> */
.L_x_883:
        /* <DEDUP_REMOVED lines=9> */
.L_x_886:
        /* <DEDUP_REMOVED lines=8> */
.L_x_891:
[----:B------:R-:W-:Y:S01]  /*3dc0*/  VIADD R43, R38, 0x10 ;  /* 0x00000010262b7836 */ /* 0x000fe20000000000 */
[----:B------:R-:W4:Y:S01]  /*3dd0*/  LDC.64 R30, c[0x0][0x3b0] ;  /* 0x0000ec00ff1e7b82 */ /* 0x000f220000000a00 */
[----:B------:R-:W-:Y:S01]  /*3de0*/  UMOV UR5, 0xffffffff ;  /* 0xffffffff00057882 */ /* 0x000fe20000000000 */
[----:B------:R-:W-:Y:S02]  /*3df0*/  ISETP.NE.AND P0, PT, R5, 0x65, PT ;  /* 0x000000650500780c */ /* 0x000fe40003f05270 */
[----:B------:R-:W-:-:S13]  /*3e00*/  ISETP.GT.AND P3, PT, R43, R33, PT ;  /* 0x000000212b00720c */ /* 0x000fda0003f64270 */
[----:B------:R-:W-:Y:S02]  /*3e10*/  @!P3 ISETP.NE.U32.AND P2, PT, R41, RZ, PT ;  /* 0x000000ff2900b20c */ /* 0x000fe40003f45070 */
[----:B-1----:R-:W-:Y:S02]  /*3e20*/  @!P3 IADD3 R48, P4, PT, R48, R41, RZ ;  /* 0x000000293030b210 */ /* 0x002fe40007f9e0ff */
[----:B------:R-:W-:Y:S02]  /*3e30*/  @!P3 ISETP.NE.AND.EX P2, PT, R42, RZ, PT, P2 ;  /* 0x000000ff2a00b20c */ /* 0x000fe40003f45320 */
[----:B----4-:R-:W-:Y:S01]  /*3e40*/  IADD3 R30, P5, PT, R30, 0x200, RZ ;  /* 0x000002001e1e7810 */ /* 0x010fe20007fbe0ff */
[----:B--2---:R-:W-:Y:S01]  /*3e50*/  @!P3 IMAD.X R49, R49, 0x1, R42, P4 ;  /* 0x000000013131b824 */ /* 0x004fe200020e062a */
[----:B---3--:R-:W-:Y:S01]  /*3e60*/  @!P3 SEL R5, R6, RZ, !P2 ;  /* 0x000000ff0605b207 */ /* 0x008fe20005000000 */
[----:B------:R-:W-:Y:S10]  /*3e70*/  BRA.DIV UR5, `(.L_x_720) ;  /* 0x00000092052c7947 */ /* 0x000ff4000b800000 */
.L_x_894:
[----:B------:R-:W-:Y:S01]  /*3e80*/  UMOV UR5, 0xffffffff ;  /* 0xffffffff00057882 */ /* 0x000fe20000000000 */
[----:B0-----:R-:W-:Y:S02]  /*3e90*/  @!P3 IMAD.MOV.U32 R42, RZ, RZ, R49 ;  /* 0x000000ffff2ab224 */ /* 0x001fe400078e0031 */
[----:B------:R-:W-:Y:S02]  /*3ea0*/  @!P3 IMAD.MOV.U32 R41, RZ, RZ, R48 ;  /* 0x000000ffff29b224 */ /* 0x000fe400078e0030 */
[----:B------:R-:W-:Y:S02]  /*3eb0*/  @!P3 IMAD.IADD R40, R40, 0x1, R5 ;  /* 0x000000012828b824 */ /* 0x000fe400078e0205 */
[----:B------:R-:W-:Y:S02]  /*3ec0*/  IMAD.X R31, RZ, RZ, R31, P5 ;  /* 0x000000ffff1f7224 */ /* 0x000fe400028e061f */
[----:B------:R-:W-:Y:S01]  /*3ed0*/  IMAD.IADD R49, R32, 0x1, R39 ;  /* 0x0000000120317824 */ /* 0x000fe200078e0227 */
[----:B------:R-:W-:Y:S06]  /*3ee0*/  BRA.DIV UR5, `(.L_x_721) ;  /* 0x0000009205307947 */ /* 0x000fec000b800000 */
[----:B------:R-:W-:-:S13]  /*3ef0*/  VOTE.ALL P0, P0 ;  /* 0x0000000000ff7806 */ /* 0x000fda0000000000 */
.L_x_897:
[----:B------:R-:W-:Y:S05]  /*3f00*/  @!P0 BRA `(.L_x_722) ;  /* 0x0000000400b48947 */ /* 0x000fea0003800000 */
.L_x_736:
[----:B------:R-:W-:-:S07]  /*3f10*/  IMAD.WIDE R32, R49, 0x10, R30 ;  /* 0x0000001031207825 */ /* 0x000fce00078e021e */
.L_x_724:
[----:B------:R-:W2:Y:S01]  /*3f20*/  LD.E.128.STRONG.GPU R4, desc[UR8][R32.64+-0x200] ;  /* 0xfffe000820047980 */ /* 0x000ea2000c10fd00 */
[----:B------:R-:W-:Y:S05]  /*3f30*/  YIELD ;  /* 0x0000000000007946 */ /* 0x000fea0003800000 */
[----:B------:R-:W-:Y:S01]  /*3f40*/  UMOV UR5, 0xffffffff ;  /* 0xffffffff00057882 */ /* 0x000fe20000000000 */
[----:B--2---:R-:W-:Y:S02]  /*3f50*/  ISETP.NE.AND P0, PT, R5, 0x63, PT ;  /* 0x000000630500780c */ /* 0x004fe40003f05270 */
[----:B------:R-:W-:Y:S11]  /*3f60*/  BRA.DIV UR5, `(.L_x_723) ;  /* 0x0000009205347947 */ /* 0x000ff6000b800000 */
[----:B------:R-:W-:-:S13]  /*3f70*/  VOTE.ANY P0, !P0 ;  /* 0x0000000000ff7806 */ /* 0x000fda0004000100 */
.L_x_900:
[----:B------:R-:W-:Y:S05]  /*3f80*/  @P0 BRA `(.L_x_724) ;  /* 0xfffffffc00e40947 */ /* 0x000fea000383ffff */
[----:B------:R-:W-:Y:S01]  /*3f90*/  UMOV UR5, 0xffffffff ;  /* 0xffffffff00057882 */ /* 0x000fe20000000000 */
[----:B------:R-:W-:Y:S01]  /*3fa0*/  ISETP.NE.AND P0, PT, R5, 0x65, PT ;  /* 0x000000650500780c */ /* 0x000fe20003f05270 */
[----:B------:R-:W-:Y:S02]  /*3fb0*/  IMAD.MOV.U32 R32, RZ, RZ, R6 ;  /* 0x000000ffff207224 */ /* 0x000fe400078e0006 */
[----:B------:R-:W-:Y:S02]  /*3fc0*/  IMAD.MOV.U32 R51, RZ, RZ, R7 ;  /* 0x000000ffff337224 */ /* 0x000fe400078e0007 */
[----:B------:R-:W-:Y:S01]  /*3fd0*/  IMAD.MOV.U32 R48, RZ, RZ, R4 ;  /* 0x000000ffff307224 */ /* 0x000fe200078e0004 */
[----:B------:R-:W-:Y:S07]  /*3fe0*/  BRA.DIV UR5, `(.L_x_725) ;  /* 0x0000009205387947 */ /* 0x000fee000b800000 */
[----:B------:R-:W-:-:S04]  /*3ff0*/  VOTE.ANY R34, PT, !P0 ;  /* 0x0000000000227806 */ /* 0x000fc800040e0100 */
[----:B------:R-:W-:-:S05]  /*4000*/  LOP3.LUT R34, R34, 0x80000000, R47, 0xec, !PT ;  /* 0x8000000022227812 */ /* 0x000fca00078eec2f */
[----:B------:R-:W-:-:S05]  /*4010*/  VIADD R7, R34, 0xffffffff ;  /* 0xffffffff22077836 */ /* 0x000fca0000000000 */
[----:B------:R-:W-:-:S04]  /*4020*/  LOP3.LUT R7, R34, R7, RZ, 0xc, !PT ;  /* 0x0000000722077212 */ /* 0x000fc800078e0cff */
[----:B------:R-:W0:Y:S02]  /*4030*/  POPC R33, R7 ;  /* 0x0000000700217309 */ /* 0x000e240000000000 */
[----:B0-----:R0:W1:Y:S04]  /*4040*/  SHFL.DOWN PT, R53, R32, 0x1, R33 ;  /* 0x0820000020357989 */ /* 0x00106800000e0021 */
[----:B------:R0:W2:Y:S04]  /*4050*/  SHFL.DOWN PT, R50, R51, 0x1, R33 ;  /* 0x0820000033327989 */ /* 0x0000a800000e0021 */
[----:B------:R0:W3:Y:S02]  /*4060*/  SHFL.DOWN PT, R52, R48, 0x1, R33 ;  /* 0x0820000030347989 */ /* 0x0000e400000e0021 */
.L_x_906:
[----:B------:R-:W-:Y:S01]  /*4070*/  ISETP.GE.AND P2, PT, R38, R33, PT ;  /* 0x000000212600720c */ /* 0x000fe20003f46270 */
[----:B------:R-:W-:-:S12]  /*4080*/  UMOV UR5, 0xffffffff ;  /* 0xffffffff00057882 */ /* 0x000fd80000000000 */
[----:B-1----:R-:W-:Y:S02]  /*4090*/  @!P2 IADD3 R53, P3, PT, R53, R32, RZ ;  /* 0x000000203535a210 */ /* 0x002fe40007f7e0ff */
[----:B------:R-:W-:-:S03]  /*40a0*/  @!P2 ISETP.NE.U32.AND P0, PT, R32, RZ, PT ;  /* 0x000000ff2000a20c */ /* 0x000fc60003f05070 */
[----:B0-----:R-:W-:Y:S01]  /*40b0*/  @!P2 IMAD.MOV.U32 R32, RZ, RZ, R53 ;  /* 0x000000ffff20a224 */ /* 0x001fe200078e0035 */
[----:B------:R-:W-:Y:S09]  /*40c0*/  BRA.DIV UR5, `(.L_x_726) ;  /* 0x0000009205747947 */ /* 0x000ff2000b800000 */
.L_x_909:
[----:B------:R-:W-:Y:S01]  /*40d0*/  @!P2 ISETP.NE.AND.EX P0, PT, R51, RZ, PT, P0 ;  /* 0x000000ff3300a20c */ /* 0x000fe20003f05300 */
[----:B------:R-:W-:Y:S01]  /*40e0*/  UMOV UR5, 0xffffffff ;  /* 0xffffffff00057882 */ /* 0x000fe20000000000 */
[----:B--2---:R-:W-:Y:S02]  /*40f0*/  @!P2 IMAD.X R50, R50, 0x1, R51, P3 ;  /* 0x000000013232a824 */ /* 0x004fe400018e0633 */
[----:B---3--:R-:W-:Y:S02]  /*4100*/  @!P2 SEL R7, R52, RZ, !P0 ;  /* 0x000000ff3407a207 */ /* 0x008fe40004000000 */
[----:B------:R-:W-:-:S03]  /*4110*/  @!P2 IMAD.MOV.U32 R51, RZ, RZ, R50 ;  /* 0x000000ffff33a224 */ /* 0x000fc600078e0032 */
[----:B------:R-:W-:Y:S01]  /*4120*/  @!P2 IMAD.IADD R48, R48, 0x1, R7 ;  /* 0x000000013030a824 */ /* 0x000fe200078e0207 */
[----:B------:R-:W-:Y:S06]  /*4130*/  BRA.DIV UR5, `(.L_x_727) ;  /* 0x0000009205787947 */ /* 0x000fec000b800000 */
[----:B------:R0:W1:Y:S04]  /*4140*/  SHFL.DOWN PT, R53, R32, 0x2, R33 ;  /* 0x0840000020357989 */ /* 0x00006800000e0021 */
[----:B------:R0:W2:Y:S04]  /*4150*/  SHFL.DOWN PT, R50, R51, 0x2, R33 ;  /* 0x0840000033327989 */ /* 0x0000a800000e0021 */
[----:B------:R0:W3:Y:S02]  /*4160*/  SHFL.DOWN PT, R52, R48, 0x2, R33 ;  /* 0x0840000030347989 */ /* 0x0000e400000e0021 */
.L_x_914:
[----:B------:R-:W-:Y:S01]  /*4170*/  ISETP.GT.AND P2, PT, R46, R33, PT ;  /* 0x000000212e00720c */ /* 0x000fe20003f44270 */
[----:B------:R-:W-:-:S12]  /*4180*/  UMOV UR5, 0xffffffff ;  /* 0xffffffff00057882 */ /* 0x000fd80000000000 */
[----:B-1----:R-:W-:Y:S02]  /*4190*/  @!P2 IADD3 R53, P3, PT, R53, R32, RZ ;  /* 0x000000203535a210 */ /* 0x002fe40007f7e0ff */
[----:B------:R-:W-:-:S03]  /*41a0*/  @!P2 ISETP.NE.U32.AND P0, PT, R32, RZ, PT ;  /* 0x000000ff2000a20c */ /* 0x000fc60003f05070 */
[----:B0-----:R-:W-:Y:S01]  /*41b0*/  @!P2 IMAD.MOV.U32 R32, RZ, RZ, R53 ;  /* 0x000000ffff20a224 */ /* 0x001fe200078e0035 */
[----:B------:R-:W-:Y:S09]  /*41c0*/  BRA.DIV UR5, `(.L_x_728) ;  /* 0x0000009205ac7947 */ /* 0x000ff2000b800000 */
.L_x_917:
        /* <DEDUP_REMOVED lines=10> */
.L_x_922:
[----:B------:R-:W-:Y:S01]  /*4270*/  ISETP.GT.AND P2, PT, R45, R33, PT ;  /* 0x000000212d00720c */ /* 0x000fe20003f44270 */
[----:B------:R-:W-:-:S12]  /*4280*/  UMOV UR5, 0xffffffff ;  /* 0xffffffff00057882 */ /* 0x000fd80000000000 */
[----:B-1----:R-:W-:Y:S02]  /*4290*/  @!P2 IADD3 R53, P3, PT, R53, R32, RZ ;  /* 0x000000203535a210 */ /* 0x002fe40007f7e0ff */
[----:B------:R-:W-:-:S03]  /*42a0*/  @!P2 ISETP.NE.U32.AND P0, PT, R32, RZ, PT ;  /* 0x000000ff2000a20c */ /* 0x000fc60003f05070 */
[----:B0-----:R-:W-:Y:S01]  /*42b0*/  @!P2 IMAD.MOV.U32 R32, RZ, RZ, R53 ;  /* 0x000000ffff20a224 */ /* 0x001fe200078e0035 */
[----:B------:R-:W-:Y:S09]  /*42c0*/  BRA.DIV UR5, `(.L_x_730) ;  /* 0x0000009205e47947 */ /* 0x000ff2000b800000 */
.L_x_925:
        /* <DEDUP_REMOVED lines=10> */
.L_x_930:
[----:B------:R-:W-:Y:S01]  /*4370*/  ISETP.GT.AND P2, PT, R44, R33, PT ;  /* 0x000000212c00720c */ /* 0x000fe20003f44270 */
[----:B------:R-:W-:-:S12]  /*4380*/  UMOV UR5, 0xffffffff ;  /* 0xffffffff00057882 */ /* 0x000fd80000000000 */
[----:B-1----:R-:W-:Y:S02]  /*4390*/  @!P2 IADD3 R53, P3, PT, R53, R32, RZ ;  /* 0x000000203535a210 */ /* 0x002fe40007f7e0ff */
[----:B------:R-:W-:-:S03]  /*43a0*/  @!P2 ISETP.NE.U32.AND P0, PT, R32, RZ, PT ;  /* 0x000000ff2000a20c */ /* 0x000fc60003f05070 */
[----:B0-----:R-:W-:Y:S01]  /*43b0*/  @!P2 IMAD.MOV.U32 R32, RZ, RZ, R53 ;  /* 0x000000ffff20a224 */ /* 0x001fe200078e0035 */
[----:B------:R-:W-:Y:S09]  /*43c0*/  BRA.DIV UR5, `(.L_x_732) ;  /* 0x00000096051c7947 */ /* 0x000ff2000b800000 */
.L_x_933:
        /* <DEDUP_REMOVED lines=10> */
.L_x_938:
[----:B------:R-:W-:Y:S01]  /*4470*/  ISETP.GT.AND P4, PT, R43, R33, PT ;  /* 0x000000212b00720c */ /* 0x000fe20003f84270 */
[----:B------:R-:W-:Y:S01]  /*4480*/  UMOV UR5, 0xffffffff ;  /* 0xffffffff00057882 */ /* 0x000fe20000000000 */
[----:B------:R-:W-:-:S11]  /*4490*/  ISETP.NE.AND P0, PT, R5, 0x65, PT ;  /* 0x000000650500780c */ /* 0x000fd60003f05270 */
[----:B------:R-:W-:Y:S02]  /*44a0*/  @!P4 ISETP.NE.U32.AND P2, PT, R32, RZ, PT ;  /* 0x000000ff2000c20c */ /* 0x000fe40003f45070 */
[----:B-1----:R-:W-:Y:S02]  /*44b0*/  @!P4 IADD3 R53, P5, PT, R53, R32, RZ ;  /* 0x000000203535c210 */ /* 0x002fe40007fbe0ff */
[----:B------:R-:W-:-:S03]  /*44c0*/  @!P4 ISETP.NE.AND.EX P2, PT, R51, RZ, PT, P2 ;  /* 0x000000ff3300c20c */ /* 0x000fc60003f45320 */
[----:B0-----:R-:W-:Y:S01]  /*44d0*/  @!P4 IMAD.MOV.U32 R32, RZ, RZ, R53 ;  /* 0x000000ffff20c224 */ /* 0x001fe200078e0035 */
[----:B---3--:R-:W-:Y:S01]  /*44e0*/  @!P4 SEL R5, R6, RZ, !P2 ;  /* 0x000000ff0605c207 */ /* 0x008fe20005000000 */
[----:B--2---:R-:W-:Y:S01]  /*44f0*/  @!P4 IMAD.X R50, R50, 0x1, R51, P5 ;  /* 0x000000013232c824 */ /* 0x004fe200028e0633 */
[C---:B------:R-:W-:Y:S02]  /*4500*/  ISETP.NE.U32.AND P2, PT, R41.reuse, RZ, PT ;  /* 0x000000ff2900720c */ /* 0x040fe40003f45070 */
[----:B------:R-:W-:Y:S01]  /*4510*/  IADD3 R41, P3, PT, R41, R32, RZ ;  /* 0x0000002029297210 */ /* 0x000fe20007f7e0ff */
[----:B------:R-:W-:Y:S01]  /*4520*/  @!P4 IMAD.IADD R48, R48, 0x1, R5 ;  /* 0x000000013030c824 */ /* 0x000fe200078e0205 */
[----:B------:R-:W-:Y:S01]  /*4530*/  ISETP.NE.AND.EX P2, PT, R42, RZ, PT, P2 ;  /* 0x000000ff2a00720c */ /* 0x000fe20003f45320 */
[----:B------:R-:W-:-:S03]  /*4540*/  @!P4 IMAD.MOV.U32 R51, RZ, RZ, R50 ;  /* 0x000000ffff33c224 */ /* 0x000fc600078e0032 */
[----:B------:R-:W-:Y:S01]  /*4550*/  SEL R5, R48, RZ, !P2 ;  /* 0x000000ff30057207 */ /* 0x000fe20005000000 */
[----:B------:R-:W-:Y:S08]  /*4560*/  BRA.DIV UR5, `(.L_x_734) ;  /* 0x0000009605287947 */ /* 0x000ff0000b800000 */
.L_x_941:
[----:B------:R-:W-:Y:S01]  /*4570*/  UMOV UR5, 0xffffffff ;  /* 0xffffffff00057882 */ /* 0x000fe20000000000 */
[----:B------:R-:W-:Y:S02]  /*4580*/  IMAD.X R42, R42, 0x1, R51, P3 ;  /* 0x000000012a2a7824 */ /* 0x000fe400018e0633 */
[----:B------:R-:W-:Y:S02]  /*4590*/  IMAD.IADD R40, R5, 0x1, R40 ;  /* 0x0000000105287824 */ /* 0x000fe400078e0228 */
[----:B------:R-:W-:Y:S01]  /*45a0*/  VIADD R49, R49, 0xffffffe0 ;  /* 0xffffffe031317836 */ /* 0x000fe20000000000 */
[----:B------:R-:W-:Y:S06]  /*45b0*/  BRA.DIV UR5, `(.L_x_735) ;  /* 0x0000009605347947 */ /* 0x000fec000b800000 */
[----:B------:R-:W-:-:S13]  /*45c0*/  VOTE.ALL P0, P0 ;  /* 0x0000000000ff7806 */ /* 0x000fda0000000000 */
.L_x_944:
[----:B------:R-:W-:Y:S05]  /*45d0*/  @P0 BRA `(.L_x_736) ;  /* 0xfffffff8004c0947 */ /* 0x000fea000383ffff */
.L_x_722:
[----:B------:R-:W-:Y:S01]  /*45e0*/  ISETP.NE.AND P2, PT, R38, RZ, PT ;  /* 0x000000ff2600720c */ /* 0x000fe20003f45270 */
[----:B------:R-:W-:Y:S01]  /*45f0*/  BSSY.RECONVERGENT B0, `(.L_x_737) ;  /* 0x000001a000007945 */ /* 0x000fe20003800200 */
[----:B------:R-:W-:Y:S02]  /*4600*/  IMAD.MOV.U32 R30, RZ, RZ, R41 ;  /* 0x000000ffff1e7224 */ /* 0x000fe400078e0029 */
[----:B------:R-:W-:-:S09]  /*4610*/  IMAD.MOV.U32 R31, RZ, RZ, R42 ;  /* 0x000000ffff1f7224 */ /* 0x000fd200078e002a */
[----:B------:R-:W0:Y:S01]  /*4620*/  @!P2 S2R R5, SR_CgaCtaId ;  /* 0x000000000005a919 */ /* 0x000e220000008800 */
[----:B------:R-:W-:-:S04]  /*4630*/  @!P2 MOV R4, 0x400 ;  /* 0x000004000004a802 */ /* 0x000fc80000000f00 */
[----:B0-----:R-:W-:Y:S01]  /*4640*/  @!P2 LEA R43, R5, R4, 0x18 ;  /* 0x00000004052ba211 */ /* 0x001fe200078ec0ff */
[----:B------:R-:W-:Y:S06]  /*4650*/  @P1 BRA `(.L_x_738) ;  /* 0x00000000004c1947 */ /* 0x000fec0003800000 */
[----:B------:R-:W0:Y:S01]  /*4660*/  S2UR UR6, SR_CgaCtaId ;  /* 0x00000000000679c3 */ /* 0x000e220000008800 */
[----:B------:R-:W-:Y:S01]  /*4670*/  ISETP.NE.U32.AND P0, PT, R35, RZ, PT ;  /* 0x000000ff2300720c */ /* 0x000fe20003f05070 */
[----:B------:R-:W-:Y:S01]  /*4680*/  UMOV UR5, 0x400 ;  /* 0x0000040000057882 */ /* 0x000fe20000000000 */
[----:B------:R-:W-:Y:S02]  /*4690*/  IADD3 R35, P1, PT, R30, R35, RZ ;  /* 0x000000231e237210 */ /* 0x000fe40007f3e0ff */
[----:B------:R-:W-:-:S03]  /*46a0*/  ISETP.NE.AND.EX P0, PT, R36, RZ, PT, P0 ;  /* 0x000000ff2400720c */ /* 0x000fc60003f05300 */
[----:B------:R-:W1:Y:S01]  /*46b0*/  LDC.64 R4, c[0x0][0x3b0] ;  /* 0x0000ec00ff047b82 */ /* 0x000e620000000a00 */
[----:B------:R-:W-:Y:S01]  /*46c0*/  SEL R6, R40, RZ, !P0 ;  /* 0x000000ff28067207 */ /* 0x000fe20004000000 */
[----:B------:R-:W-:-:S04]  /*46d0*/  IMAD.X R7, R31, 0x1, R36, P1 ;  /* 0x000000011f077824 */ /* 0x000fc800008e0624 */
[----:B------:R-:W-:Y:S02]  /*46e0*/  IMAD.IADD R37, R37, 0x1, R6 ;  /* 0x0000000125257824 */ /* 0x000fe400078e0206 */
[----:B------:R-:W-:Y:S01]  /*46f0*/  IMAD.MOV.U32 R6, RZ, RZ, R35 ;  /* 0x000000ffff067224 */ /* 0x000fe200078e0023 */
[----:B0-----:R-:W-:Y:S01]  /*4700*/  ULEA UR5, UR6, UR5, 0x18 ;  /* 0x0000000506057291 */ /* 0x001fe2000f8ec0ff */
[----:B-1----:R-:W-:-:S04]  /*4710*/  IMAD.WIDE.U32 R32, R39, 0x10, R4 ;  /* 0x0000001027207825 */ /* 0x002fc800078e0004 */
[----:B------:R-:W-:Y:S02]  /*4720*/  IMAD.MOV.U32 R4, RZ, RZ, R37 ;  /* 0x000000ffff047224 */ /* 0x000fe400078e0025 */
[----:B------:R-:W-:-:S05]  /*4730*/  IMAD.MOV.U32 R5, RZ, RZ, 0x65 ;  /* 0x00000065ff057424 */ /* 0x000fca00078e00ff */
[----:B------:R0:W-:Y:S04]  /*4740*/  ST.E.128.STRONG.GPU desc[UR8][R32.64+0x200], R4 ;  /* 0x0002000420007985 */ /* 0x0001e8000c10fd08 */
[----:B------:R0:W-:Y:S04]  /*4750*/  STS.64 [UR5+0xb8], R6 ;  /* 0x0000b806ff007988 */ /* 0x0001e80008000a05 */
[----:B------:R0:W-:Y:S04]  /*4760*/  STS [UR5+0xc0], R37 ;  /* 0x0000c025ff007988 */ /* 0x0001e80008000805 */
[----:B------:R0:W-:Y:S04]  /*4770*/  STS.64 [UR5+0xa8], R30 ;  /* 0x0000a81eff007988 */ /* 0x0001e80008000a05 */
[----:B------:R0:W-:Y:S02]  /*4780*/  STS [UR5+0xb0], R40 ;  /* 0x0000b028ff007988 */ /* 0x0001e40008000805 */
.L_x_738:
[----:B------:R-:W-:Y:S05]  /*4790*/  BSYNC.RECONVERGENT B0 ;  /* 0x0000000000007941 */ /* 0x000fea0003800200 */
.L_x_737:
[----:B------:R1:W-:Y:S01]  /*47a0*/  @!P2 STS.64 [R43+0x88], R30 ;  /* 0x0000881e2b00a388 */ /* 0x0003e20000000a00 */
[----:B------:R-:W-:Y:S02]  /*47b0*/  @!P2 IMAD.MOV.U32 R29, RZ, RZ, R30 ;  /* 0x000000ffff1da224 */ /* 0x000fe400078e001e */
[----:B------:R-:W-:Y:S01]  /*47c0*/  @!P2 IMAD.MOV.U32 R28, RZ, RZ, R31 ;  /* 0x000000ffff1ca224 */ /* 0x000fe200078e001f */
[----:B------:R1:W-:Y:S01]  /*47d0*/  @!P2 STS [R43+0x90], R40 ;  /* 0x000090282b00a388 */ /* 0x0003e20000000800 */
[----:B------:R-:W-:-:S07]  /*47e0*/  @!P2 IMAD.MOV.U32 R3, RZ, RZ, R40 ;  /* 0x000000ffff03a224 */ /* 0x000fce00078e0028 */
.L_x_706:
[----:B0-----:R-:W0:Y:S01]  /*47f0*/  S2R R33, SR_TID.X ;  /* 0x0000000000217919 */ /* 0x001e220000002100 */
[----:B------:R-:W-:Y:S05]  /*4800*/  WARPSYNC.ALL ;  /* 0x0000000000007948 */ /* 0x000fea0003800000 */
[----:B------:R-:W-:Y:S01]  /*4810*/  BAR.SYNC.DEFER_BLOCKING 0x0 ;  /* 0x0000000000007b1d */ /* 0x000fe20000010000 */
[----:B------:R-:W-:-:S05]  /*4820*/  ISETP.NE.AND P1, PT, R2, R8, PT ;  /* 0x000000080200720c */ /* 0x000fca0003f25270 */
[----:B------:R-:W-:Y:S01]  /*4830*/  BSSY.RECONVERGENT B0, `(.L_x_739) ;  /* 0x000000e000007945 */ /* 0x000fe20003800200 */
[----:B0-----:R-:W-:-:S13]  /*4840*/  ISETP.NE.AND P0, PT, R33, RZ, PT ;  /* 0x000000ff2100720c */ /* 0x001fda0003f05270 */
[----:B------:R-:W-:Y:S05]  /*4850*/  @!P0 BRA `(.L_x_740) ;  /* 0x00000000002c8947 */ /* 0x000fea0003800000 */
[----:B------:R-:W0:Y:S01]  /*4860*/  S2UR UR6, SR_CgaCtaId ;  /* 0x00000000000679c3 */ /* 0x000e220000008800 */
[----:B------:R-:W-:Y:S01]  /*4870*/  UMOV UR5, 0x400 ;  /* 0x0000040000057882 */ /* 0x000fe20000000000 */
[----:B------:R-:W-:-:S04]  /*4880*/  ISETP.NE.U32.AND P0, PT, R29, RZ, PT ;  /* 0x000000ff1d00720c */ /* 0x000fc80003f05070 */
[----:B------:R-:W-:Y:S01]  /*4890*/  ISETP.NE.AND.EX P0, PT, R28, RZ, PT, P0 ;  /* 0x000000ff1c00720c */ /* 0x000fe20003f05300 */
[----:B0-----:R-:W-:-:S09]  /*48a0*/  ULEA UR5, UR6, UR5, 0x18 ;  /* 0x0000000506057291 */ /* 0x001fd2000f8ec0ff */
[----:B------:R-:W0:Y:S04]  /*48b0*/  LDS.64 R4, [UR5+0x88] ;  /* 0x00008805ff047984 */ /* 0x000e280008000a00 */
[----:B------:R-:W2:Y:S01]  /*48c0*/  LDS R6, [UR5+0x90] ;  /* 0x00009005ff067984 */ /* 0x000ea20008000800 */
[----:B0-----:R-:W-:Y:S02]  /*48d0*/  IADD3 R29, P2, PT, R4, R29, RZ ;  /* 0x0000001d041d7210 */ /* 0x001fe40007f5e0ff */
[----:B--2---:R-:W-:-:S03]  /*48e0*/  SEL R6, R6, RZ, !P0 ;  /* 0x000000ff06067207 */ /* 0x004fc60004000000 */
[----:B------:R-:W-:Y:S02]  /*48f0*/  IMAD.X R28, R5, 0x1, R28, P2 ;  /* 0x00000001051c7824 */ /* 0x000fe400010e061c */
[----:B------:R-:W-:-:S07]  /*4900*/  IMAD.IADD R3, R3, 0x1, R6 ;  /* 0x0000000103037824 */ /* 0x000fce00078e0206 */
.L_x_740:
[----:B------:R-:W-:Y:S05]  /*4910*/  BSYNC.RECONVERGENT B0 ;  /* 0x0000000000007941 */ /* 0x000fea0003800200 */
.L_x_739:
[----:B------:R-:W-:Y:S01]  /*4920*/  SEL R4, R3, RZ, !P1 ;  /* 0x000000ff03047207 */ /* 0x000fe20004800000 */
[----:B------:R-:W0:Y:S01]  /*4930*/  S2UR UR5, SR_CgaCtaId ;  /* 0x00000000000579c3 */ /* 0x000e220000008800 */
[----:B------:R-:W-:Y:S01]  /*4940*/  ISETP.NE.AND P6, PT, R8, R10, PT ;  /* 0x0000000a0800720c */ /* 0x000fe20003fc5270 */
[----:B------:R-:W-:Y:S01]  /*4950*/  UMOV UR4, 0x400 ;  /* 0x0000040000047882 */ /* 0x000fe20000000000 */
[----:B------:R-:W-:Y:S01]  /*4960*/  ISETP.NE.AND P2, PT, R10, R12, PT ;  /* 0x0000000c0a00720c */ /* 0x000fe20003f45270 */
[----:B------:R-:W-:Y:S01]  /*4970*/  IMAD.IADD R9, R9, 0x1, R4 ;  /* 0x0000000109097824 */ /* 0x000fe200078e0204 */
[----:B------:R-:W-:Y:S02]  /*4980*/  ISETP.NE.AND P0, PT, R12, R14, PT ;  /* 0x0000000e0c00720c */ /* 0x000fe40003f05270 */
[----:B------:R-:W-:Y:S02]  /*4990*/  ISETP.NE.AND P3, PT, R8, R10, PT ;  /* 0x0000000a0800720c */ /* 0x000fe40003f65270 */
[----:B------:R-:W-:-:S02]  /*49a0*/  SEL R4, R9, RZ, !P6 ;  /* 0x000000ff09047207 */ /* 0x000fc40007000000 */
[----:B------:R-:W-:Y:S02]  /*49b0*/  ISETP.NE.AND P4, PT, R10, R12, PT ;  /* 0x0000000c0a00720c */ /* 0x000fe40003f85270 */
[----:B------:R-:W-:Y:S01]  /*49c0*/  SEL R7, RZ, 0x1, !P3 ;  /* 0x00000001ff077807 */ /* 0x000fe20005800000 */
[----:B------:R-:W-:Y:S01]  /*49d0*/  IMAD.IADD R11, R11, 0x1, R4 ;  /* 0x000000010b0b7824 */ /* 0x000fe200078e0204 */
[----:B-1----:R-:W-:Y:S02]  /*49e0*/  SEL R30, RZ, 0x1, !P4 ;  /* 0x00000001ff1e7807 */ /* 0x002fe40006000000 */
[----:B------:R-:W-:Y:S02]  /*49f0*/  ISETP.NE.AND P3, PT, R12, R14, PT ;  /* 0x0000000e0c00720c */ /* 0x000fe40003f65270 */
[----:B------:R-:W-:Y:S02]  /*4a00*/  SEL R4, R11, RZ, !P2 ;  /* 0x000000ff0b047207 */ /* 0x000fe40005000000 */
[----:B------:R-:W-:-:S02]  /*4a10*/  SEL R41, RZ, 0x1, !P6 ;  /* 0x00000001ff297807 */ /* 0x000fc40007000000 */
[----:B------:R-:W-:Y:S01]  /*4a20*/  ISETP.NE.AND P6, PT, R18, R20, PT ;  /* 0x000000141200720c */ /* 0x000fe20003fc5270 */
[----:B------:R-:W-:Y:S01]  /*4a30*/  IMAD.IADD R13, R13, 0x1, R4 ;  /* 0x000000010d0d7824 */ /* 0x000fe200078e0204 */
[----:B0-----:R-:W-:Y:S02]  /*4a40*/  ULEA UR4, UR5, UR4, 0x18 ;  /* 0x0000000405047291 */ /* 0x001fe4000f8ec0ff */
[----:B------:R-:W-:Y:S02]  /*4a50*/  SEL R34, RZ, 0x1, !P6 ;  /* 0x00000001ff227807 */ /* 0x000fe40007000000 */
[----:B------:R-:W-:Y:S02]  /*4a60*/  SEL R4, R13, RZ, !P0 ;  /* 0x000000ff0d047207 */ /* 0x000fe40004000000 */
[----:B------:R-:W-:-:S03]  /*4a70*/  ISETP.NE.AND P0, PT, R14, R16, PT ;  /* 0x000000100e00720c */ /* 0x000fc60003f05270 */
[----:B------:R-:W-:-:S05]  /*4a80*/  IMAD.IADD R15, R15, 0x1, R4 ;  /* 0x000000010f0f7824 */ /* 0x000fca00078e0204 */
[----:B------:R-:W-:Y:S02]  /*4a90*/  SEL R4, R15, RZ, !P0 ;  /* 0x000000ff0f047207 */ /* 0x000fe40004000000 */
[----:B------:R-:W-:-:S03]  /*4aa0*/  ISETP.NE.AND P0, PT, R16, R18, PT ;  /* 0x000000121000720c */ /* 0x000fc60003f05270 */
[----:B------:R-:W-:-:S05]  /*4ab0*/  IMAD.IADD R17, R17, 0x1, R4 ;  /* 0x0000000111117824 */ /* 0x000fca00078e0204 */
[----:B------:R-:W-:Y:S02]  /*4ac0*/  SEL R4, R17, RZ, !P0 ;  /* 0x000000ff11047207 */ /* 0x000fe40004000000 */
[----:B------:R-:W-:-:S03]  /*4ad0*/  ISETP.NE.AND P0, PT, R18, R20, PT ;  /* 0x000000141200720c */ /* 0x000fc60003f05270 */
[----:B------:R-:W-:Y:S02]  /*4ae0*/  IMAD.IADD R19, R19, 0x1, R4 ;  /* 0x0000000113137824 */ /* 0x000fe400078e0204 */
[----:B------:R-:W0:Y:S03]  /*4af0*/  LDS.64 R4, [UR4+0xc8] ;  /* 0x0000c804ff047984 */ /* 0x000e260008000a00 */
[----:B------:R-:W-:Y:S02]  /*4b00*/  SEL R6, R19, RZ, !P0 ;  /* 0x000000ff13067207 */ /* 0x000fe40004000000 */
[----:B------:R-:W-:-:S03]  /*4b10*/  ISETP.NE.AND P0, PT, R2, R8, PT ;  /* 0x000000080200720c */ /* 0x000fc60003f05270 */
[----:B------:R-:W-:Y:S01]  /*4b20*/  IMAD.IADD R21, R21, 0x1, R6 ;  /* 0x0000000115157824 */ /* 0x000fe200078e0206 */
[----:B------:R-:W-:Y:S02]  /*4b30*/  SEL R6, RZ, 0x1, !P0 ;  /* 0x00000001ff067807 */ /* 0x000fe40004000000 */
[----:B------:R-:W-:Y:S02]  /*4b40*/  ISETP.NE.AND P0, PT, R20, R22, PT ;  /* 0x000000161400720c */ /* 0x000fe40003f05270 */
[----:B------:R-:W-:Y:S02]  /*4b50*/  IADD3 R30, P4, P5, R30, R7, R6 ;  /* 0x000000071e1e7210 */ /* 0x000fe40007d9e006 */
[----:B------:R-:W-:Y:S02]  /*4b60*/  SEL R7, RZ, 0x1, !P3 ;  /* 0x00000001ff077807 */ /* 0x000fe40005800000 */
[----:B------:R-:W-:Y:S02]  /*4b70*/  SEL R6, R21, RZ, !P0 ;  /* 0x000000ff15067207 */ /* 0x000fe40004000000 */
[----:B------:R-:W-:-:S02]  /*4b80*/  IADD3 R32, P0, PT, R30, R7, RZ ;  /* 0x000000071e207210 */ /* 0x000fc40007f1e0ff */
[----:B------:R-:W-:Y:S01]  /*4b90*/  IADD3.X R35, PT, PT, RZ, RZ, RZ, P4, P5 ;  /* 0x000000ffff237210 */ /* 0x000fe200027ea4ff */
[----:B------:R-:W-:Y:S01]  /*4ba0*/  IMAD.IADD R23, R23, 0x1, R6 ;  /* 0x0000000117177824 */ /* 0x000fe200078e0206 */
[----:B------:R-:W-:Y:S02]  /*4bb0*/  ISETP.NE.AND P3, PT, R14, R16, PT ;  /* 0x000000100e00720c */ /* 0x000fe40003f65270 */
[----:B------:R-:W-:Y:S01]  /*4bc0*/  SEL R6, RZ, 0x1, !P1 ;  /* 0x00000001ff067807 */ /* 0x000fe20004800000 */
[----:B------:R-:W-:Y:S01]  /*4bd0*/  IMAD.X R37, RZ, RZ, R35, P0 ;  /* 0x000000ffff257224 */ /* 0x000fe200000e0623 */
[----:B------:R-:W-:Y:S02]  /*4be0*/  SEL R7, RZ, 0x1, !P3 ;  /* 0x00000001ff077807 */ /* 0x000fe40005800000 */
[----:B------:R-:W-:Y:S02]  /*4bf0*/  IADD3 R35, P0, PT, R29, R32, RZ ;  /* 0x000000201d237210 */ /* 0x000fe40007f1e0ff */
[----:B------:R-:W-:-:S02]  /*4c00*/  ISETP.NE.AND P1, PT, R16, R18, PT ;  /* 0x000000121000720c */ /* 0x000fc40003f25270 */
[----:B------:R-:W-:Y:S02]  /*4c10*/  SEL R30, RZ, 0x1, !P2 ;  /* 0x00000001ff1e7807 */ /* 0x000fe40005000000 */
[----:B------:R-:W-:Y:S01]  /*4c20*/  IADD3 R36, P2, PT, R32, R7, RZ ;  /* 0x0000000720247210 */ /* 0x000fe20007f5e0ff */
[--C-:B------:R-:W-:Y:S01]  /*4c30*/  IMAD.X R32, R28, 0x1, R37.reuse, P0 ;  /* 0x000000011c207824 */ /* 0x100fe200000e0625 */
[----:B------:R-:W-:Y:S02]  /*4c40*/  SEL R31, RZ, 0x1, !P1 ;  /* 0x00000001ff1f7807 */ /* 0x000fe40004800000 */
[----:B------:R-:W-:Y:S01]  /*4c50*/  IADD3 R41, P3, P1, R29, R41, R6 ;  /* 0x000000291d297210 */ /* 0x000fe2000797e006 */
[----:B------:R-:W-:Y:S01]  /*4c60*/  IMAD.X R45, RZ, RZ, R37, P2 ;  /* 0x000000ffff2d7224 */ /* 0x000fe200010e0625 */
[----:B0-----:R-:W-:Y:S01]  /*4c70*/  ISETP.GE.U32.AND P0, PT, R4, 0x101, PT ;  /* 0x000001010400780c */ /* 0x001fe20003f06070 */
[----:B------:R-:W-:Y:S01]  /*4c80*/  IMAD.IADD R31, R36, 0x1, R31 ;  /* 0x00000001241f7824 */ /* 0x000fe200078e021f */
[----:B------:R-:W-:-:S02]  /*4c90*/  IADD3 R39, P2, PT, R41, R30, RZ ;  /* 0x0000001e29277210 */ /* 0x000fc40007f5e0ff */
[----:B------:R-:W-:Y:S01]  /*4ca0*/  ISETP.GE.AND.EX P0, PT, R5, RZ, PT, P0 ;  /* 0x000000ff0500720c */ /* 0x000fe20003f06300 */
[----:B------:R-:W-:Y:S01]  /*4cb0*/  IMAD.IADD R30, R31, 0x1, R34 ;  /* 0x000000011f1e7824 */ /* 0x000fe200078e0222 */
[C---:B------:R-:W-:Y:S02]  /*4cc0*/  IADD3 R43, P4, PT, R29.reuse, R6, RZ ;  /* 0x000000061d2b7210 */ /* 0x040fe40007f9e0ff */
[C---:B------:R-:W-:Y:S02]  /*4cd0*/  IADD3 R6, P6, PT, R29.reuse, R36, RZ ;  /* 0x000000241d067210 */ /* 0x040fe40007fde0ff */
[C---:B------:R-:W-:Y:S01]  /*4ce0*/  IADD3.X R36, PT, PT, R28.reuse, RZ, RZ, P3, P1 ;  /* 0x000000ff1c247210 */ /* 0x040fe20001fe24ff */
[----:B------:R-:W-:Y:S01]  /*4cf0*/  IMAD.X R34, RZ, RZ, R28, P4 ;  /* 0x000000ffff227224 */ /* 0x000fe200020e061c */
[C---:B------:R-:W-:Y:S01]  /*4d00*/  IADD3 R24, P5, PT, R29.reuse, R24, RZ ;  /* 0x000000181d187210 */ /* 0x040fe20007fbe0ff */
[C---:B------:R-:W-:Y:S01]  /*4d10*/  IMAD.X R37, R28.reuse, 0x1, R45, P6 ;  /* 0x000000011c257824 */ /* 0x040fe200030e062d */
[C---:B------:R-:W-:Y:S01]  /*4d20*/  IADD3 R7, P3, PT, R29.reuse, R31, RZ ;  /* 0x0000001f1d077210 */ /* 0x040fe20007f7e0ff */
[----:B------:R-:W-:Y:S01]  /*4d30*/  IMAD.X R38, RZ, RZ, R36, P2 ;  /* 0x000000ffff267224 */ /* 0x000fe200010e0624 */
[----:B------:R-:W-:Y:S01]  /*4d40*/  IADD3 R30, P1, PT, R29, R30, RZ ;  /* 0x0000001e1d1e7210 */ /* 0x000fe20007f3e0ff */
[----:B------:R-:W-:-:S02]  /*4d50*/  IMAD.X R27, R28, 0x1, R27, P5 ;  /* 0x000000011c1b7824 */ /* 0x000fc400028e061b */
[C---:B------:R-:W-:Y:S02]  /*4d60*/  IMAD.X R0, R28.reuse, 0x1, R0, P3 ;  /* 0x000000011c007824 */ /* 0x040fe400018e0600 */
[----:B------:R-:W-:Y:S01]  /*4d70*/  IMAD.X R31, R28, 0x1, R26, P1 ;  /* 0x000000011c1f7824 */ /* 0x000fe200008e061a */
[----:B------:R-:W-:Y:S07]  /*4d80*/  @!P0 BRA `(.L_x_741) ;  /* 0x0000000400f88947 */ /* 0x000fee0003800000 */
[----:B------:R-:W0:Y:S01]  /*4d90*/  LDS.64 R26, [UR4+0xa8] ;  /* 0x0000a804ff1a7984 */ /* 0x000e220008000a00 */
[----:B------:R-:W-:Y:S01]  /*4da0*/  BAR.SYNC.DEFER_BLOCKING 0x0 ;  /* 0x0000000000007b1d */ /* 0x000fe20000010000 */
[----:B------:R-:W-:Y:S02]  /*4db0*/  ISETP.NE.AND P1, PT, R2, R8, PT ;  /* 0x000000080200720c */ /* 0x000fe40003f25270 */
[----:B------:R-:W-:Y:S02]  /*4dc0*/  ISETP.NE.AND P2, PT, R8, R10, PT ;  /* 0x0000000a0800720c */ /* 0x000fe40003f45270 */
[----:B------:R-:W-:Y:S02]  /*4dd0*/  ISETP.NE.AND P0, PT, R10, R12, PT ;  /* 0x0000000c0a00720c */ /* 0x000fe40003f05270 */
[----:B------:R-:W-:Y:S02]  /*4de0*/  ISETP.NE.AND P6, PT, R12, R14, PT ;  /* 0x0000000e0c00720c */ /* 0x000fe40003fc5270 */
[----:B------:R-:W-:-:S02]  /*4df0*/  ISETP.NE.AND P3, PT, R18, R20, PT ;  /* 0x000000141200720c */ /* 0x000fc40003f65270 */
[----:B------:R-:W-:Y:S02]  /*4e00*/  ISETP.NE.AND P4, PT, R20, R22, PT ;  /* 0x000000161400720c */ /* 0x000fe40003f85270 */
[----:B------:R-:W-:Y:S01]  /*4e10*/  ISETP.NE.AND P5, PT, R22, R25, PT ;  /* 0x000000191600720c */ /* 0x000fe20003fa5270 */
[--C-:B0-----:R-:W-:Y:S02]  /*4e20*/  @P1 IMAD.IADD R29, R29, 0x1, -R26.reuse ;  /* 0x000000011d1d1824 */ /* 0x101fe400078e0a1a */
[--C-:B------:R-:W-:Y:S02]  /*4e30*/  @P2 IMAD.IADD R43, R43, 0x1, -R26.reuse ;  /* 0x000000012b2b2824 */ /* 0x100fe400078e0a1a */
[--C-:B------:R-:W-:Y:S01]  /*4e40*/  @P0 IMAD.IADD R41, R41, 0x1, -R26.reuse ;  /* 0x0000000129290824 */ /* 0x100fe200078e0a1a */
[----:B------:R-:W-:Y:S01]  /*4e50*/  @P1 LEA R29, R29, UR4, 0x3 ;  /* 0x000000041d1d1c11 */ /* 0x000fe2000f8e18ff */
[--C-:B------:R-:W-:Y:S01]  /*4e60*/  @P6 IMAD.IADD R39, R39, 0x1, -R26.reuse ;  /* 0x0000000127276824 */ /* 0x100fe200078e0a1a */
[----:B------:R-:W-:Y:S01]  /*4e70*/  @P2 LEA R43, R43, UR4, 0x3 ;  /* 0x000000042b2b2c11 */ /* 0x000fe2000f8e18ff */
[--C-:B------:R-:W-:Y:S01]  /*4e80*/  @P3 IMAD.IADD R7, R7, 0x1, -R26.reuse ;  /* 0x0000000107073824 */ /* 0x100fe200078e0a1a */
[----:B------:R-:W-:Y:S01]  /*4e90*/  @P0 LEA R41, R41, UR4, 0x3 ;  /* 0x0000000429290c11 */ /* 0x000fe2000f8e18ff */
[----:B------:R0:W-:Y:S01]  /*4ea0*/  @P1 STS.64 [R29], R2 ;  /* 0x000000021d001388 */ /* 0x0001e20000000a00 */
[----:B------:R-:W-:Y:S01]  /*4eb0*/  ISETP.NE.AND P1, PT, R14, R16, PT ;  /* 0x000000100e00720c */ /* 0x000fe20003f25270 */
[--C-:B------:R-:W-:Y:S01]  /*4ec0*/  @P4 IMAD.IADD R30, R30, 0x1, -R26.reuse ;  /* 0x000000011e1e4824 */ /* 0x100fe200078e0a1a */
[----:B------:R-:W-:Y:S01]  /*4ed0*/  @P6 LEA R39, R39, UR4, 0x3 ;  /* 0x0000000427276c11 */ /* 0x000fe2000f8e18ff */
[----:B------:R0:W-:Y:S01]  /*4ee0*/  @P2 STS.64 [R43], R8 ;  /* 0x000000082b002388 */ /* 0x0001e20000000a00 */
[----:B------:R-:W-:Y:S01]  /*4ef0*/  ISETP.NE.AND P2, PT, R16, R18, PT ;  /* 0x000000121000720c */ /* 0x000fe20003f45270 */
[----:B------:R-:W-:Y:S01]  /*4f00*/  @P5 IMAD.IADD R24, R24, 0x1, -R26 ;  /* 0x0000000118185824 */ /* 0x000fe200078e0a1a */
[----:B------:R-:W-:Y:S01]  /*4f10*/  @P3 LEA R7, R7, UR4, 0x3 ;  /* 0x0000000407073c11 */ /* 0x000fe2000f8e18ff */
[----:B------:R0:W-:Y:S01]  /*4f20*/  @P0 STS.64 [R41], R10 ;  /* 0x0000000a29000388 */ /* 0x0001e20000000a00 */
[----:B------:R-:W-:-:S02]  /*4f30*/  @P4 LEA R30, R30, UR4, 0x3 ;  /* 0x000000041e1e4c11 */ /* 0x000fc4000f8e18ff */
[----:B------:R-:W-:Y:S01]  /*4f40*/  @P5 LEA R24, R24, UR4, 0x3 ;  /* 0x0000000418185c11 */ /* 0x000fe2000f8e18ff */
[----:B------:R0:W-:Y:S01]  /*4f50*/  @P6 STS.64 [R39], R12 ;  /* 0x0000000c27006388 */ /* 0x0001e20000000a00 */
[----:B------:R-:W-:Y:S01]  /*4f60*/  ISETP.GT.U32.AND P0, PT, R4, R33, PT ;  /* 0x000000210400720c */ /* 0x000fe20003f04070 */
[----:B------:R-:W-:-:S03]  /*4f70*/  @P1 IMAD.IADD R35, R35, 0x1, -R26 ;  /* 0x0000000123231824 */ /* 0x000fc600078e0a1a */
[----:B------:R-:W-:Y:S01]  /*4f80*/  ISETP.GT.U32.AND.EX P0, PT, R5, RZ, PT, P0 ;  /* 0x000000ff0500720c */ /* 0x000fe20003f04100 */
[----:B------:R-:W-:Y:S01]  /*4f90*/  @P2 IMAD.IADD R6, R6, 0x1, -R26 ;  /* 0x0000000106062824 */ /* 0x000fe200078e0a1a */
[----:B------:R-:W-:-:S04]  /*4fa0*/  @P1 LEA R35, R35, UR4, 0x3 ;  /* 0x0000000423231c11 */ /* 0x000fc8000f8e18ff */
[----:B------:R-:W-:Y:S01]  /*4fb0*/  @P2 LEA R6, R6, UR4, 0x3 ;  /* 0x0000000406062c11 */ /* 0x000fe2000f8e18ff */
        /* <DEDUP_REMOVED lines=12> */
[----:B------:R-:W1:Y:S03]  /*5080*/  LDCU.64 UR14, c[0x0][0x3a0] ;  /* 0x00007400ff0e77ac */ /* 0x000e660008000a00 */
[----:B------:R-:W-:Y:S02]  /*5090*/  IADD3 R14, P0, PT, R4, R3, RZ ;  /* 0x00000003040e7210 */ /* 0x000fe40007f1e0ff */
[----:B------:R-:W-:-:S02]  /*50a0*/  LOP3.LUT R3, RZ, R23, RZ, 0x33, !PT ;  /* 0x00000017ff037212 */ /* 0x000fc400078e33ff */
[----:B------:R-:W-:-:S03]  /*50b0*/  LOP3.LUT R0, R14, 0x300, RZ, 0xc0, !PT ;  /* 0x000003000e007812 */ /* 0x000fc600078ec0ff */
[----:B------:R-:W-:Y:S01]  /*50c0*/  IMAD.X R3, R5, 0x1, R3, P0 ;  /* 0x0000000105037824 */ /* 0x000fe200000e0603 */
[----:B------:R-:W-:Y:S02]  /*50d0*/  ISETP.NE.U32.AND P1, PT, R0, 0x300, PT ;  /* 0x000003000000780c */ /* 0x000fe40003f25070 */
[----:B------:R-:W-:Y:S02]  /*50e0*/  ISETP.GE.U32.AND P0, PT, R14, 0x300, PT ;  /* 0x000003000e00780c */ /* 0x000fe40003f06070 */
[----:B------:R-:W-:Y:S02]  /*50f0*/  ISETP.NE.AND.EX P1, PT, RZ, RZ, PT, P1 ;  /* 0x000000ffff00720c */ /* 0x000fe40003f25310 */
[----:B------:R-:W-:-:S11]  /*5100*/  ISETP.GE.U32.AND.EX P0, PT, R3, RZ, PT, P0 ;  /* 0x000000ff0300720c */ /* 0x000fd60003f06100 */
[----:B01----:R-:W-:Y:S05]  /*5110*/  @!P1 BRA `(.L_x_743) ;  /* 0x0000000000889947 */ /* 0x003fea0003800000 */
[----:B------:R-:W0:Y:S01]  /*5120*/  LDCU.64 UR6, c[0x0][0x3a0] ;  /* 0x00007400ff0677ac */ /* 0x000e220008000a00 */
[----:B------:R-:W-:Y:S01]  /*5130*/  SHF.R.U64 R14, R14, 0x8, R3 ;  /* 0x000000080e0e7819 */ /* 0x000fe20000001203 */
[----:B------:R-:W-:Y:S01]  /*5140*/  IMAD.MOV.U32 R15, RZ, RZ, RZ ;  /* 0x000000ffff0f7224 */ /* 0x000fe200078e00ff */
[----:B------:R-:W-:Y:S01]  /*5150*/  IADD3 R11, P1, PT, R26, R21, RZ ;  /* 0x000000151a0b7210 */ /* 0x000fe20007f3e0ff */
[----:B------:R-:W1:Y:S02]  /*5160*/  LDCU.64 UR10, c[0x0][0x398] ;  /* 0x00007300ff0a77ac */ /* 0x000e640008000a00 */
[----:B------:R-:W-:Y:S02]  /*5170*/  VIADD R14, R14, 0x1 ;  /* 0x000000010e0e7836 */ /* 0x000fe40000000000 */
[----:B------:R-:W-:Y:S02]  /*5180*/  IMAD.X R0, R27, 0x1, R23, P1 ;  /* 0x000000011b007824 */ /* 0x000fe400008e0617 */
[----:B------:R-:W-:Y:S01]  /*5190*/  IMAD.SHL.U32 R10, R11, 0x4, RZ ;  /* 0x000000040b0a7824 */ /* 0x000fe200078e00ff */
[----:B------:R-:W-:-:S02]  /*51a0*/  LOP3.LUT R14, R14, 0x3, RZ, 0xc0, !PT ;  /* 0x000000030e0e7812 */ /* 0x000fc400078ec0ff */
[----:B------:R-:W-:Y:S02]  /*51b0*/  SHF.L.U64.HI R11, R11, 0x2, R0 ;  /* 0x000000020b0b7819 */ /* 0x000fe40000010200 */
[----:B------:R-:W-:Y:S02]  /*51c0*/  LEA R21, P3, R14, R21, 0x8 ;  /* 0x000000150e157211 */ /* 0x000fe400078640ff */
[----:B------:R-:W-:Y:S02]  /*51d0*/  LEA R0, R33, UR4, 0x3 ;  /* 0x0000000421007c11 */ /* 0x000fe4000f8e18ff */
[----:B0-----:R-:W-:Y:S02]  /*51e0*/  IADD3 R12, P1, PT, R10, UR6, RZ ;  /* 0x000000060a0c7c10 */ /* 0x001fe4000ff3e0ff */
[----:B------:R-:W-:Y:S02]  /*51f0*/  LEA.HI.X R23, R14, R23, R15, 0x8, P3 ;  /* 0x000000170e177211 */ /* 0x000fe400018f440f */
[----:B-1----:R-:W-:-:S02]  /*5200*/  IADD3 R10, P2, PT, R10, UR10, RZ ;  /* 0x0000000a0a0a7c10 */ /* 0x002fc4000ff5e0ff */
[C---:B------:R-:W-:Y:S02]  /*5210*/  IADD3.X R13, PT, PT, R11.reuse, UR7, RZ, P1, !PT ;  /* 0x000000070b0d7c10 */ /* 0x040fe40008ffe4ff */
[----:B------:R-:W-:-:S09]  /*5220*/  IADD3.X R11, PT, PT, R11, UR11, RZ, P2, !PT ;  /* 0x0000000b0b0b7c10 */ /* 0x000fd200097fe4ff */
.L_x_744:
        /* <DEDUP_REMOVED lines=17> */
.L_x_743:
[----:B------:R-:W-:Y:S05]  /*5340*/  BSYNC.RECONVERGENT B0 ;  /* 0x0000000000007941 */ /* 0x000fea0003800200 */
.L_x_742:
[----:B------:R-:W-:Y:S05]  /*5350*/  @!P0 EXIT ;  /* 0x000000000000894d */ /* 0x000fea0003800000 */
.L_x_745:
[C---:B------:R-:W-:Y:S02]  /*5360*/  LEA R0, R21.reuse, UR4, 0x3 ;  /* 0x0000000415007c11 */ /* 0x040fe4000f8e18ff */
[----:B0---4-:R-:W-:Y:S01]  /*5370*/  IADD3 R3, P0, PT, R26, R21, RZ ;  /* 0x000000151a037210 */ /* 0x011fe20007f1e0ff */
[----:B------:R-:W-:Y:S02]  /*5380*/  VIADD R21, R21, 0x400 ;  /* 0x0000040015157836 */ /* 0x000fe40000000000 */
[----:B------:R-:W0:Y:S02]  /*5390*/  LDS.64 R12, [R0] ;  /* 0x00000000000c7984 */ /* 0x000e240000000a00 */
[----:B------:R-:W-:Y:S02]  /*53a0*/  IMAD.X R2, R27, 0x1, R23, P0 ;  /* 0x000000011b027824 */ /* 0x000fe400000e0617 */
[----:B------:R-:W1:Y:S01]  /*53b0*/  LDS.64 R14, [R0+0x800] ;  /* 0x00080000000e7984 */ /* 0x000e620000000a00 */
[----:B------:R-:W-:-:S02]  /*53c0*/  IMAD.SHL.U32 R10, R3, 0x4, RZ ;  /* 0x00000004030a7824 */ /* 0x000fc400078e00ff */
[----:B------:R-:W-:Y:S01]  /*53d0*/  IMAD.X R6, RZ, RZ, R27, P0 ;  /* 0x000000ffff067224 */ /* 0x000fe200000e061b */
[----:B------:R-:W2:Y:S01]  /*53e0*/  LDS.64 R16, [R0+0x1000] ;  /* 0x0010000000107984 */ /* 0x000ea20000000a00 */
[C---:B------:R-:W-:Y:S01]  /*53f0*/  SHF.L.U64.HI R2, R3.reuse, 0x2, R2 ;  /* 0x0000000203027819 */ /* 0x040fe20000010202 */
[----:B------:R-:W-:Y:S01]  /*5400*/  IMAD.MOV.U32 R23, RZ, RZ, RZ ;  /* 0x000000ffff177224 */ /* 0x000fe200078e00ff */
[C---:B------:R-:W-:Y:S01]  /*5410*/  IADD3 R8, P0, PT, R10.reuse, UR12, RZ ;  /* 0x0000000c0a087c10 */ /* 0x040fe2000ff1e0ff */
[----:B------:R-:W3:Y:S01]  /*5420*/  LDS.64 R18, [R0+0x1800] ;  /* 0x0018000000127984 */ /* 0x000ee20000000a00 */
[----:B------:R-:W-:Y:S02]  /*5430*/  IADD3 R10, P1, PT, R10, UR14, RZ ;  /* 0x0000000e0a0a7c10 */ /* 0x000fe4000ff3e0ff */
[----:B------:R-:W-:Y:S02]  /*5440*/  SHF.L.U64.HI R6, R3, 0x2, R6 ;  /* 0x0000000203067819 */ /* 0x000fe40000010206 */
[----:B------:R-:W-:-:S02]  /*5450*/  IADD3.X R9, PT, PT, R2, UR13, RZ, P0, !PT ;  /* 0x0000000d02097c10 */ /* 0x000fc400087fe4ff */
[----:B------:R-:W-:Y:S01]  /*5460*/  IADD3.X R11, PT, PT, R2, UR15, RZ, P1, !PT ;  /* 0x0000000f020b7c10 */ /* 0x000fe20008ffe4ff */
[----:B------:R-:W-:Y:S01]  /*5470*/  IMAD.MOV.U32 R2, RZ, RZ, R8 ;  /* 0x000000ffff027224 */ /* 0x000fe200078e0008 */
[C---:B------:R-:W-:Y:S02]  /*5480*/  IADD3.X R3, PT, PT, R6.reuse, UR13, RZ, P0, !PT ;  /* 0x0000000d06037c10 */ /* 0x040fe400087fe4ff */
[----:B------:R-:W-:Y:S01]  /*5490*/  IADD3.X R7, PT, PT, R6, UR15, RZ, P1, !PT ;  /* 0x0000000f06077c10 */ /* 0x000fe20008ffe4ff */
[----:B------:R-:W-:Y:S01]  /*54a0*/  IMAD.MOV.U32 R6, RZ, RZ, R10 ;  /* 0x000000ffff067224 */ /* 0x000fe200078e000a */
        /* <DEDUP_REMOVED lines=12> */
.L_x_741:
[----:B------:R-:W-:Y:S01]  /*5570*/  ISETP.NE.AND P2, PT, R2, R8, PT ;  /* 0x000000080200720c */ /* 0x000fe20003f45270 */
[----:B------:R-:W-:Y:S01]  /*5580*/  BSSY.RECONVERGENT B0, `(.L_x_746) ;  /* 0x000000f000007945 */ /* 0x000fe20003800200 */
[----:B------:R-:W-:Y:S02]  /*5590*/  ISETP.NE.AND P0, PT, R22, R25, PT ;  /* 0x000000191600720c */ /* 0x000fe40003f05270 */
[----:B------:R-:W-:Y:S02]  /*55a0*/  ISETP.NE.AND P4, PT, R8, R10, PT ;  /* 0x0000000a0800720c */ /* 0x000fe40003f85270 */
[----:B------:R-:W-:-:S07]  /*55b0*/  ISETP.NE.AND P1, PT, R10, R12, PT ;  /* 0x0000000c0a00720c */ /* 0x000fce0003f25270 */
[----:B------:R-:W-:Y:S06]  /*55c0*/  @!P2 BRA `(.L_x_747) ;  /* 0x000000000028a947 */ /* 0x000fec0003800000 */
        /* <DEDUP_REMOVED lines=10> */
.L_x_747:
[----:B------:R-:W-:Y:S05]  /*5670*/  BSYNC.RECONVERGENT B0 ;  /* 0x0000000000007941 */ /* 0x000fea0003800200 */
.L_x_746:
        /* <DEDUP_REMOVED lines=12> */
.L_x_749:
[----:B------:R-:W-:Y:S05]  /*5740*/  BSYNC.RECONVERGENT B0 ;  /* 0x0000000000007941 */ /* 0x000fea0003800200 */
.L_x_748:
        /* <DEDUP_REMOVED lines=17> */
.L_x_751:
[----:B------:R-:W-:Y:S05]  /*5860*/  BSYNC.RECONVERGENT B0 ;  /* 0x0000000000007941 */ /* 0x000fea0003800200 */
.L_x_750:
[----:B------:R-:W-:Y:S04]  /*5870*/  BSSY.RECONVERGENT B0, `(.L_x_752) ;  /* 0x000000c000007945 */ /* 0x000fe80003800200 */
[----:B------:R-:W-:Y:S05]  /*5880*/  @!P2 BRA `(.L_x_753) ;  /* 0x000000000028a947 */ /* 0x000fea0003800000 */
[----:B------:R-:W3:Y:S01]  /*5890*/  LDCU.64 UR4, c[0x0][0x398] ;  /* 0x00007300ff0477ac */ /* 0x000ee20008000a00 */
[C---:B012---:R-:W-:Y:S01]  /*58a0*/  IMAD.SHL.U32 R4, R39.reuse, 0x4, RZ ;  /* 0x0000000427047824 */ /* 0x047fe200078e00ff */
[----:B------:R-:W-:Y:S01]  /*58b0*/  SHF.L.U64.HI R39, R39, 0x2, R38 ;  /* 0x0000000227277819 */ /* 0x000fe20000010226 */
[----:B------:R-:W0:Y:S03]  /*58c0*/  LDCU.64 UR6, c[0x0][0x3a0] ;  /* 0x00007400ff0677ac */ /* 0x000e260008000a00 */
[C---:B---3--:R-:W-:Y:S02]  /*58d0*/  IADD3 R2, P1, PT, R4.reuse, UR4, RZ ;  /* 0x0000000404027c10 */ /* 0x048fe4000ff3e0ff */
[----:B0-----:R-:W-:Y:S02]  /*58e0*/  IADD3 R4, P2, PT, R4, UR6, RZ ;  /* 0x0000000604047c10 */ /* 0x001fe4000ff5e0ff */
[----:B------:R-:W-:-:S02]  /*58f0*/  IADD3.X R3, PT, PT, R39, UR5, RZ, P1, !PT ;  /* 0x0000000527037c10 */ /* 0x000fc40008ffe4ff */
[----:B------:R-:W-:-:S03]  /*5900*/  IADD3.X R5, PT, PT, R39, UR7, RZ, P2, !PT ;  /* 0x0000000727057c10 */ /* 0x000fc600097fe4ff */
[----:B------:R3:W-:Y:S04]  /*5910*/  STG.E desc[UR8][R2.64], R12 ;  /* 0x0000000c02007986 */ /* 0x0007e8000c101908 */
[----:B------:R3:W-:Y:S02]  /*5920*/  STG.E desc[UR8][R4.64], R13 ;  /* 0x0000000d04007986 */ /* 0x0007e4000c101908 */
.L_x_753:
[----:B------:R-:W-:Y:S05]  /*5930*/  BSYNC.RECONVERGENT B0 ;  /* 0x0000000000007941 */ /* 0x000fea0003800200 */
.L_x_752:
[----:B------:R-:W-:Y:S04]  /*5940*/  BSSY.RECONVERGENT B0, `(.L_x_754) ;  /* 0x000000c000007945 */ /* 0x000fe80003800200 */
[----:B------:R-:W-:Y:S05]  /*5950*/  @!P3 BRA `(.L_x_755) ;  /* 0x000000000028b947 */ /* 0x000fea0003800000 */
[----:B------:R-:W4:Y:S01]  /*5960*/  LDCU.64 UR4, c[0x0][0x398] ;  /* 0x00007300ff0477ac */ /* 0x000f220008000a00 */
[C---:B0123--:R-:W-:Y:S01]  /*5970*/  IMAD.SHL.U32 R4, R35.reuse, 0x4, RZ ;  /* 0x0000000423047824 */ /* 0x04ffe200078e00ff */
[----:B------:R-:W-:Y:S01]  /*5980*/  SHF.L.U64.HI R32, R35, 0x2, R32 ;  /* 0x0000000223207819 */ /* 0x000fe20000010220 */
[----:B------:R-:W0:Y:S03]  /*5990*/  LDCU.64 UR6, c[0x0][0x3a0] ;  /* 0x00007400ff0677ac */ /* 0x000e260008000a00 */
[C---:B----4-:R-:W-:Y:S02]  /*59a0*/  IADD3 R2, P1, PT, R4.reuse, UR4, RZ ;  /* 0x0000000404027c10 */ /* 0x050fe4000ff3e0ff */
[----:B0-----:R-:W-:Y:S02]  /*59b0*/  IADD3 R4, P2, PT, R4, UR6, RZ ;  /* 0x0000000604047c10 */ /* 0x001fe4000ff5e0ff */
[----:B------:R-:W-:-:S02]  /*59c0*/  IADD3.X R3, PT, PT, R32, UR5, RZ, P1, !PT ;  /* 0x0000000520037c10 */ /* 0x000fc40008ffe4ff */
[----:B------:R-:W-:-:S03]  /*59d0*/  IADD3.X R5, PT, PT, R32, UR7, RZ, P2, !PT ;  /* 0x0000000720057c10 */ /* 0x000fc600097fe4ff */
[----:B------:R4:W-:Y:S04]  /*59e0*/  STG.E desc[UR8][R2.64], R14 ;  /* 0x0000000e02007986 */ /* 0x0009e8000c101908 */
[----:B------:R4:W-:Y:S02]  /*59f0*/  STG.E desc[UR8][R4.64], R15 ;  /* 0x0000000f04007986 */ /* 0x0009e4000c101908 */
.L_x_755:
[----:B------:R-:W-:Y:S05]  /*5a00*/  BSYNC.RECONVERGENT B0 ;  /* 0x0000000000007941 */ /* 0x000fea0003800200 */
.L_x_754:
[----:B------:R-:W-:Y:S04]  /*5a10*/  BSSY.RECONVERGENT B0, `(.L_x_756) ;  /* 0x000000c000007945 */ /* 0x000fe80003800200 */
[----:B------:R-:W-:Y:S05]  /*5a20*/  @!P4 BRA `(.L_x_757) ;  /* 0x000000000028c947 */ /* 0x000fea0003800000 */
[----:B------:R-:W5:Y:S01]  /*5a30*/  LDCU.64 UR4, c[0x0][0x398] ;  /* 0x00007300ff0477ac */ /* 0x000f620008000a00 */
[C---:B01234-:R-:W-:Y:S01]  /*5a40*/  IMAD.SHL.U32 R4, R6.reuse, 0x4, RZ ;  /* 0x0000000406047824 */ /* 0x05ffe200078e00ff */
[----:B------:R-:W-:Y:S01]  /*5a50*/  SHF.L.U64.HI R37, R6, 0x2, R37 ;  /* 0x0000000206257819 */ /* 0x000fe20000010225 */
[----:B------:R-:W0:Y:S03]  /*5a60*/  LDCU.64 UR6, c[0x0][0x3a0] ;  /* 0x00007400ff0677ac */ /* 0x000e260008000a00 */
[C---:B-----5:R-:W-:Y:S02]  /*5a70*/  IADD3 R2, P1, PT, R4.reuse, UR4, RZ ;  /* 0x0000000404027c10 */ /* 0x060fe4000ff3e0ff */
[----:B0-----:R-:W-:Y:S02]  /*5a80*/  IADD3 R4, P2, PT, R4, UR6, RZ ;  /* 0x0000000604047c10 */ /* 0x001fe4000ff5e0ff */
[----:B------:R-:W-:-:S02]  /*5a90*/  IADD3.X R3, PT, PT, R37, UR5, RZ, P1, !PT ;  /* 0x0000000525037c10 */ /* 0x000fc40008ffe4ff */
[----:B------:R-:W-:-:S03]  /*5aa0*/  IADD3.X R5, PT, PT, R37, UR7, RZ, P2, !PT ;  /* 0x0000000725057c10 */ /* 0x000fc600097fe4ff */
[----:B------:R0:W-:Y:S04]  /*5ab0*/  STG.E desc[UR8][R2.64], R16 ;  /* 0x0000001002007986 */ /* 0x0001e8000c101908 */
[----:B------:R0:W-:Y:S02]  /*5ac0*/  STG.E desc[UR8][R4.64], R17 ;  /* 0x0000001104007986 */ /* 0x0001e4000c101908 */
.L_x_757:
[----:B------:R-:W-:Y:S05]  /*5ad0*/  BSYNC.RECONVERGENT B0 ;  /* 0x0000000000007941 */ /* 0x000fea0003800200 */
.L_x_756:
        /* <DEDUP_REMOVED lines=12> */
.L_x_759:
[----:B------:R-:W-:Y:S05]  /*5ba0*/  BSYNC.RECONVERGENT B0 ;  /* 0x0000000000007941 */ /* 0x000fea0003800200 */
.L_x_758:
        /* <DEDUP_REMOVED lines=12> */
.L_x_761:
[----:B------:R-:W-:Y:S05]  /*5c70*/  BSYNC.RECONVERGENT B0 ;  /* 0x0000000000007941 */ /* 0x000fea0003800200 */
.L_x_760:
[----:B------:R-:W-:Y:S05]  /*5c80*/  @!P0 EXIT ;  /* 0x000000000000894d */ /* 0x000fea0003800000 */
        /* <DEDUP_REMOVED lines=8> */
[----:B------:R-:W-:Y:S04]  /*5d10*/  STG.E desc[UR8][R2.64], R22 ;  /* 0x0000001602007986 */ /* 0x000fe8000c101908 */
[----:B------:R-:W-:Y:S01]  /*5d20*/  STG.E desc[UR8][R4.64], R23 ;  /* 0x0000001704007986 */ /* 0x000fe2000c101908 */
[----:B------:R-:W-:Y:S05]  /*5d30*/  EXIT ;  /* 0x000000000000794d */ /* 0x000fea0003800000 */
.L_x_682:
[----:B------:R-:W-:-:S04]  /*5d40*/  ISETP.GE.U32.AND P0, PT, R26, 0x1, PT ;  /* 0x000000011a00780c */ /* 0x000fc80003f06070 */
[----:B------:R-:W-:-:S13]  /*5d50*/  ISETP.GE.AND.EX P0, PT, R30, RZ, PT, P0 ;  /* 0x000000ff1e00720c */ /* 0x000fda0003f06300 */
[----:B------:R-:W-:Y:S05]  /*5d60*/  @!P0 EXIT ;  /* 0x000000000000894d */ /* 0x000fea0003800000 */
[----:B------:R-:W-:-:S13]  /*5d70*/  ISETP.NE.AND P0, PT, R39, RZ, PT ;  /* 0x000000ff2700720c */ /* 0x000fda0003f05270 */
[----:B------:R-:W-:Y:S05]  /*5d80*/  @P0 BRA `(.L_x_762) ;  /* 0x00000028008c0947 */ /* 0x000fea0003800000 */
[----:B------:R-:W0:Y:S01]  /*5d90*/  LDC.64 R2, c[0x0][0x380] ;  /* 0x0000e000ff027b82 */ /* 0x000e220000000a00 */
[----:B------:R-:W1:Y:S01]  /*5da0*/  S2R R21, SR_TID.X ;  /* 0x0000000000157919 */ /* 0x000e620000002100 */
[----:B------:R-:W2:Y:S06]  /*5db0*/  S2R R10, SR_LANEID ;  /* 0x00000000000a7919 */ /* 0x000eac0000000000 */
[----:B------:R-:W3:Y:S08]  /*5dc0*/  S2UR UR5, SR_CgaCtaId ;  /* 0x00000000000579c3 */ /* 0x000ef00000008800 */
[----:B------:R-:W4:Y:S01]  /*5dd0*/  LDC R22, c[0x0][0x390] ;  /* 0x0000e400ff167b82 */ /* 0x000f220000000800 */
[----:B0-----:R-:W-:-:S05]  /*5de0*/  IMAD.WIDE.U32 R2, RZ, 0x2400, R2 ;  /* 0x00002400ff027825 */ /* 0x001fca00078e0002 */
[----:B------:R0:W5:Y:S01]  /*5df0*/  LDG.E.CONSTANT R4, desc[UR8][R2.64] ;  /* 0x0000000802047981 */ /* 0x000162000c1e9900 */
[C---:B-1----:R-:W-:Y:S02]  /*5e00*/  LOP3.LUT R0, R21.reuse, 0x1f, RZ, 0xc0, !PT ;  /* 0x0000001f15007812 */ /* 0x042fe400078ec0ff */
[----:B------:R-:W-:-:S05]  /*5e10*/  LOP3.LUT R5, R21, 0x3e0, RZ, 0xc0, !PT ;  /* 0x000003e015057812 */ /* 0x000fca00078ec0ff */
[----:B------:R-:W-:-:S04]  /*5e20*/  IMAD R7, R5, 0x9, R0 ;  /* 0x0000000905077824 */ /* 0x000fc800078e0200 */
[C---:B------:R-:W-:Y:S01]  /*5e30*/  VIADD R0, R7.reuse, 0x20 ;  /* 0x0000002007007836 */ /* 0x040fe20000000000 */
[C---:B------:R-:W-:Y:S01]  /*5e40*/  ISETP.GE.AND P6, PT, R7.reuse, UR4, PT ;  /* 0x0000000407007c0c */ /* 0x040fe2000bfc6270 */
[C---:B------:R-:W-:Y:S01]  /*5e50*/  VIADD R5, R7.reuse, 0x40 ;  /* 0x0000004007057836 */ /* 0x040fe20000000000 */
[C---:B0-----:R-:W-:Y:S01]  /*5e60*/  LEA R2, P5, R7.reuse, R2, 0x2 ;  /* 0x0000000207027211 */ /* 0x041fe200078a10ff */
[C---:B------:R-:W-:Y:S01]  /*5e70*/  VIADD R6, R7.reuse, 0x60 ;  /* 0x0000006007067836 */ /* 0x040fe20000000000 */
[----:B------:R-:W-:Y:S01]  /*5e80*/  ISETP.GE.AND P1, PT, R0, UR4, PT ;  /* 0x0000000400007c0c */ /* 0x000fe2000bf26270 */
[----:B------:R-:W-:Y:S01]  /*5e90*/  VIADD R0, R7, 0x80 ;  /* 0x0000008007007836 */ /* 0x000fe20000000000 */
[----:B------:R-:W-:Y:S01]  /*5ea0*/  ISETP.GE.AND P0, PT, R5, UR4, PT ;  /* 0x0000000405007c0c */ /* 0x000fe2000bf06270 */
[C---:B------:R-:W-:Y:S01]  /*5eb0*/  VIADD R5, R7.reuse, 0xa0 ;  /* 0x000000a007057836 */ /* 0x040fe20000000000 */
[----:B------:R-:W-:Y:S01]  /*5ec0*/  ISETP.GE.AND P2, PT, R6, UR4, PT ;  /* 0x0000000406007c0c */ /* 0x000fe2000bf46270 */
[----:B------:R-:W-:Y:S01]  /*5ed0*/  VIADD R6, R7, 0xc0 ;  /* 0x000000c007067836 */ /* 0x000fe20000000000 */
[----:B------:R-:W-:Y:S01]  /*5ee0*/  ISETP.GE.AND P3, PT, R0, UR4, PT ;  /* 0x0000000400007c0c */ /* 0x000fe2000bf66270 */
[----:B------:R-:W-:Y:S01]  /*5ef0*/  IMAD.X R3, RZ, RZ, R3, P5 ;  /* 0x000000ffff037224 */ /* 0x000fe200028e0603 */
[----:B------:R-:W-:Y:S01]  /*5f00*/  ISETP.GE.AND P4, PT, R5, UR4, PT ;  /* 0x0000000405007c0c */ /* 0x000fe2000bf86270 */
[C---:B------:R-:W-:Y:S01]  /*5f10*/  VIADD R8, R7.reuse, 0xe0 ;  /* 0x000000e007087836 */ /* 0x040fe20000000000 */
[----:B------:R-:W-:Y:S01]  /*5f20*/  ISETP.GE.AND P5, PT, R6, UR4, PT ;  /* 0x0000000406007c0c */ /* 0x000fe2000bfa6270 */
[----:B------:R-:W-:-:S02]  /*5f30*/  VIADD R6, R7, 0x100 ;  /* 0x0000010007067836 */ /* 0x000fc40000000000 */
[----:B-----5:R-:W-:Y:S02]  /*5f40*/  IMAD.MOV.U32 R0, RZ, RZ, R4 ;  /* 0x000000ffff007224 */ /* 0x020fe400078e0004 */
[----:B------:R-:W5:Y:S02]  /*5f50*/  @!P6 LDG.E.CONSTANT R4, desc[UR8][R2.64] ;  /* 0x000000080204e981 */ /* 0x000f64000c1e9900 */
[----:B------:R-:W-:Y:S01]  /*5f60*/  IMAD.MOV.U32 R5, RZ, RZ, R0 ;  /* 0x000000ffff057224 */ /* 0x000fe200078e0000 */
[----:B------:R-:W-:-:S05]  /*5f70*/  ISETP.GE.AND P6, PT, R8, UR4, PT ;  /* 0x0000000408007c0c */ /* 0x000fca000bfc6270 */
[----:B------:R-:W4:Y:S01]  /*5f80*/  @!P1 LDG.E.CONSTANT R5, desc[UR8][R2.64+0x80] ;  /* 0x0000800802059981 */ /* 0x000f22000c1e9900 */
[----:B------:R-:W-:Y:S01]  /*5f90*/  ISETP.GE.AND P1, PT, R6, UR4, PT ;  /* 0x0000000406007c0c */ /* 0x000fe2000bf26270 */
[--C-:B------:R-:W-:Y:S02]  /*5fa0*/  IMAD.MOV.U32 R6, RZ, RZ, R0.reuse ;  /* 0x000000ffff067224 */ /* 0x100fe400078e0000 */
[--C-:B------:R-:W-:Y:S02]  /*5fb0*/  IMAD.MOV.U32 R7, RZ, RZ, R0.reuse ;  /* 0x000000ffff077224 */ /* 0x100fe400078e0000 */
[--C-:B------:R-:W-:Y:S02]  /*5fc0*/  IMAD.MOV.U32 R8, RZ, RZ, R0.reuse ;  /* 0x000000ffff087224 */ /* 0x100fe400078e0000 */
[--C-:B------:R-:W-:Y:S01]  /*5fd0*/  IMAD.MOV.U32 R9, RZ, RZ, R0.reuse ;  /* 0x000000ffff097224 */ /* 0x100fe200078e0000 */
[----:B------:R-:W4:Y:S01]  /*5fe0*/  @!P0 LDG.E.CONSTANT R6, desc[UR8][R2.64+0x100] ;  /* 0x0001000802068981 */ /* 0x000f22000c1e9900 */
[----:B------:R-:W-:-:S02]  /*5ff0*/  IMAD.MOV.U32 R11, RZ, RZ, R0 ;  /* 0x000000ffff0b7224 */ /* 0x000fc400078e0000 */
[----:B------:R-:W-:Y:S01]  /*6000*/  IMAD.MOV.U32 R13, RZ, RZ, R0 ;  /* 0x000000ffff0d7224 */ /* 0x000fe200078e0000 */
[----:B------:R-:W4:Y:S04]  /*6010*/  @!P2 LDG.E.CONSTANT R7, desc[UR8][R2.64+0x180] ;  /* 0x000180080207a981 */ /* 0x000f28000c1e9900 */
[----:B------:R-:W4:Y:S04]  /*6020*/  @!P3 LDG.E.CONSTANT R8, desc[UR8][R2.64+0x200] ;  /* 0x000200080208b981 */ /* 0x000f28000c1e9900 */
[----:B------:R-:W4:Y:S04]  /*6030*/  @!P4 LDG.E.CONSTANT R9, desc[UR8][R2.64+0x280] ;  /* 0x000280080209c981 */ /* 0x000f28000c1e9900 */
[----:B------:R-:W4:Y:S04]  /*6040*/  @!P5 LDG.E.CONSTANT R11, desc[UR8][R2.64+0x300] ;  /* 0x00030008020bd981 */ /* 0x000f28000c1e9900 */
[----:B------:R-:W4:Y:S04]  /*6050*/  @!P6 LDG.E.CONSTANT R13, desc[UR8][R2.64+0x380] ;  /* 0x00038008020de981 */ /* 0x000f28000c1e9900 */
[----:B------:R-:W4:Y:S01]  /*6060*/  @!P1 LDG.E.CONSTANT R0, desc[UR8][R2.64+0x400] ;  /* 0x0004000802009981 */ /* 0x000f22000c1e9900 */
[----:B------:R-:W-:Y:S01]  /*6070*/  SHF.R.U32.HI R15, RZ, 0x5, R21 ;  /* 0x00000005ff0f7819 */ /* 0x000fe20000011615 */
[----:B------:R-:W-:-:S02]  /*6080*/  UMOV UR4, 0x400 ;  /* 0x0000040000047882 */ /* 0x000fc40000000000 */
[----:B---3--:R-:W-:Y:S02]  /*6090*/  ULEA UR4, UR5, UR4, 0x18 ;  /* 0x0000000405047291 */ /* 0x008fe4000f8ec0ff */
[----:B--2---:R-:W-:-:S05]  /*60a0*/  IMAD R15, R15, 0x120, R10 ;  /* 0x000001200f0f7824 */ /* 0x004fca00078e020a */
[----:B------:R-:W-:-:S05]  /*60b0*/  LEA R17, R15, UR4, 0x2 ;  /* 0x000000040f117c11 */ /* 0x000fca000f8e10ff */
[----:B------:R-:W-:Y:S01]  /*60c0*/  IMAD R20, R10, 0x20, R17 ;  /* 0x000000200a147824 */ /* 0x000fe200078e0211 */
[----:B------:R-:W-:Y:S01]  /*60d0*/  ISETP.NE.AND P5, PT, R21, RZ, PT ;  /* 0x000000ff1500720c */ /* 0x000fe20003fa5270 */
[----:B------:R-:W-:Y:S01]  /*60e0*/  IMAD.MOV.U32 R47, RZ, RZ, RZ ;  /* 0x000000ffff2f7224 */ /* 0x000fe200078e00ff */
[----:B-----5:R-:W-:Y:S04]  /*60f0*/  STS [R17], R4 ;  /* 0x0000000411007388 */ /* 0x020fe80000000800 */
[----:B----4-:R-:W-:Y:S04]  /*6100*/  STS [R17+0x80], R5 ;  /* 0x0000800511007388 */ /* 0x010fe80000000800 */
        /* <DEDUP_REMOVED lines=8> */
[----:B------:R-:W1:Y:S04]  /*6190*/  LDS R27, [R20+0x20] ;  /* 0x00002000141b7984 */ /* 0x000e680000000800 */
[----:B------:R-:W-:Y:S04]  /*61a0*/  LDS R2, [R20] ;  /* 0x0000000014027984 */ /* 0x000fe80000000800 */
[----:B------:R-:W2:Y:S04]  /*61b0*/  LDS R4, [R20+0x4] ;  /* 0x0000040014047984 */ /* 0x000ea80000000800 */
[----:B------:R-:W-:Y:S04]  /*61c0*/  LDS R6, [R20+0x8] ;  /* 0x0000080014067984 */ /* 0x000fe80000000800 */
[----:B------:R-:W-:Y:S04]  /*61d0*/  LDS R8, [R20+0xc] ;  /* 0x00000c0014087984 */ /* 0x000fe80000000800 */
[----:B------:R-:W-:Y:S04]  /*61e0*/  LDS R10, [R20+0x10] ;  /* 0x00001000140a7984 */ /* 0x000fe80000000800 */
[----:B------:R-:W-:Y:S04]  /*61f0*/  LDS R12, [R20+0x14] ;  /* 0x00001400140c7984 */ /* 0x000fe80000000800 */
[----:B------:R-:W-:Y:S04]  /*6200*/  LDS R14, [R20+0x18] ;  /* 0x00001800140e7984 */ /* 0x000fe80000000800 */
[----:B------:R-:W-:Y:S01]  /*6210*/  LDS R16, [R20+0x1c] ;  /* 0x00001c0014107984 */ /* 0x000fe20000000800 */
[----:B------:R-:W-:Y:S01]  /*6220*/  BAR.SYNC.DEFER_BLOCKING 0x0 ;  /* 0x0000000000007b1d */ /* 0x000fe20000010000 */
[----:B0-----:R-:W-:-:S05]  /*6230*/  LEA R0, R21, UR4, 0x2 ;  /* 0x0000000415007c11 */ /* 0x001fca000f8e10ff */
[----:B------:R-:W-:Y:S04]  /*6240*/  STS [R17], R22 ;  /* 0x0000001611007388 */ /* 0x000fe80000000800 */
        /* <DEDUP_REMOVED lines=8> */
[----:B------:R-:W-:-:S03]  /*62d0*/  NOP ;  /* 0x0000000000007918 */ /* 0x000fc60000000000 */
[----:B------:R-:W0:Y:S04]  /*62e0*/  LDS R3, [R20] ;  /* 0x0000000014037984 */ /* 0x000e280000000800 */
[----:B------:R-:W3:Y:S04]  /*62f0*/  LDS R5, [R20+0x4] ;  /* 0x0000040014057984 */ /* 0x000ee80000000800 */
[----:B------:R-:W4:Y:S04]  /*6300*/  LDS R7, [R20+0x8] ;  /* 0x0000080014077984 */ /* 0x000f280000000800 */
[----:B------:R-:W-:Y:S04]  /*6310*/  LDS R9, [R20+0xc] ;  /* 0x00000c0014097984 */ /* 0x000fe80000000800 */
[----:B------:R-:W-:Y:S04]  /*6320*/  LDS R11, [R20+0x10] ;  /* 0x00001000140b7984 */ /* 0x000fe80000000800 */
[----:B------:R-:W-:Y:S04]  /*6330*/  LDS R13, [R20+0x14] ;  /* 0x00001400140d7984 */ /* 0x000fe80000000800 */
[----:B------:R-:W-:Y:S04]  /*6340*/  LDS R15, [R20+0x18] ;  /* 0x00001800140f7984 */ /* 0x000fe80000000800 */
[----:B------:R-:W-:Y:S04]  /*6350*/  LDS R17, [R20+0x1c] ;  /* 0x00001c0014117984 */ /* 0x000fe80000000800 */
[----:B------:R0:W-:Y:S01]  /*6360*/  LDS R19, [R20+0x20] ;  /* 0x0000200014137984 */ /* 0x0001e20000000800 */
[----:B------:R-:W-:Y:S06]  /*6370*/  BAR.SYNC.DEFER_BLOCKING 0x0 ;  /* 0x0000000000007b1d */ /* 0x000fec0000010000 */
[----:B-1----:R-:W-:Y:S02]  /*6380*/  STS [R0+0x4d8], R27 ;  /* 0x0004d81b00007388 */ /* 0x002fe40000000800 */
[----:B------:R-:W-:Y:S01]  /*6390*/  BAR.SYNC.DEFER_BLOCKING 0x0 ;  /* 0x0000000000007b1d */ /* 0x000fe20000010000 */
[----:B------:R-:W-:-:S04]  /*63a0*/  IMAD R21, R21, 0x9, RZ ;  /* 0x0000000915157824 */ /* 0x000fc800078e02ff */
[C---:B------:R-:W-:Y:S01]  /*63b0*/  VIADD R23, R21.reuse, 0x1 ;  /* 0x0000000115177836 */ /* 0x040fe20000000000 */
[----:B------:R1:W5:Y:S04]  /*63c0*/  @P5 LDS R18, [R0+0x4d4] ;  /* 0x0004d40000125984 */ /* 0x0003680000000800 */
[----:B------:R-:W-:Y:S02]  /*63d0*/  ISETP.EQ.U32.AND P0, PT, R26, R23, PT ;  /* 0x000000171a00720c */ /* 0x000fe40003f02070 */
[----:B--2---:R-:W-:Y:S01]  /*63e0*/  ISETP.NE.AND P6, PT, R2, R4, PT ;  /* 0x000000040200720c */ /* 0x004fe20003fc5270 */
[----:B------:R-:W-:-:S03]  /*63f0*/  VIADD R25, R21, 0x2 ;  /* 0x0000000215197836 */ /* 0x000fc60000000000 */
[----:B------:R-:W-:Y:S02]  /*6400*/  ISETP.EQ.OR.EX P0, PT, R30, RZ, P6, P0 ;  /* 0x000000ff1e00720c */ /* 0x000fe40003702700 */
[----:B------:R-:W-:Y:S02]  /*6410*/  ISETP.EQ.U32.AND P1, PT, R26, R25, PT ;  /* 0x000000191a00720c */ /* 0x000fe40003f22070 */
[----:B0-----:R-:W-:Y:S02]  /*6420*/  SEL R20, R3, RZ, !P0 ;  /* 0x000000ff03147207 */ /* 0x001fe40004000000 */
[----:B------:R-:W-:Y:S01]  /*6430*/  ISETP.NE.AND P6, PT, R4, R6, PT ;  /* 0x000000060400720c */ /* 0x000fe20003fc5270 */
[----:B------:R-:W-:Y:S02]  /*6440*/  VIADD R29, R21, 0x3 ;  /* 0x00000003151d7836 */ /* 0x000fe40000000000 */
[----:B---3--:R-:W-:Y:S01]  /*6450*/  IMAD.IADD R20, R5, 0x1, R20 ;  /* 0x0000000105147824 */ /* 0x008fe200078e0214 */
[----:B------:R-:W-:-:S02]  /*6460*/  ISETP.EQ.OR.EX P1, PT, R30, RZ, P6, P1 ;  /* 0x000000ff1e00720c */ /* 0x000fc40003722710 */
[----:B------:R-:W-:Y:S01]  /*6470*/  ISETP.NE.U32.AND P4, PT, R26, R21, PT ;  /* 0x000000151a00720c */ /* 0x000fe20003f85070 */
[----:B------:R-:W-:Y:S01]  /*6480*/  VIADD R23, R21, 0x4 ;  /* 0x0000000415177836 */ /* 0x000fe20000000000 */
[----:B------:R-:W-:Y:S01]  /*6490*/  SEL R20, R20, RZ, !P1 ;  /* 0x000000ff14147207 */ /* 0x000fe20004800000 */
[----:B------:R-:W-:Y:S01]  /*64a0*/  IMAD.MOV.U32 R25, RZ, RZ, 0x1 ;  /* 0x00000001ff197424 */ /* 0x000fe200078e00ff */
[----:B------:R-:W-:Y:S02]  /*64b0*/  ISETP.NE.AND.EX P4, PT, R30, RZ, PT, P4 ;  /* 0x000000ff1e00720c */ /* 0x000fe40003f85340 */
[----:B------:R-:W-:Y:S02]  /*64c0*/  ISETP.EQ.U32.AND P2, PT, R26, R29, PT ;  /* 0x0000001d1a00720c */ /* 0x000fe40003f42070 */
[----:B------:R-:W-:Y:S01]  /*64d0*/  ISETP.NE.AND P6, PT, R6, R8, PT ;  /* 0x000000080600720c */ /* 0x000fe20003fc5270 */
[----:B----4-:R-:W-:Y:S01]  /*64e0*/  IMAD.IADD R20, R7, 0x1, R20 ;  /* 0x0000000107147824 */ /* 0x010fe200078e0214 */
[----:B-1----:R-:W-:-:S02]  /*64f0*/  SEL R0, RZ, 0x1, P4 ;  /* 0x00000001ff007807 */ /* 0x002fc40002000000 */
[----:B------:R-:W-:Y:S02]  /*6500*/  SEL R47, R47, RZ, P4 ;  /* 0x000000ff2f2f7207 */ /* 0x000fe40002000000 */
[----:B------:R-:W-:Y:S02]  /*6510*/  ISETP.EQ.OR.EX P2, PT, R30, RZ, P6, P2 ;  /* 0x000000ff1e00720c */ /* 0x000fe40003742720 */
[----:B-----5:R-:W-:-:S04]  /*6520*/  @P5 ISETP.NE.AND P3, PT, R18, R2, PT ;  /* 0x000000021200520c */ /* 0x020fc80003f65270 */
[----:B------:R-:W-:Y:S02]  /*6530*/  @P5 SEL R25, RZ, 0x1, !P3 ;  /* 0x00000001ff195807 */ /* 0x000fe40005800000 */
[----:B------:R-:W-:Y:S01]  /*6540*/  ISETP.EQ.U32.AND P3, PT, R26, R23, PT ;  /* 0x000000171a00720c */ /* 0x000fe20003f62070 */
[----:B------:R-:W-:Y:S01]  /*6550*/  VIADD R23, R21, 0x7 ;  /* 0x0000000715177836 */ /* 0x000fe20000000000 */
[----:B------:R-:W-:Y:S02]  /*6560*/  @P5 SEL R0, R0, R25, !P4 ;  /* 0x0000001900005207 */ /* 0x000fe40006000000 */
[----:B------:R-:W-:Y:S02]  /*6570*/  SEL R47, R47, RZ, P5 ;  /* 0x000000ff2f2f7207 */ /* 0x000fe40002800000 */
[----:B------:R-:W-:Y:S01]  /*6580*/  ISETP.EQ.U32.AND P4, PT, R26, R23, PT ;  /* 0x000000171a00720c */ /* 0x000fe20003f82070 */
[----:B------:R-:W-:Y:S01]  /*6590*/  VIADD R23, R21, 0x8 ;  /* 0x0000000815177836 */ /* 0x000fe20000000000 */
[----:B------:R-:W-:-:S02]  /*65a0*/  SEL R20, R20, RZ, !P2 ;  /* 0x000000ff14147207 */ /* 0x000fc40005000000 */
[----:B------:R-:W-:Y:S02]  /*65b0*/  ISETP.NE.AND P5, PT, R8, R10, PT ;  /* 0x0000000a0800720c */ /* 0x000fe40003fa5270 */
[----:B------:R-:W-:Y:S01]  /*65c0*/  ISETP.NE.AND P6, PT, R14, R16, PT ;  /* 0x000000100e00720c */ /* 0x000fe20003fc5270 */
[----:B------:R-:W-:Y:S01]  /*65d0*/  IMAD.IADD R20, R9, 0x1, R20 ;  /* 0x0000000109147824 */ /* 0x000fe200078e0214 */
[----:B------:R-:W-:Y:S02]  /*65e0*/  ISETP.EQ.OR.EX P3, PT, R30, RZ, P5, P3 ;  /* 0x000000ff1e00720c */ /* 0x000fe40002f62730 */
[----:B------:R-:W-:Y:S01]  /*65f0*/  ISETP.EQ.U32.AND P5, PT, R26, R23, PT ;  /* 0x000000171a00720c */ /* 0x000fe20003fa2070 */
[----:B------:R-:W-:Y:S01]  /*6600*/  VIADD R23, R21, 0x5 ;  /* 0x0000000515177836 */ /* 0x000fe20000000000 */
[----:B------:R-:W-:Y:S02]  /*6610*/  ISETP.EQ.OR.EX P4, PT, R30, RZ, P6, P4 ;  /* 0x000000ff1e00720c */ /* 0x000fe40003782740 */
[----:B------:R-:W-:-:S02]  /*6620*/  ISETP.NE.AND P6, PT, R16, R27, PT ;  /* 0x0000001b1000720c */ /* 0x000fc40003fc5270 */
[----:B------:R-:W-:Y:S02]  /*6630*/  SEL R20, R20, RZ, !P3 ;  /* 0x000000ff14147207 */ /* 0x000fe40005800000 */
[----:B------:R-:W-:Y:S02]  /*6640*/  P2R R22, PR, RZ, 0x4 ;  /* 0x00000004ff167803 */ /* 0x000fe40000000000 */
[----:B------:R-:W-:Y:S02]  /*6650*/  ISETP.EQ.OR.EX P5, PT, R30, RZ, P6, P5 ;  /* 0x000000ff1e00720c */ /* 0x000fe400037a2750 */
[----:B------:R-:W-:Y:S02]  /*6660*/  ISETP.EQ.U32.AND P6, PT, R26, R23, PT ;  /* 0x000000171a00720c */ /* 0x000fe40003fc2070 */
[----:B------:R-:W-:Y:S01]  /*6670*/  ISETP.NE.AND P2, PT, R10, R12, PT ;  /* 0x0000000c0a00720c */ /* 0x000fe20003f45270 */
[----:B------:R-:W-:Y:S01]  /*6680*/  IMAD.IADD R20, R11, 0x1, R20 ;  /* 0x000000010b147824 */ /* 0x000fe200078e0214 */
[----:B------:R-:W-:-:S02]  /*6690*/  SEL R25, RZ, 0x1, !P0 ;  /* 0x00000001ff197807 */ /* 0x000fc40004000000 */
[----:B------:R-:W-:-:S04]  /*66a0*/  ISETP.EQ.OR.EX P6, PT, R30, RZ, P2, P6 ;  /* 0x000000ff1e00720c */ /* 0x000fc800017c2760 */
[----:B------:R-:W-:Y:S02]  /*66b0*/  SEL R23, RZ, 0x1, !P6 ;  /* 0x00000001ff177807 */ /* 0x000fe40007000000 */
[----:B------:R-:W-:Y:S02]  /*66c0*/  SEL R20, R20, RZ, !P6 ;  /* 0x000000ff14147207 */ /* 0x000fe40007000000 */
[----:B------:R-:W-:Y:S02]  /*66d0*/  IADD3 R25, P6, PT, R25, R0, RZ ;  /* 0x0000000019197210 */ /* 0x000fe40007fde0ff */
[----:B------:R-:W-:Y:S01]  /*66e0*/  SEL R32, RZ, 0x1, !P1 ;  /* 0x00000001ff207807 */ /* 0x000fe20004800000 */
[----:B------:R-:W-:Y:S02]  /*66f0*/  VIADD R21, R21, 0x6 ;  /* 0x0000000615157836 */ /* 0x000fe40000000000 */
[----:B------:R-:W-:Y:S01]  /*6700*/  IMAD.X R31, RZ, RZ, R47, P6 ;  /* 0x000000ffff1f7224 */ /* 0x000fe200030e062f */
[----:B------:R-:W-:-:S02]  /*6710*/  IADD3 R32, P6, PT, R25, R32, RZ ;  /* 0x0000002019207210 */ /* 0x000fc40007fde0ff */
[----:B------:R-:W-:-:S03]  /*6720*/  ISETP.NE.AND P2, PT, R12, R14, PT ;  /* 0x0000000e0c00720c */ /* 0x000fc60003f45270 */
[----:B------:R-:W-:Y:S01]  /*6730*/  IMAD.X R33, RZ, RZ, R31, P6 ;  /* 0x000000ffff217224 */ /* 0x000fe200030e061f */
[----:B------:R-:W-:Y:S01]  /*6740*/  ISETP.EQ.U32.AND P6, PT, R26, R21, PT ;  /* 0x000000151a00720c */ /* 0x000fe20003fc2070 */
[----:B------:R-:W-:-:S03]  /*6750*/  IMAD.IADD R20, R13, 0x1, R20 ;  /* 0x000000010d147824 */ /* 0x000fc600078e0214 */
[----:B------:R-:W-:-:S04]  /*6760*/  ISETP.EQ.OR.EX P6, PT, R30, RZ, P2, P6 ;  /* 0x000000ff1e00720c */ /* 0x000fc800017c2760 */
[----:B------:R-:W-:Y:S02]  /*6770*/  SEL R20, R20, RZ, !P6 ;  /* 0x000000ff14147207 */ /* 0x000fe40007000000 */
[----:B------:R-:W-:-:S03]  /*6780*/  ISETP.NE.AND P2, PT, R22, RZ, PT ;  /* 0x000000ff1600720c */ /* 0x000fc60003f45270 */
[----:B------:R-:W-:Y:S01]  /*6790*/  IMAD.IADD R20, R15, 0x1, R20 ;  /* 0x000000010f147824 */ /* 0x000fe200078e0214 */
[----:B------:R-:W-:Y:S02]  /*67a0*/  SEL R25, RZ, 0x1, !P2 ;  /* 0x00000001ff197807 */ /* 0x000fe40005000000 */
[----:B------:R-:W-:Y:S02]  /*67b0*/  SEL R21, RZ, 0x1, !P6 ;  /* 0x00000001ff157807 */ /* 0x000fe40007000000 */
[----:B------:R-:W-:Y:S02]  /*67c0*/  SEL R20, R20, RZ, !P4 ;  /* 0x000000ff14147207 */ /* 0x000fe40006000000 */
[----:B------:R-:W-:Y:S02]  /*67d0*/  IADD3 R34, P6, PT, R32, R25, RZ ;  /* 0x0000001920227210 */ /* 0x000fe40007fde0ff */
[----:B------:R-:W-:Y:S01]  /*67e0*/  SEL R25, RZ, 0x1, !P3 ;  /* 0x00000001ff197807 */ /* 0x000fe20005800000 */
[----:B------:R-:W-:-:S02]  /*67f0*/  IMAD.IADD R20, R17, 0x1, R20 ;  /* 0x0000000111147824 */ /* 0x000fc400078e0214 */
[----:B------:R-:W-:Y:S01]  /*6800*/  IMAD.X R35, RZ, RZ, R33, P6 ;  /* 0x000000ffff237224 */ /* 0x000fe200030e0621 */
[----:B------:R-:W-:Y:S02]  /*6810*/  IADD3 R36, P6, PT, R34, R25, RZ ;  /* 0x0000001922247210 */ /* 0x000fe40007fde0ff */
[----:B------:R-:W-:-:S03]  /*6820*/  SEL R20, R20, RZ, !P5 ;  /* 0x000000ff14147207 */ /* 0x000fc60006800000 */
[----:B------:R-:W-:Y:S01]  /*6830*/  IMAD.X R37, RZ, RZ, R35, P6 ;  /* 0x000000ffff257224 */ /* 0x000fe200030e0623 */
[----:B------:R-:W-:Y:S01]  /*6840*/  IADD3 R38, P6, PT, R36, R23, RZ ;  /* 0x0000001724267210 */ /* 0x000fe20007fde0ff */
[----:B------:R-:W-:Y:S01]  /*6850*/  IMAD.IADD R20, R19, 0x1, R20 ;  /* 0x0000000113147824 */ /* 0x000fe200078e0214 */
[----:B------:R-:W-:-:S03]  /*6860*/  SEL R23, RZ, 0x1, !P4 ;  /* 0x00000001ff177807 */ /* 0x000fc60006000000 */
[----:B------:R-:W-:Y:S01]  /*6870*/  IMAD.X R39, RZ, RZ, R37, P6 ;  /* 0x000000ffff277224 */ /* 0x000fe200030e0625 */
[----:B------:R-:W-:Y:S01]  /*6880*/  IADD3 R40, P6, PT, R38, R21, RZ ;  /* 0x0000001526287210 */ /* 0x000fe20007fde0ff */
[----:B------:R-:W0:Y:S01]  /*6890*/  SHFL.UP PT, R19, R20, 0x1, RZ ;  /* 0x0420000014137989 */ /* 0x000e2200000e00ff */
[----:B------:R-:W-:Y:S02]  /*68a0*/  SEL R21, RZ, 0x1, !P5 ;  /* 0x00000001ff157807 */ /* 0x000fe40006800000 */
[----:B------:R-:W-:Y:S01]  /*68b0*/  IADD3 R42, P5, PT, R40, R23, RZ ;  /* 0x00000017282a7210 */ /* 0x000fe20007fbe0ff */
[----:B------:R-:W-:-:S04]  /*68c0*/  IMAD.X R41, RZ, RZ, R39, P6 ;  /* 0x000000ffff297224 */ /* 0x000fc800030e0627 */
[----:B------:R-:W-:Y:S01]  /*68d0*/  IMAD.X R43, RZ, RZ, R41, P5 ;  /* 0x000000ffff2b7224 */ /* 0x000fe200028e0629 */
[----:B------:R-:W-:-:S05]  /*68e0*/  IADD3 R24, P5, PT, R42, R21, RZ ;  /* 0x000000152a187210 */ /* 0x000fca0007fbe0ff */
[----:B------:R-:W-:Y:S01]  /*68f0*/  IMAD.X R25, RZ, RZ, R43, P5 ;  /* 0x000000ffff197224 */ /* 0x000fe200028e062b */
[----:B------:R-:W-:-:S04]  /*6900*/  ISETP.NE.U32.AND P5, PT, R24, RZ, PT ;  /* 0x000000ff1800720c */ /* 0x000fc80003fa5070 */
[----:B------:R-:W-:-:S04]  /*6910*/  ISETP.NE.AND.EX P5, PT, R25, RZ, PT, P5 ;  /* 0x000000ff1900720c */ /* 0x000fc80003fa5350 */
[----:B0-----:R-:W-:Y:S02]  /*6920*/  SEL R23, R19, RZ, !P5 ;  /* 0x000000ff13177207 */ /* 0x001fe40006800000 */
[----:B------:R-:W0:Y:S01]  /*6930*/  S2R R19, SR_LANEID ;  /* 0x0000000000137919 */ /* 0x000e220000000000 */
[----:B------:R-:W1:Y:S04]  /*6940*/  SHFL.UP PT, R21, R24, 0x1, RZ ;  /* 0x0420000018157989 */ /* 0x000e6800000e00ff */
[----:B------:R-:W2:Y:S01]  /*6950*/  SHFL.UP PT, R22, R25, 0x1, RZ ;  /* 0x0420000019167989 */ /* 0x000ea200000e00ff */
[----:B0-----:R-:W-:-:S04]  /*6960*/  ISETP.GE.AND P5, PT, R19, 0x1, PT ;  /* 0x000000011300780c */ /* 0x001fc80003fa6270 */
[----:B------:R-:W-:-:S05]  /*6970*/  SEL R23, R23, RZ, P5 ;  /* 0x000000ff17177207 */ /* 0x000fca0002800000 */
[----:B------:R-:W-:-:S05]  /*6980*/  IMAD.IADD R23, R20, 0x1, R23 ;  /* 0x0000000114177824 */ /* 0x000fca00078e0217 */
[----:B------:R-:W0:Y:S01]  /*6990*/  SHFL.UP PT, R20, R23, 0x2, RZ ;  /* 0x0440000017147989 */ /* 0x000e2200000e00ff */
[----:B-1----:R-:W-:Y:S02]  /*69a0*/  SEL R21, R21, RZ, P5 ;  /* 0x000000ff15157207 */ /* 0x002fe40002800000 */
[----:B--2---:R-:W-:Y:S02]  /*69b0*/  SEL R22, R22, RZ, P5 ;  /* 0x000000ff16167207 */ /* 0x004fe40002800000 */
[----:B------:R-:W-:-:S05]  /*69c0*/  IADD3 R29, P5, PT, R21, R24, RZ ;  /* 0x00000018151d7210 */ /* 0x000fca0007fbe0ff */
[----:B------:R-:W-:Y:S01]  /*69d0*/  IMAD.X R28, R22, 0x1, R25, P5 ;  /* 0x00000001161c7824 */ /* 0x000fe200028e0619 */
[----:B------:R-:W-:-:S04]  /*69e0*/  ISETP.NE.U32.AND P5, PT, R29, RZ, PT ;  /* 0x000000ff1d00720c */ /* 0x000fc80003fa5070 */
[----:B------:R-:W-:Y:S01]  /*69f0*/  ISETP.NE.AND.EX P5, PT, R28, RZ, PT, P5 ;  /* 0x000000ff1c00720c */ /* 0x000fe20003fa5350 */
[----:B------:R-:W1:Y:S03]  /*6a00*/  SHFL.UP PT, R21, R28, 0x2, RZ ;  /* 0x044000001c157989 */ /* 0x000e6600000e00ff */
[----:B0-----:R-:W-:Y:S02]  /*6a10*/  SEL R22, R20, RZ, !P5 ;  /* 0x000000ff14167207 */ /* 0x001fe40006800000 */
[----:B------:R-:W0:Y:S01]  /*6a20*/  SHFL.UP PT, R20, R29, 0x2, RZ ;  /* 0x044000001d147989 */ /* 0x000e2200000e00ff */
[----:B------:R-:W-:-:S04]  /*6a30*/  ISETP.GE.AND P5, PT, R19, 0x2, PT ;  /* 0x000000021300780c */ /* 0x000fc80003fa6270 */
[----:B------:R-:W-:-:S05]  /*6a40*/  SEL R22, R22, RZ, P5 ;  /* 0x000000ff16167207 */ /* 0x000fca0002800000 */
[----:B------:R-:W-:Y:S01]  /*6a50*/  IMAD.IADD R22, R23, 0x1, R22 ;  /* 0x0000000117167824 */ /* 0x000fe200078e0216 */
[----:B-1----:R-:W-:Y:S02]  /*6a60*/  SEL R21, R21, RZ, P5 ;  /* 0x000000ff15157207 */ /* 0x002fe40002800000 */
        /* <DEDUP_REMOVED lines=32> */
[----:B------:R-:W1:Y:S01]  /*6c70*/  SHFL.UP PT, R21, R24, 0x10, RZ ;  /* 0x0600000018157989 */ /* 0x000e6200000e00ff */
[----:B------:R-:W2:Y:S02]  /*6c80*/  S2R R44, SR_TID.X ;  /* 0x00000000002c7919 */ /* 0x000ea40000002100 */
[----:B0-----:R-:W-:Y:S02]  /*6c90*/  SEL R23, R20, RZ, !P5 ;  /* 0x000000ff14177207 */ /* 0x001fe40006800000 */
[----:B------:R-:W0:Y:S01]  /*6ca0*/  SHFL.UP PT, R20, R25, 0x10, RZ ;  /* 0x0600000019147989 */ /* 0x000e2200000e00ff */
[----:B------:R-:W-:-:S04]  /*6cb0*/  ISETP.GE.AND P5, PT, R19, 0x10, PT ;  /* 0x000000101300780c */ /* 0x000fc80003fa6270 */
[----:B------:R-:W-:Y:S02]  /*6cc0*/  SEL R23, R23, RZ, P5 ;  /* 0x000000ff17177207 */ /* 0x000fe40002800000 */
[----:B-1----:R-:W-:-:S03]  /*6cd0*/  SEL R21, R21, RZ, P5 ;  /* 0x000000ff15157207 */ /* 0x002fc60002800000 */
[----:B------:R-:W-:Y:S01]  /*6ce0*/  IMAD.IADD R45, R22, 0x1, R23 ;  /* 0x00000001162d7824 */ /* 0x000fe200078e0217 */
[----:B0-----:R-:W-:Y:S02]  /*6cf0*/  SEL R20, R20, RZ, P5 ;  /* 0x000000ff14147207 */ /* 0x001fe40002800000 */
[----:B------:R-:W-:Y:S02]  /*6d00*/  ISETP.NE.AND P5, PT, R19, 0x1f, PT ;  /* 0x0000001f1300780c */ /* 0x000fe40003fa5270 */
[----:B------:R-:W-:Y:S02]  /*6d10*/  IADD3 R20, P6, PT, R20, R25, RZ ;  /* 0x0000001914147210 */ /* 0x000fe40007fde0ff */
[----:B--2---:R-:W-:-:S03]  /*6d20*/  SHF.R.U32.HI R46, RZ, 0x5, R44 ;  /* 0x00000005ff2e7819 */ /* 0x004fc6000001162c */
[----:B------:R-:W-:-:S06]  /*6d30*/  IMAD.X R21, R21, 0x1, R24, P6 ;  /* 0x0000000115157824 */ /* 0x000fcc00030e0618 */
[----:B------:R-:W-:-:S05]  /*6d40*/  @!P5 LEA R48, R46, UR4, 0x4 ;  /* 0x000000042e30dc11 */ /* 0x000fca000f8e20ff */
[----:B------:R-:W-:Y:S04]  /*6d50*/  @!P5 STS.64 [R48], R20 ;  /* 0x000000143000d388 */ /* 0x000fe80000000a00 */
[----:B------:R-:W-:Y:S01]  /*6d60*/  @!P5 STS [R48+0x8], R45 ;  /* 0x0000082d3000d388 */ /* 0x000fe20000000800 */
[----:B------:R-:W-:Y:S06]  /*6d70*/  BAR.SYNC.DEFER_BLOCKING 0x0 ;  /* 0x0000000000007b1d */ /* 0x000fec0000010000 */
[----:B------:R-:W-:Y:S04]  /*6d80*/  LDS.64 R22, [UR4+0x10] ;  /* 0x00001004ff167984 */ /* 0x000fe80008000a00 */
[----:B------:R-:W0:Y:S04]  /*6d90*/  LDS.64 R24, [UR4] ;  /* 0x00000004ff187984 */ /* 0x000e280008000a00 */
[----:B------:R-:W1:Y:S01]  /*6da0*/  LDS.64 R28, [UR4+0x20] ;  /* 0x00002004ff1c7984 */ /* 0x000e620008000a00 */
[----:B0-----:R-:W-:-:S05]  /*6db0*/  IADD3 R53, P5, PT, R24, R22, RZ ;  /* 0x0000001618357210 */ /* 0x001fca0007fbe0ff */
[----:B------:R-:W-:Y:S01]  /*6dc0*/  IMAD.X R55, R25, 0x1, R23, P5 ;  /* 0x0000000119377824 */ /* 0x000fe200028e0617 */
[----:B------:R-:W-:Y:S02]  /*6dd0*/  ISETP.NE.U32.AND P5, PT, R22, RZ, PT ;  /* 0x000000ff1600720c */ /* 0x000fe40003fa5070 */
[----:B------:R-:W0:Y:S02]  /*6de0*/  LDS R22, [UR4+0x8] ;  /* 0x00000804ff167984 */ /* 0x000e240008000800 */
[----:B------:R-:W-:Y:S02]  /*6df0*/  ISETP.NE.AND.EX P5, PT, R23, RZ, PT, P5 ;  /* 0x000000ff1700720c */ /* 0x000fe40003fa5350 */
[----:B------:R-:W2:Y:S01]  /*6e00*/  LDS R23, [UR4+0x18] ;  /* 0x00001804ff177984 */ /* 0x000ea20008000800 */
[----:B-1----:R-:W-:-:S05]  /*6e10*/  IADD3 R51, P6, PT, R28, R53, RZ ;  /* 0x000000351c337210 */ /* 0x002fca0007fde0ff */
[----:B------:R-:W-:Y:S01]  /*6e20*/  IMAD.X R49, R29, 0x1, R55, P6 ;  /* 0x000000011d317824 */ /* 0x000fe200030e0637 */
[----:B------:R-:W-:-:S04]  /*6e30*/  ISETP.NE.AND P6, PT, R46, 0x2, PT ;  /* 0x000000022e00780c */ /* 0x000fc80003fc5270 */
[----:B------:R-:W-:Y:S02]  /*6e40*/  SEL R48, R53, R24, !P6 ;  /* 0x0000001835307207 */ /* 0x000fe40007000000 */
[----:B------:R-:W-:Y:S02]  /*6e50*/  SEL R50, R55, R25, !P6 ;  /* 0x0000001937327207 */ /* 0x000fe40007000000 */
[----:B------:R-:W1:Y:S01]  /*6e60*/  LDS R25, [UR4+0x28] ;  /* 0x00002804ff197984 */ /* 0x000e620008000800 */
[----:B0-----:R-:W-:Y:S02]  /*6e70*/  SEL R24, R22, RZ, !P5 ;  /* 0x000000ff16187207 */ /* 0x001fe40006800000 */
[----:B------:R-:W-:-:S03]  /*6e80*/  ISETP.NE.U32.AND P5, PT, R28, RZ, PT ;  /* 0x000000ff1c00720c */ /* 0x000fc60003fa5070 */
[----:B--2---:R-:W-:Y:S01]  /*6e90*/  IMAD.IADD R23, R23, 0x1, R24 ;  /* 0x0000000117177824 */ /* 0x004fe200078e0218 */
[----:B------:R-:W-:-:S04]  /*6ea0*/  ISETP.NE.AND.EX P5, PT, R29, RZ, PT, P5 ;  /* 0x000000ff1d00720c */ /* 0x000fc80003fa5350 */
[C---:B------:R-:W-:Y:S02]  /*6eb0*/  SEL R24, R23.reuse, R22, !P6 ;  /* 0x0000001617187207 */ /* 0x040fe40007000000 */
[----:B------:R-:W-:Y:S02]  /*6ec0*/  SEL R28, R23, RZ, !P5 ;  /* 0x000000ff171c7207 */ /* 0x000fe40006800000 */
[----:B------:R-:W0:Y:S01]  /*6ed0*/  LDS.64 R22, [UR4+0x30] ;  /* 0x00003004ff167984 */ /* 0x000e220008000a00 */
[----:B------:R-:W-:Y:S02]  /*6ee0*/  ISETP.NE.AND P5, PT, R46, 0x3, PT ;  /* 0x000000032e00780c */ /* 0x000fe40003fa5270 */
[----:B-1----:R-:W-:Y:S02]  /*6ef0*/  IMAD.IADD R25, R25, 0x1, R28 ;  /* 0x0000000119197824 */ /* 0x002fe400078e021c */
[----:B------:R-:W-:Y:S02]  /*6f00*/  SEL R48, R51, R48, !P5 ;  /* 0x0000003033307207 */ /* 0x000fe40006800000 */
[----:B------:R-:W-:-:S02]  /*6f10*/  SEL R50, R49, R50, !P5 ;  /* 0x0000003231327207 */ /* 0x000fc40006800000 */
[----:B------:R-:W-:Y:S02]  /*6f20*/  SEL R24, R25, R24, !P5 ;  /* 0x0000001819187207 */ /* 0x000fe40006800000 */
[----:B0-----:R-:W-:-:S04]  /*6f30*/  ISETP.NE.U32.AND P5, PT, R22, RZ, PT ;  /* 0x000000ff1600720c */ /* 0x001fc80003fa5070 */
[----:B------:R-:W-:Y:S02]  /*6f40*/  ISETP.NE.AND.EX P5, PT, R23, RZ, PT, P5 ;  /* 0x000000ff1700720c */ /* 0x000fe40003fa5350 */
[----:B------:R-:W-:Y:S02]  /*6f50*/  IADD3 R51, P6, PT, R22, R51, RZ ;  /* 0x0000003316337210 */ /* 0x000fe40007fde0ff */
[----:B------:R-:W-:Y:S02]  /*6f60*/  SEL R28, R25, RZ, !P5 ;  /* 0x000000ff191c7207 */ /* 0x000fe40006800000 */
[----:B------:R-:W0:Y:S01]  /*6f70*/  LDS R25, [UR4+0x38] ;  /* 0x00003804ff197984 */ /* 0x000e220008000800 */
[----:B------:R-:W-:-:S03]  /*6f80*/  IMAD.X R53, R23, 0x1, R49, P6 ;  /* 0x0000000117357824 */ /* 0x000fc600030e0631 */
[----:B------:R-:W1:Y:S01]  /*6f90*/  LDS.64 R22, [UR4+0x40] ;  /* 0x00004004ff167984 */ /* 0x000e620008000a00 */
[----:B------:R-:W-:-:S04]  /*6fa0*/  ISETP.NE.AND P5, PT, R46, 0x4, PT ;  /* 0x000000042e00780c */ /* 0x000fc80003fa5270 */
[----:B------:R-:W-:Y:S02]  /*6fb0*/  SEL R48, R51, R48, !P5 ;  /* 0x0000003033307207 */ /* 0x000fe40006800000 */
[----:B------:R-:W-:Y:S01]  /*6fc0*/  SEL R50, R53, R50, !P5 ;  /* 0x0000003235327207 */ /* 0x000fe20006800000 */
[----:B0-----:R-:W-:-:S05]  /*6fd0*/  IMAD.IADD R25, R25, 0x1, R28 ;  /* 0x0000000119197824 */ /* 0x001fca00078e021c */
[----:B------:R-:W-:Y:S02]  /*6fe0*/  SEL R24, R25, R24, !P5 ;  /* 0x0000001819187207 */ /* 0x000fe40006800000 */
[----:B-1----:R-:W-:-:S04]  /*6ff0*/  ISETP.NE.U32.AND P5, PT, R22, RZ, PT ;  /* 0x000000ff1600720c */ /* 0x002fc80003fa5070 */
        /* <DEDUP_REMOVED lines=12> */
[----:B------:R-:W-:-:S04]  /*70c0*/  ISETP.NE.AND.EX P5, PT, R23, RZ, PT, P5 ;  /* 0x000000ff1700720c */ /* 0x000fc80003fa5350 */
[----:B------:R-:W-:Y:S02]  /*70d0*/  SEL R28, R25, RZ, !P5 ;  /* 0x000000ff191c7207 */ /* 0x000fe40006800000 */
[----:B------:R-:W0:Y:S01]  /*70e0*/  LDS R25, [UR4+0x58] ;  /* 0x00005804ff197984 */ /* 0x000e220008000800 */
[----:B------:R-:W-:-:S05]  /*70f0*/  IADD3 R49, P6, PT, R22, R49, RZ ;  /* 0x0000003116317210 */ /* 0x000fca0007fde0ff */
[----:B------:R-:W-:Y:S02]  /*7100*/  IMAD.X R51, R23, 0x1, R29, P6 ;  /* 0x0000000117337824 */ /* 0x000fe400030e061d */
[----:B------:R-:W1:Y:S01]  /*7110*/  LDS.64 R22, [UR4+0x60] ;  /* 0x00006004ff167984 */ /* 0x000e620008000a00 */
[----:B------:R-:W-:-:S03]  /*7120*/  ISETP.NE.AND P5, PT, R46, 0x6, PT ;  /* 0x000000062e00780c */ /* 0x000fc60003fa5270 */
[----:B------:R-:W-:Y:S01]  /*7130*/  SHFL.UP PT, R20, R20, 0x1, RZ ;  /* 0x0420000014147989 */ /* 0x000fe200000e00ff */
[----:B------:R-:W-:Y:S01]  /*7140*/  SEL R50, R51, R50, !P5 ;  /* 0x0000003233327207 */ /* 0x000fe20006800000 */
[----:B0-----:R-:W-:Y:S01]  /*7150*/  IMAD.IADD R25, R25, 0x1, R28 ;  /* 0x0000000119197824 */ /* 0x001fe200078e021c */
[----:B------:R-:W-:Y:S02]  /*7160*/  SEL R28, R49, R48, !P5 ;  /* 0x00000030311c7207 */ /* 0x000fe40006800000 */
[----:B------:R-:W0:Y:S01]  /*7170*/  LDS R48, [UR4+0x68] ;  /* 0x00006804ff307984 */ /* 0x000e220008000800 */
[----:B-1----:R-:W-:-:S05]  /*7180*/  IADD3 R49, P6, PT, R22, R49, RZ ;  /* 0x0000003116317210 */ /* 0x002fca0007fde0ff */
[----:B------:R-:W-:Y:S01]  /*7190*/  IMAD.X R29, R23, 0x1, R51, P6 ;  /* 0x00000001171d7824 */ /* 0x000fe200030e0633 */
[----:B------:R-:W-:Y:S02]  /*71a0*/  SEL R51, R25, R24, !P5 ;  /* 0x0000001819337207 */ /* 0x000fe40006800000 */
[----:B------:R-:W-:Y:S01]  /*71b0*/  ISETP.NE.U32.AND P5, PT, R22, RZ, PT ;  /* 0x000000ff1600720c */ /* 0x000fe20003fa5070 */
[----:B------:R-:W1:Y:S03]  /*71c0*/  SHFL.UP PT, R21, R21, 0x1, RZ ;  /* 0x0420000015157989 */ /* 0x000e6600000e00ff */
[----:B------:R-:W-:-:S04]  /*71d0*/  ISETP.NE.AND.EX P5, PT, R23, RZ, PT, P5 ;  /* 0x000000ff1700720c */ /* 0x000fc80003fa5350 */
[----:B------:R-:W-:Y:S02]  /*71e0*/  SEL R25, R25, RZ, !P5 ;  /* 0x000000ff19197207 */ /* 0x000fe40006800000 */
[----:B------:R-:W-:Y:S02]  /*71f0*/  ISETP.NE.AND P5, PT, R46, 0x7, PT ;  /* 0x000000072e00780c */ /* 0x000fe40003fa5270 */
[----:B------:R-:W-:Y:S02]  /*7200*/  ISETP.GE.U32.AND P6, PT, R44, 0x20, PT ;  /* 0x000000202c00780c */ /* 0x000fe40003fc6070 */
[----:B------:R-:W-:Y:S02]  /*7210*/  SEL R22, R49, R28, !P5 ;  /* 0x0000001c31167207 */ /* 0x000fe40006800000 */
[----:B------:R-:W-:Y:S01]  /*7220*/  SEL R23, R29, R50, !P5 ;  /* 0x000000321d177207 */ /* 0x000fe20006800000 */
[----:B0-----:R-:W-:-:S05]  /*7230*/  IMAD.IADD R48, R48, 0x1, R25 ;  /* 0x0000000130307824 */ /* 0x001fca00078e0219 */
[----:B------:R-:W-:Y:S02]  /*7240*/  SEL R51, R48, R51, !P5 ;  /* 0x0000003330337207 */ /* 0x000fe40006800000 */
[----:B------:R-:W-:Y:S02]  /*7250*/  ISETP.NE.AND P5, PT, R19, RZ, PT ;  /* 0x000000ff1300720c */ /* 0x000fe40003fa5270 */
[----:B------:R-:W-:Y:S02]  /*7260*/  SEL R22, R22, RZ, P6 ;  /* 0x000000ff16167207 */ /* 0x000fe40003000000 */
[----:B------:R-:W-:Y:S02]  /*7270*/  SEL R25, R20, RZ, P5 ;  /* 0x000000ff14197207 */ /* 0x000fe40002800000 */
[----:B------:R-:W-:Y:S02]  /*7280*/  SEL R19, R23, RZ, P6 ;  /* 0x000000ff17137207 */ /* 0x000fe40003000000 */
[----:B-1----:R-:W-:-:S02]  /*7290*/  SEL R28, R21, RZ, P5 ;  /* 0x000000ff151c7207 */ /* 0x002fc40002800000 */
[----:B------:R-:W-:Y:S01]  /*72a0*/  IADD3 R25, P6, PT, R25, R22, RZ ;  /* 0x0000001619197210 */ /* 0x000fe20007fde0ff */
[----:B------:R-:W0:Y:S04]  /*72b0*/  SHFL.UP PT, R45, R45, 0x1, RZ ;  /* 0x042000002d2d7989 */ /* 0x000e2800000e00ff */
[----:B------:R-:W-:Y:S01]  /*72c0*/  IMAD.X R28, R28, 0x1, R19, P6 ;  /* 0x000000011c1c7824 */ /* 0x000fe200030e0613 */
[----:B------:R-:W-:-:S04]  /*72d0*/  ISETP.GE.U32.AND P6, PT, R44, 0x20, PT ;  /* 0x000000202c00780c */ /* 0x000fc80003fc6070 */
[----:B------:R-:W-:Y:S02]  /*72e0*/  SEL R19, R51, RZ, P6 ;  /* 0x000000ff33137207 */ /* 0x000fe40003000000 */
[----:B------:R-:W-:-:S05]  /*72f0*/  IADD3 R23, P6, PT, R25, R0, RZ ;  /* 0x0000000019177210 */ /* 0x000fca0007fde0ff */
[----:B------:R-:W-:Y:S01]  /*7300*/  IMAD.X R22, R28, 0x1, R47, P6 ;  /* 0x000000011c167824 */ /* 0x000fe200030e062f */
[----:B------:R-:W-:-:S04]  /*7310*/  ISETP.NE.U32.AND P6, PT, R20, RZ, PT ;  /* 0x000000ff1400720c */ /* 0x000fc80003fc5070 */
[----:B------:R-:W-:-:S04]  /*7320*/  ISETP.NE.AND.EX P6, PT, R21, RZ, PT, P6 ;  /* 0x000000ff1500720c */ /* 0x000fc80003fc5360 */
[----:B------:R-:W-:-:S05]  /*7330*/  SEL R20, R19, RZ, !P6 ;  /* 0x000000ff13147207 */ /* 0x000fca0007000000 */
[----:B0-----:R-:W-:Y:S01]  /*7340*/  @P5 IMAD.IADD R19, R45, 0x1, R20 ;  /* 0x000000012d135824 */ /* 0x001fe200078e0214 */
[----:B------:R-:W-:-:S04]  /*7350*/  ISETP.NE.U32.AND P5, PT, R0, RZ, PT ;  /* 0x000000ff0000720c */ /* 0x000fc80003fa5070 */
[----:B------:R-:W-:-:S04]  /*7360*/  ISETP.NE.AND.EX P5, PT, R47, RZ, PT, P5 ;  /* 0x000000ff2f00720c */ /* 0x000fc80003fa5350 */
[----:B------:R-:W-:-:S05]  /*7370*/  SEL R20, R19, RZ, !P5 ;  /* 0x000000ff13147207 */ /* 0x000fca0006800000 */
[----:B------:R-:W-:-:S05]  /*7380*/  IMAD.IADD R3, R3, 0x1, R20 ;  /* 0x0000000103037824 */ /* 0x000fca00078e0214 */
[----:B------:R-:W-:-:S05]  /*7390*/  SEL R20, R3, RZ, !P0 ;  /* 0x000000ff03147207 */ /* 0x000fca0004000000 */
[----:B------:R-:W-:-:S05]  /*73a0*/  IMAD.IADD R5, R5, 0x1, R20 ;  /* 0x0000000105057824 */ /* 0x000fca00078e0214 */
[----:B------:R-:W-:-:S05]  /*73b0*/  SEL R20, R5, RZ, !P1 ;  /* 0x000000ff05147207 */ /* 0x000fca0004800000 */
[----:B------:R-:W-:-:S05]  /*73c0*/  IMAD.IADD R7, R7, 0x1, R20 ;  /* 0x0000000107077824 */ /* 0x000fca00078e0214 */
[----:B------:R-:W-:-:S05]  /*73d0*/  SEL R20, R7, RZ, !P2 ;  /* 0x000000ff07147207 */ /* 0x000fca0005000000 */
[----:B------:R-:W-:Y:S02]  /*73e0*/  IMAD.IADD R9, R9, 0x1, R20 ;  /* 0x0000000109097824 */ /* 0x000fe400078e0214 */
[----:B------:R-:W-:-:S03]  /*73f0*/  IMAD R44, R44, 0x9, RZ ;  /* 0x000000092c2c7824 */ /* 0x000fc600078e02ff */
[----:B------:R-:W-:Y:S01]  /*7400*/  SEL R20, R9, RZ, !P3 ;  /* 0x000000ff09147207 */ /* 0x000fe20005800000 */
[----:B------:R-:W-:Y:S01]  /*7410*/  VIADD R21, R44, 0x5 ;  /* 0x000000052c157836 */ /* 0x000fe20000000000 */
[----:B------:R-:W-:-:S03]  /*7420*/  ISETP.NE.AND P6, PT, R10, R12, PT ;  /* 0x0000000c0a00720c */ /* 0x000fc60003fc5270 */
[----:B------:R-:W-:-:S05]  /*7430*/  IMAD.IADD R11, R11, 0x1, R20 ;  /* 0x000000010b0b7824 */ /* 0x000fca00078e0214 */
[----:B------:R-:W-:Y:S02]  /*7440*/  SEL R20, R11, RZ, !P6 ;  /* 0x000000ff0b147207 */ /* 0x000fe40007000000 */
[----:B------:R-:W-:-:S04]  /*7450*/  ISETP.NE.U32.AND P6, PT, R26, R21, PT ;  /* 0x000000151a00720c */ /* 0x000fc80003fc5070 */
[----:B------:R-:W-:-:S04]  /*7460*/  ISETP.NE.AND.EX P6, PT, R30, RZ, PT, P6 ;  /* 0x000000ff1e00720c */ /* 0x000fc80003fc5360 */
[----:B------:R-:W-:Y:S02]  /*7470*/  SEL R44, R20, RZ, P6 ;  /* 0x000000ff142c7207 */ /* 0x000fe40003000000 */
[----:B------:R-:W0:Y:S01]  /*7480*/  LDS.64 R20, [UR4+0x70] ;  /* 0x00007004ff147984 */ /* 0x000e220008000a00 */
[----:B------:R-:W1:Y:S02]  /*7490*/  S2R R24, SR_TID.X ;  /* 0x0000000000187919 */ /* 0x000e640000002100 */
[----:B------:R-:W-:Y:S01]  /*74a0*/  IMAD.IADD R13, R13, 0x1, R44 ;  /* 0x000000010d0d7824 */ /* 0x000fe200078e022c */
[----:B------:R-:W-:-:S04]  /*74b0*/  ISETP.NE.AND P6, PT, R12, R14, PT ;  /* 0x0000000e0c00720c */ /* 0x000fc80003fc5270 */
[----:B------:R-:W-:Y:S02]  /*74c0*/  SEL R45, R13, RZ, !P6 ;  /* 0x000000ff0d2d7207 */ /* 0x000fe40007000000 */
[----:B0-----:R-:W-:-:S05]  /*74d0*/  IADD3 R44, P6, PT, R20, R49, RZ ;  /* 0x00000031142c7210 */ /* 0x001fca0007fde0ff */
[----:B------:R-:W-:Y:S01]  /*74e0*/  IMAD.X R29, R21, 0x1, R29, P6 ;  /* 0x00000001151d7824 */ /* 0x000fe200030e061d */
[----:B------:R-:W-:Y:S01]  /*74f0*/  ISETP.NE.U32.AND P6, PT, R20, RZ, PT ;  /* 0x000000ff1400720c */ /* 0x000fe20003fc5070 */
[----:B-1----:R-:W-:-:S03]  /*7500*/  IMAD R20, R24, 0x9, RZ ;  /* 0x0000000918147824 */ /* 0x002fc600078e02ff */
[----:B------:R-:W-:Y:S01]  /*7510*/  ISETP.NE.AND.EX P6, PT, R21, RZ, PT, P6 ;  /* 0x000000ff1500720c */ /* 0x000fe20003fc5360 */
[----:B------:R-:W-:-:S03]  /*7520*/  VIADD R21, R20, 0x6 ;  /* 0x0000000614157836 */ /* 0x000fc60000000000 */
[----:B------:R-:W-:Y:S02]  /*7530*/  SEL R20, R48, RZ, !P6 ;  /* 0x000000ff30147207 */ /* 0x000fe40007000000 */
[----:B------:R-:W-:Y:S02]  /*7540*/  ISETP.NE.U32.AND P6, PT, R26, R21, PT ;  /* 0x000000151a00720c */ /* 0x000fe40003fc5070 */
[----:B------:R-:W-:Y:S02]  /*7550*/  SEL R21, RZ, 0x1, !P0 ;  /* 0x00000001ff157807 */ /* 0x000fe40004000000 */
[----:B------:R-:W-:-:S03]  /*7560*/  ISETP.NE.AND.EX P6, PT, R30, RZ, PT, P6 ;  /* 0x000000ff1e00720c */ /* 0x000fc60003fc5360 */
[----:B------:R-:W-:Y:S01]  /*7570*/  IMAD.IADD R0, R21, 0x1, R0 ;  /* 0x0000000115007824 */ /* 0x000fe200078e0200 */
[----:B------:R-:W-:Y:S01]  /*7580*/  SEL R50, R45, RZ, P6 ;  /* 0x000000ff2d327207 */ /* 0x000fe20003000000 */
[----:B------:R-:W0:Y:S03]  /*7590*/  LDS R21, [UR4+0x78] ;  /* 0x00007804ff157984 */ /* 0x000e260008000800 */
[----:B------:R-:W-:-:S05]  /*75a0*/  IADD3 R0, P6, PT, R25, R0, RZ ;  /* 0x0000000019007210 */ /* 0x000fca0007fde0ff */
[----:B------:R-:W-:Y:S01]  /*75b0*/  IMAD.X R31, R28, 0x1, R31, P6 ;  /* 0x000000011c1f7824 */ /* 0x000fe200030e061f */
        /* <DEDUP_REMOVED lines=12> */
[----:B------:R-:W-:-:S04]  /*7680*/  ISETP.GE.U32.AND P6, PT, R44, 0x101, PT ;  /* 0x000001012c00780c */ /* 0x000fc80003fc6070 */
[----:B------:R-:W-:Y:S01]  /*7690*/  ISETP.GE.AND.EX P6, PT, R29, RZ, PT, P6 ;  /* 0x000000ff1d00720c */ /* 0x000fe20003fc6360 */
[----:B------:R-:W-:Y:S01]  /*76a0*/  IMAD.IADD R15, R15, 0x1, R50 ;  /* 0x000000010f0f7824 */ /* 0x000fe200078e0232 */
[----:B------:R-:W-:Y:S04]  /*76b0*/  BSSY.RECONVERGENT B0, `(.L_x_763) ;  /* 0x00000fb000007945 */ /* 0x000fe80003800200 */
[----:B------:R-:W-:Y:S01]  /*76c0*/  SEL R32, R15, RZ, !P4 ;  /* 0x000000ff0f207207 */ /* 0x000fe20006000000 */
[----:B0-----:R-:W-:-:S04]  /*76d0*/  IMAD.IADD R36, R21, 0x1, R20 ;  /* 0x0000000115247824 */ /* 0x001fc800078e0214 */
[----:B------:R-:W-:Y:S02]  /*76e0*/  IMAD.IADD R17, R17, 0x1, R32 ;  /* 0x0000000111117824 */ /* 0x000fe400078e0220 */
[----:B------:R-:W-:Y:S05]  /*76f0*/  @!P6 BRA `(.L_x_764) ;  /* 0x0000000400d8e947 */ /* 0x000fea0003800000 */
[----:B------:R-:W-:Y:S01]  /*7700*/  BAR.SYNC.DEFER_BLOCKING 0x0 ;  /* 0x0000000000007b1d */ /* 0x000fe20000010000 */
[----:B------:R-:W-:Y:S01]  /*7710*/  IMAD.MOV.U32 R33, RZ, RZ, 0x9 ;  /* 0x00000009ff217424 */ /* 0x000fe200078e00ff */
[----:B------:R-:W-:Y:S02]  /*7720*/  @P5 LEA R25, R25, UR4, 0x3 ;  /* 0x0000000419195c11 */ /* 0x000fe4000f8e18ff */
[----:B------:R-:W-:Y:S01]  /*7730*/  @P0 LEA R23, R23, UR4, 0x3 ;  /* 0x0000000417170c11 */ /* 0x000fe2000f8e18ff */
[-C--:B------:R-:W-:Y:S01]  /*7740*/  IMAD R21, R24, R33.reuse, 0x5 ;  /* 0x0000000518157424 */ /* 0x080fe200078e0221 */
[----:B------:R-:W-:Y:S01]  /*7750*/  @P1 LEA R0, R0, UR4, 0x3 ;  /* 0x0000000400001c11 */ /* 0x000fe2000f8e18ff */
[----:B------:R-:W-:Y:S01]  /*7760*/  IMAD R31, R24, R33, 0x6 ;  /* 0x00000006181f7424 */ /* 0x000fe200078e0221 */
[----:B------:R-:W-:Y:S01]  /*7770*/  @P2 LEA R45, R45, UR4, 0x3 ;  /* 0x000000042d2d2c11 */ /* 0x000fe2000f8e18ff */
[----:B------:R-:W0:Y:S01]  /*7780*/  LDCU.64 UR12, c[0x0][0x398] ;  /* 0x00007300ff0c77ac */ /* 0x000e220008000a00 */
[----:B------:R-:W-:Y:S01]  /*7790*/  ISETP.NE.U32.AND P6, PT, R26, R21, PT ;  /* 0x000000151a00720c */ /* 0x000fe20003fc5070 */
[----:B------:R-:W-:Y:S01]  /*77a0*/  IMAD R21, R24, R33, 0x8 ;  /* 0x0000000818157424 */ /* 0x000fe200078e0221 */
[----:B------:R-:W-:Y:S01]  /*77b0*/  @P3 LEA R34, R34, UR4, 0x3 ;  /* 0x0000000422223c11 */ /* 0x000fe2000f8e18ff */
[----:B------:R-:W1:Y:S01]  /*77c0*/  LDCU.64 UR14, c[0x0][0x3a0] ;  /* 0x00007400ff0e77ac */ /* 0x000e620008000a00 */
[----:B------:R-:W-:Y:S01]  /*77d0*/  @P4 LEA R40, R40, UR4, 0x3 ;  /* 0x0000000428284c11 */ /* 0x000fe2000f8e18ff */
[----:B------:R-:W-:Y:S01]  /*77e0*/  BSSY.RECONVERGENT B1, `(.L_x_765) ;  /* 0x0000066000017945 */ /* 0x000fe20003800200 */
[----:B------:R2:W-:Y:S01]  /*77f0*/  @P5 STS.64 [R25], R18 ;  /* 0x0000001219005388 */ /* 0x0005e20000000a00 */
[----:B------:R-:W-:-:S03]  /*7800*/  ISETP.NE.AND P5, PT, R10, R12, PT ;  /* 0x0000000c0a00720c */ /* 0x000fc60003fa5270 */
[----:B------:R2:W-:Y:S01]  /*7810*/  @P0 STS.64 [R23], R2 ;  /* 0x0000000217000388 */ /* 0x0005e20000000a00 */
[----:B------:R-:W-:Y:S02]  /*7820*/  ISETP.NE.U32.AND P0, PT, R26, R31, PT ;  /* 0x0000001f1a00720c */ /* 0x000fe40003f05070 */
[----:B------:R-:W-:Y:S01]  /*7830*/  ISETP.NE.AND.EX P5, PT, R30, RZ, !P5, P6 ;  /* 0x000000ff1e00720c */ /* 0x000fe20006fa5360 */
[----:B------:R2:W-:Y:S01]  /*7840*/  @P1 STS.64 [R0], R4 ;  /* 0x0000000400001388 */ /* 0x0005e20000000a00 */
[----:B------:R-:W-:Y:S02]  /*7850*/  ISETP.NE.AND P1, PT, R12, R14, PT ;  /* 0x0000000e0c00720c */ /* 0x000fe40003f25270 */
[----:B------:R-:W-:Y:S01]  /*7860*/  ISETP.NE.U32.AND P6, PT, R26, R21, PT ;  /* 0x000000151a00720c */ /* 0x000fe20003fc5070 */
[----:B------:R2:W-:Y:S01]  /*7870*/  @P2 STS.64 [R45], R6 ;  /* 0x000000062d002388 */ /* 0x0005e20000000a00 */
[----:B------:R-:W-:Y:S02]  /*7880*/  ISETP.NE.AND.EX P0, PT, R30, RZ, !P1, P0 ;  /* 0x000000ff1e00720c */ /* 0x000fe40004f05300 */
[----:B------:R-:W-:Y:S01]  /*7890*/  ISETP.NE.AND P1, PT, R16, R27, PT ;  /* 0x0000001b1000720c */ /* 0x000fe20003f25270 */
[----:B------:R2:W-:Y:S03]  /*78a0*/  @P3 STS.64 [R34], R8 ;  /* 0x0000000822003388 */ /* 0x0005e60000000a00 */
[----:B------:R-:W-:-:S02]  /*78b0*/  ISETP.NE.AND.EX P6, PT, R30, RZ, !P1, P6 ;  /* 0x000000ff1e00720c */ /* 0x000fc40004fc5360 */
[----:B------:R-:W-:-:S05]  /*78c0*/  @!P5 LEA R47, R47, UR4, 0x3 ;  /* 0x000000042f2fdc11 */ /* 0x000fca000f8e18ff */
[----:B------:R-:W-:Y:S01]  /*78d0*/  @!P0 LEA R38, R38, UR4, 0x3 ;  /* 0x0000000426268c11 */ /* 0x000fe2000f8e18ff */
[----:B------:R2:W-:Y:S04]  /*78e0*/  @!P5 STS.64 [R47], R10 ;  /* 0x0000000a2f00d388 */ /* 0x0005e80000000a00 */
[----:B------:R2:W-:Y:S01]  /*78f0*/  @!P0 STS.64 [R38], R12 ;  /* 0x0000000c26008388 */ /* 0x0005e20000000a00 */
[----:B------:R-:W-:Y:S02]  /*7900*/  ISETP.GT.U32.AND P0, PT, R44, R24, PT ;  /* 0x000000182c00720c */ /* 0x000fe40003f04070 */
[----:B------:R-:W-:Y:S01]  /*7910*/  @!P6 LEA R42, R42, UR4, 0x3 ;  /* 0x000000042a2aec11 */ /* 0x000fe2000f8e18ff */
[----:B------:R2:W-:Y:S01]  /*7920*/  @P4 STS.64 [R40], R14 ;  /* 0x0000000e28004388 */ /* 0x0005e20000000a00 */
[----:B------:R-:W-:-:S03]  /*7930*/  ISETP.GT.U32.AND.EX P0, PT, R29, RZ, PT, P0 ;  /* 0x000000ff1d00720c */ /* 0x000fc60003f04100 */
[----:B------:R2:W-:Y:S01]  /*7940*/  @!P6 STS.64 [R42], R16 ;  /* 0x000000102a00e388 */ /* 0x0005e20000000a00 */
[----:B------:R-:W-:Y:S09]  /*7950*/  BAR.SYNC.DEFER_BLOCKING 0x0 ;  /* 0x0000000000007b1d */ /* 0x000ff20000010000 */
[----:B01----:R-:W-:Y:S05]  /*7960*/  @!P0 BRA `(.L_x_766) ;  /* 0x0000000400348947 */ /* 0x003fea0003800000 */
[----:B--2---:R-:W-:Y:S01]  /*7970*/  IMAD.MOV.U32 R19, RZ, RZ, R24 ;  /* 0x000000ffff137224 */ /* 0x004fe200078e0018 */
[----:B------:R-:W-:Y:S01]  /*7980*/  BSSY.RECONVERGENT B2, `(.L_x_767) ;  /* 0x000002c000027945 */ /* 0x000fe20003800200 */
[----:B------:R-:W-:-:S03]  /*7990*/  IMAD.MOV.U32 R18, RZ, RZ, RZ ;  /* 0x000000ffff127224 */ /* 0x000fc600078e00ff */
[----:B------:R-:W-:Y:S02]  /*79a0*/  LOP3.LUT R3, RZ, R19, RZ, 0x33, !PT ;  /* 0x00000013ff037212 */ /* 0x000fe400078e33ff */
        /* <DEDUP_REMOVED lines=8> */
[----:B------:R-:W-:Y:S05]  /*7a30*/  @!P1 BRA `(.L_x_768) ;  /* 0x0000000000809947 */ /* 0x000fea0003800000 */
        /* <DEDUP_REMOVED lines=15> */
.L_x_769:
        /* <DEDUP_REMOVED lines=17> */
.L_x_768:
[----:B------:R-:W-:Y:S05]  /*7c40*/  BSYNC.RECONVERGENT B2 ;  /* 0x0000000000027941 */ /* 0x000fea0003800200 */
.L_x_767:
[----:B------:R-:W-:Y:S05]  /*7c50*/  @!P0 BRA `(.L_x_766) ;  /* 0x0000000000788947 */ /* 0x000fea0003800000 */
.L_x_770:
        /* <DEDUP_REMOVED lines=30> */
.L_x_766:
[----:B------:R-:W-:Y:S05]  /*7e40*/  BSYNC.RECONVERGENT B1 ;  /* 0x0000000000017941 */ /* 0x000fea0003800200 */
.L_x_765:
[----:B------:R-:W-:Y:S05]  /*7e50*/  BRA `(.L_x_771) ;  /* 0x0000000800007947 */ /* 0x000fea0003800000 */
.L_x_764:
[----:B------:R-:W-:Y:S01]  /*7e60*/  IMAD.MOV.U32 R37, RZ, RZ, 0x9 ;  /* 0x00000009ff257424 */ /* 0x000fe200078e00ff */
[----:B------:R-:W-:Y:S03]  /*7e70*/  BSSY.RECONVERGENT B1, `(.L_x_772) ;  /* 0x000000e000017945 */ /* 0x000fe60003800200 */
[CC--:B------:R-:W-:Y:S02]  /*7e80*/  IMAD R49, R24.reuse, R37.reuse, 0x5 ;  /* 0x0000000518317424 */ /* 0x0c0fe400078e0225 */
[----:B------:R-:W-:Y:S01]  /*7e90*/  IMAD R51, R24, R37, 0x6 ;  /* 0x0000000618337424 */ /* 0x000fe200078e0225 */
        /* <DEDUP_REMOVED lines=11> */
.L_x_773:
[----:B------:R-:W-:Y:S05]  /*7f50*/  BSYNC.RECONVERGENT B1 ;  /* 0x0000000000017941 */ /* 0x000fea0003800200 */
.L_x_772:
[----:B------:R-:W-:Y:S01]  /*7f60*/  BSSY.RECONVERGENT B1, `(.L_x_774) ;  /* 0x000000f000017945 */ /* 0x000fe20003800200 */
[----:B------:R-:W-:Y:S01]  /*7f70*/  ISETP.NE.U32.AND P6, PT, R26, R49, PT ;  /* 0x000000311a00720c */ /* 0x000fe20003fc5070 */
[----:B------:R-:W-:Y:S01]  /*7f80*/  IMAD R37, R24, R37, 0x8 ;  /* 0x0000000818257424 */ /* 0x000fe200078e0225 */
[----:B------:R-:W-:Y:S01]  /*7f90*/  ISETP.NE.U32.AND P5, PT, R26, R51, PT ;  /* 0x000000331a00720c */ /* 0x000fe20003fa5070 */
[----:B------:R-:W-:-:S12]  /*7fa0*/  @!P0 BRA `(.L_x_775) ;  /* 0x0000000000288947 */ /* 0x000fd80003800000 */
[----:B------:R-:W1:Y:S01]  /*7fb0*/  LDCU.64 UR6, c[0x0][0x398] ;  /* 0x00007300ff0677ac */ /* 0x000e620008000a00 */
[C---:B0-----:R-:W-:Y:S01]  /*7fc0*/  IMAD.SHL.U32 R20, R23.reuse, 0x4, RZ ;  /* 0x0000000417147824 */ /* 0x041fe200078e00ff */
[----:B------:R-:W-:Y:S01]  /*7fd0*/  SHF.L.U64.HI R22, R23, 0x2, R22 ;  /* 0x0000000217167819 */ /* 0x000fe20000010216 */
[----:B------:R-:W0:Y:S03]  /*7fe0*/  LDCU.64 UR10, c[0x0][0x3a0] ;  /* 0x00007400ff0a77ac */ /* 0x000e260008000a00 */
[----:B-1----:R-:W-:-:S04]  /*7ff0*/  IADD3 R18, P0, PT, R20, UR6, RZ ;  /* 0x0000000614127c10 */ /* 0x002fc8000ff1e0ff */
[----:B------:R-:W-:Y:S02]  /*8000*/  IADD3.X R19, PT, PT, R22, UR7, RZ, P0, !PT ;  /* 0x0000000716137c10 */ /* 0x000fe400087fe4ff */
[----:B0-----:R-:W-:-:S03]  /*8010*/  IADD3 R20, P0, PT, R20, UR10, RZ ;  /* 0x0000000a14147c10 */ /* 0x001fc6000ff1e0ff */
[----:B------:R1:W-:Y:S01]  /*8020*/  STG.E desc[UR8][R18.64], R2 ;  /* 0x0000000212007986 */ /* 0x0003e2000c101908 */
[----:B------:R-:W-:-:S05]  /*8030*/  IADD3.X R21, PT, PT, R22, UR11, RZ, P0, !PT ;  /* 0x0000000b16157c10 */ /* 0x000fca00087fe4ff */
[----:B------:R1:W-:Y:S04]  /*8040*/  STG.E desc[UR8][R20.64], R3 ;  /* 0x0000000314007986 */ /* 0x0003e8000c101908 */
.L_x_775:
[----:B------:R-:W-:Y:S05]  /*8050*/  BSYNC.RECONVERGENT B1 ;  /* 0x0000000000017941 */ /* 0x000fea0003800200 */
.L_x_774:
[----:B------:R-:W-:Y:S01]  /*8060*/  BSSY.RECONVERGENT B1, `(.L_x_776) ;  /* 0x000000d000017945 */ /* 0x000fe20003800200 */
[----:B------:R-:W-:-:S03]  /*8070*/  ISETP.NE.U32.AND P0, PT, R26, R37, PT ;  /* 0x000000251a00720c */ /* 0x000fc60003f05070 */
[----:B------:R-:W-:Y:S10]  /*8080*/  @!P1 BRA `(.L_x_777) ;  /* 0x0000000000289947 */ /* 0x000ff40003800000 */
        /* <DEDUP_REMOVED lines=10> */
.L_x_777:
[----:B------:R-:W-:Y:S05]  /*8130*/  BSYNC.RECONVERGENT B1 ;  /* 0x0000000000017941 */ /* 0x000fea0003800200 */
.L_x_776:
[----:B------:R-:W-:Y:S04]  /*8140*/  BSSY.RECONVERGENT B1, `(.L_x_778) ;  /* 0x000000c000017945 */ /* 0x000fe80003800200 */
[----:B------:R-:W-:Y:S05]  /*8150*/  @!P2 BRA `(.L_x_779) ;  /* 0x000000000028a947 */ /* 0x000fea0003800000 */
[----:B------:R-:W1:Y:S01]  /*8160*/  LDCU.64 UR6, c[0x0][0x398] ;  /* 0x00007300ff0677ac */ /* 0x000e620008000a00 */
[C---:B--2---:R-:W-:Y:S01]  /*8170*/  IMAD.SHL.U32 R4, R45.reuse, 0x4, RZ ;  /* 0x000000042d047824 */ /* 0x044fe200078e00ff */
[----:B------:R-:W-:Y:S01]  /*8180*/  SHF.L.U64.HI R46, R45, 0x2, R46 ;  /* 0x000000022d2e7819 */ /* 0x000fe2000001022e */
[----:B------:R-:W2:Y:S03]  /*8190*/  LDCU.64 UR10, c[0x0][0x3a0] ;  /* 0x00007400ff0a77ac */ /* 0x000ea60008000a00 */
[C---:B-1----:R-:W-:Y:S02]  /*81a0*/  IADD3 R2, P1, PT, R4.reuse, UR6, RZ ;  /* 0x0000000604027c10 */ /* 0x042fe4000ff3e0ff */
[----:B--2---:R-:W-:Y:S02]  /*81b0*/  IADD3 R4, P2, PT, R4, UR10, RZ ;  /* 0x0000000a04047c10 */ /* 0x004fe4000ff5e0ff */
[----:B------:R-:W-:-:S02]  /*81c0*/  IADD3.X R3, PT, PT, R46, UR7, RZ, P1, !PT ;  /* 0x000000072e037c10 */ /* 0x000fc40008ffe4ff */
[----:B------:R-:W-:-:S03]  /*81d0*/  IADD3.X R5, PT, PT, R46, UR11, RZ, P2, !PT ;  /* 0x0000000b2e057c10 */ /* 0x000fc600097fe4ff */
[----:B------:R3:W-:Y:S04]  /*81e0*/  STG.E desc[UR8][R2.64], R6 ;  /* 0x0000000602007986 */ /* 0x0007e8000c101908 */
[----:B------:R3:W-:Y:S02]  /*81f0*/  STG.E desc[UR8][R4.64], R7 ;  /* 0x0000000704007986 */ /* 0x0007e4000c101908 */
.L_x_779:
[----:B------:R-:W-:Y:S05]  /*8200*/  BSYNC.RECONVERGENT B1 ;  /* 0x0000000000017941 */ /* 0x000fea0003800200 */
.L_x_778:
[----:B------:R-:W-:Y:S04]  /*8210*/  BSSY.RECONVERGENT B1, `(.L_x_780) ;  /* 0x000000c000017945 */ /* 0x000fe80003800200 */
[----:B------:R-:W-:Y:S05]  /*8220*/  @!P3 BRA `(.L_x_781) ;  /* 0x000000000028b947 */ /* 0x000fea0003800000 */
[----:B------:R-:W1:Y:S01]  /*8230*/  LDCU.64 UR6, c[0x0][0x398] ;  /* 0x00007300ff0677ac */ /* 0x000e620008000a00 */
[C---:B--23--:R-:W-:Y:S01]  /*8240*/  IMAD.SHL.U32 R4, R34.reuse, 0x4, RZ ;  /* 0x0000000422047824 */ /* 0x04cfe200078e00ff */
        /* <DEDUP_REMOVED lines=8> */
.L_x_781:
[----:B------:R-:W-:Y:S05]  /*82d0*/  BSYNC.RECONVERGENT B1 ;  /* 0x0000000000017941 */ /* 0x000fea0003800200 */
.L_x_780:
[----:B------:R-:W-:Y:S01]  /*82e0*/  ISETP.NE.AND P3, PT, R10, R12, PT ;  /* 0x0000000c0a00720c */ /* 0x000fe20003f65270 */
[----:B------:R-:W-:Y:S01]  /*82f0*/  BSSY.RECONVERGENT B1, `(.L_x_782) ;  /* 0x0000011000017945 */ /* 0x000fe20003800200 */
[----:B------:R-:W-:Y:S02]  /*8300*/  ISETP.NE.AND.EX P6, PT, R30, RZ, PT, P6 ;  /* 0x000000ff1e00720c */ /* 0x000fe40003fc5360 */
[----:B------:R-:W-:Y:S02]  /*8310*/  ISETP.NE.AND P1, PT, R12, R14, PT ;  /* 0x0000000e0c00720c */ /* 0x000fe40003f25270 */
[----:B------:R-:W-:Y:S02]  /*8320*/  ISETP.NE.AND P2, PT, R16, R27, PT ;  /* 0x0000001b1000720c */ /* 0x000fe40003f45270 */
[C---:B------:R-:W-:Y:S02]  /*8330*/  ISETP.NE.AND.EX P5, PT, R30.reuse, RZ, PT, P5 ;  /* 0x000000ff1e00720c */ /* 0x040fe40003fa5350 */
[----:B------:R-:W-:-:S05]  /*8340*/  ISETP.NE.AND.EX P0, PT, R30, RZ, PT, P0 ;  /* 0x000000ff1e00720c */ /* 0x000fca0003f05300 */
[----:B------:R-:W-:Y:S08]  /*8350*/  @!P3 BRA P6, `(.L_x_783) ;  /* 0x000000000028b947 */ /* 0x000ff00003000000 */
[----:B------:R-:W1:Y:S01]  /*8360*/  LDCU.64 UR6, c[0x0][0x398] ;  /* 0x00007300ff0677ac */ /* 0x000e620008000a00 */
[C---:B--234-:R-:W-:Y:S01]  /*8370*/  IMAD.SHL.U32 R4, R47.reuse, 0x4, RZ ;  /* 0x000000042f047824 */ /* 0x05cfe200078e00ff */
        /* <DEDUP_REMOVED lines=8> */
.L_x_783:
[----:B------:R-:W-:Y:S05]  /*8400*/  BSYNC.RECONVERGENT B1 ;  /* 0x0000000000017941 */ /* 0x000fea0003800200 */
.L_x_782:
[----:B------:R-:W-:Y:S04]  /*8410*/  BSSY.RECONVERGENT B1, `(.L_x_784) ;  /* 0x000000c000017945 */ /* 0x000fe80003800200 */
[----:B------:R-:W-:Y:S05]  /*8420*/  @!P1 BRA P5, `(.L_x_785) ;  /* 0x0000000000289947 */ /* 0x000fea0002800000 */
[----:B------:R-:W5:Y:S01]  /*8430*/  LDCU.64 UR6, c[0x0][0x398] ;  /* 0x00007300ff0677ac */ /* 0x000f620008000a00 */
[C---:B-1234-:R-:W-:Y:S01]  /*8440*/  IMAD.SHL.U32 R4, R38.reuse, 0x4, RZ ;  /* 0x0000000426047824 */ /* 0x05efe200078e00ff */
[----:B------:R-:W-:Y:S01]  /*8450*/  SHF.L.U64.HI R39, R38, 0x2, R39 ;  /* 0x0000000226277819 */ /* 0x000fe20000010227 */
[----:B------:R-:W1:Y:S03]  /*8460*/  LDCU.64 UR10, c[0x0][0x3a0] ;  /* 0x00007400ff0a77ac */ /* 0x000e660008000a00 */
[C---:B-----5:R-:W-:Y:S02]  /*8470*/  IADD3 R2, P1, PT, R4.reuse, UR6, RZ ;  /* 0x0000000604027c10 */ /* 0x060fe4000ff3e0ff */
[----:B-1----:R-:W-:Y:S02]  /*8480*/  IADD3 R4, P3, PT, R4, UR10, RZ ;  /* 0x0000000a04047c10 */ /* 0x002fe4000ff7e0ff */
[----:B------:R-:W-:-:S02]  /*8490*/  IADD3.X R3, PT, PT, R39, UR7, RZ, P1, !PT ;  /* 0x0000000727037c10 */ /* 0x000fc40008ffe4ff */
[----:B------:R-:W-:-:S03]  /*84a0*/  IADD3.X R5, PT, PT, R39, UR11, RZ, P3, !PT ;  /* 0x0000000b27057c10 */ /* 0x000fc60009ffe4ff */
[----:B------:R1:W-:Y:S04]  /*84b0*/  STG.E desc[UR8][R2.64], R12 ;  /* 0x0000000c02007986 */ /* 0x0003e8000c101908 */
[----:B------:R1:W-:Y:S02]  /*84c0*/  STG.E desc[UR8][R4.64], R13 ;  /* 0x0000000d04007986 */ /* 0x0003e4000c101908 */
.L_x_785:
[----:B------:R-:W-:Y:S05]  /*84d0*/  BSYNC.RECONVERGENT B1 ;  /* 0x0000000000017941 */ /* 0x000fea0003800200 */
.L_x_784:
[----:B------:R-:W-:Y:S04]  /*84e0*/  BSSY.RECONVERGENT B1, `(.L_x_786) ;  /* 0x000000c000017945 */ /* 0x000fe80003800200 */
[----:B------:R-:W-:Y:S05]  /*84f0*/  @!P4 BRA `(.L_x_787) ;  /* 0x000000000028c947 */ /* 0x000fea0003800000 */
        /* <DEDUP_REMOVED lines=10> */
.L_x_787:
[----:B------:R-:W-:Y:S05]  /*85a0*/  BSYNC.RECONVERGENT B1 ;  /* 0x0000000000017941 */ /* 0x000fea0003800200 */
.L_x_786:
        /* <DEDUP_REMOVED lines=11> */
.L_x_771:
[----:B------:R-:W-:Y:S05]  /*8660*/  BSYNC.RECONVERGENT B0 ;  /* 0x0000000000007941 */ /* 0x000fea0003800200 */
.L_x_763:
[----:B------:R-:W-:-:S13]  /*8670*/  ISETP.NE.AND P0, PT, R24, 0xff, PT ;  /* 0x000000ff1800780c */ /* 0x000fda0003f05270 */
[----:B------:R-:W-:Y:S05]  /*8680*/  @P0 EXIT ;  /* 0x000000000000094d */ /* 0x000fea0003800000 */
[----:B01234-:R-:W0:Y:S01]  /*8690*/  LDC.64 R2, c[0x0][0x3a8] ;  /* 0x0000ea00ff027b82 */ /* 0x01fe220000000a00 */
[----:B------:R-:W-:-:S04]  /*86a0*/  ISETP.NE.U32.AND P0, PT, R26, 0x900, PT ;  /* 0x000009001a00780c */ /* 0x000fc80003f05070 */
[----:B------:R-:W-:-:S13]  /*86b0*/  ISETP.NE.AND.EX P0, PT, R30, RZ, PT, P0 ;  /* 0x000000ff1e00720c */ /* 0x000fda0003f05300 */
[----:B------:R-:W-:Y:S05]  /*86c0*/  @P0 BRA `(.L_x_788) ;  /* 0x0000000000300947 */ /* 0x000fea0003800000 */
[----:B------:R-:W1:Y:S01]  /*86d0*/  LDCU.64 UR4, c[0x0][0x398] ;  /* 0x00007300ff0477ac */ /* 0x000e620008000a00 */
[C---:B------:R-:W-:Y:S01]  /*86e0*/  IMAD.SHL.U32 R6, R44.reuse, 0x4, RZ ;  /* 0x000000042c067824 */ /* 0x040fe200078e00ff */
[----:B------:R-:W-:Y:S01]  /*86f0*/  SHF.L.U64.HI R0, R44, 0x2, R29 ;  /* 0x000000022c007819 */ /* 0x000fe2000001021d */
[----:B------:R-:W2:Y:S03]  /*8700*/  LDCU.64 UR6, c[0x0][0x3a0] ;  /* 0x00007400ff0677ac */ /* 0x000ea60008000a00 */
[C---:B-1----:R-:W-:Y:S02]  /*8710*/  IADD3 R4, P0, PT, R6.reuse, UR4, RZ ;  /* 0x0000000406047c10 */ /* 0x042fe4000ff1e0ff */
[----:B--2---:R-:W-:Y:S02]  /*8720*/  IADD3 R6, P1, PT, R6, UR6, RZ ;  /* 0x0000000606067c10 */ /* 0x004fe4000ff3e0ff */
[----:B------:R-:W-:-:S02]  /*8730*/  IADD3.X R5, PT, PT, R0, UR5, RZ, P0, !PT ;  /* 0x0000000500057c10 */ /* 0x000fc400087fe4ff */
[----:B------:R-:W-:Y:S02]  /*8740*/  IADD3.X R7, PT, PT, R0, UR7, RZ, P1, !PT ;  /* 0x0000000700077c10 */ /* 0x000fe40008ffe4ff */
[----:B------:R-:W-:Y:S01]  /*8750*/  IADD3 R44, P0, PT, R44, 0x1, RZ ;  /* 0x000000012c2c7810 */ /* 0x000fe20007f1e0ff */
[----:B------:R1:W-:Y:S04]  /*8760*/  STG.E desc[UR8][R4.64], R27 ;  /* 0x0000001b04007986 */ /* 0x0003e8000c101908 */
[----:B------:R1:W-:Y:S01]  /*8770*/  STG.E desc[UR8][R6.64], R36 ;  /* 0x0000002406007986 */ /* 0x0003e2000c101908 */
[----:B------:R-:W-:-:S07]  /*8780*/  IMAD.X R29, RZ, RZ, R29, P0 ;  /* 0x000000ffff1d7224 */ /* 0x000fce00000e061d */
.L_x_788:
[----:B------:R-:W-:-:S05]  /*8790*/  IMAD.MOV.U32 R45, RZ, RZ, R29 ;  /* 0x000000ffff2d7224 */ /* 0x000fca00078e001d */
[----:B0-----:R-:W-:Y:S01]  /*87a0*/  STG.E.64 desc[UR8][R2.64], R44 ;  /* 0x0000002c02007986 */ /* 0x001fe2000c101b08 */
[----:B------:R-:W-:Y:S05]  /*87b0*/  EXIT ;  /* 0x000000000000794d */ /* 0x000fea0003800000 */
.L_x_762:
[----:B------:R-:W0:Y:S02]  /*87c0*/  LDC.64 R2, c[0x0][0x380] ;  /* 0x0000e000ff027b82 */ /* 0x000e240000000a00 */
[----:B0-----:R-:W-:-:S05]  /*87d0*/  IMAD.WIDE.U32 R4, R39, 0x2400, R2 ;  /* 0x0000240027047825 */ /* 0x001fca00078e0002 */
[----:B------:R-:W2:Y:S01]  /*87e0*/  LDG.E.CONSTANT R6, desc[UR8][R4.64] ;  /* 0x0000000804067981 */ /* 0x000ea2000c1e9900 */
[----:B------:R-:W0:Y:S02]  /*87f0*/  S2R R32, SR_TID.X ;  /* 0x0000000000207919 */ /* 0x000e240000002100 */
[C---:B0-----:R-:W-:Y:S02]  /*8800*/  LOP3.LUT R0, R32.reuse, 0x1f, RZ, 0xc0, !PT ;  /* 0x0000001f20007812 */ /* 0x041fe400078ec0ff */
[----:B------:R-:W-:-:S05]  /*8810*/  LOP3.LUT R3, R32, 0x3e0, RZ, 0xc0, !PT ;  /* 0x000003e020037812 */ /* 0x000fca00078ec0ff */
[----:B------:R-:W-:-:S04]  /*8820*/  IMAD R9, R3, 0x9, R0 ;  /* 0x0000000903097824 */ /* 0x000fc800078e0200 */
[C---:B------:R-:W-:Y:S01]  /*8830*/  VIADD R3, R9.reuse, 0x20 ;  /* 0x0000002009037836 */ /* 0x040fe20000000000 */
[C---:B------:R-:W-:Y:S01]  /*8840*/  ISETP.GE.U32.AND P6, PT, R9.reuse, R26, PT ;  /* 0x0000001a0900720c */ /* 0x040fe20003fc6070 */
[C---:B------:R-:W-:Y:S01]  /*8850*/  VIADD R7, R9.reuse, 0x40 ;  /* 0x0000004009077836 */ /* 0x040fe20000000000 */
[C---:B------:R-:W-:Y:S01]  /*8860*/  LEA R2, P5, R9.reuse, R4, 0x2 ;  /* 0x0000000409027211 */ /* 0x040fe200078a10ff */
[----:B------:R-:W-:Y:S01]  /*8870*/  VIADD R11, R9, 0x60 ;  /* 0x00000060090b7836 */ /* 0x000fe20000000000 */
[-C--:B------:R-:W-:Y:S01]  /*8880*/  ISETP.GE.U32.AND P1, PT, R3, R26.reuse, PT ;  /* 0x0000001a0300720c */ /* 0x080fe20003f26070 */
[----:B------:R-:W-:Y:S01]  /*8890*/  VIADD R3, R9, 0x80 ;  /* 0x0000008009037836 */ /* 0x000fe20000000000 */
[-C--:B------:R-:W-:Y:S01]  /*88a0*/  ISETP.GE.U32.AND P0, PT, R7, R26.reuse, PT ;  /* 0x0000001a0700720c */ /* 0x080fe20003f06070 */
[----:B------:R-:W-:Y:S01]  /*88b0*/  VIADD R7, R9, 0xa0 ;  /* 0x000000a009077836 */ /* 0x000fe20000000000 */
[-C--:B------:R-:W-:Y:S01]  /*88c0*/  ISETP.GE.U32.AND P2, PT, R11, R26.reuse, PT ;  /* 0x0000001a0b00720c */ /* 0x080fe20003f46070 */
[----:B------:R-:W-:Y:S01]  /*88d0*/  VIADD R11, R9, 0xc0 ;  /* 0x000000c0090b7836 */ /* 0x000fe20000000000 */
[-C--:B------:R-:W-:Y:S01]  /*88e0*/  ISETP.GE.U32.AND P3, PT, R3, R26.reuse, PT ;  /* 0x0000001a0300720c */ /* 0x080fe20003f66070 */
[----:B------:R-:W-:Y:S01]  /*88f0*/  IMAD.X R3, RZ, RZ, R5, P5 ;  /* 0x000000ffff037224 */ /* 0x000fe200028e0605 */
[----:B------:R-:W-:-:S02]  /*8900*/  ISETP.GE.U32.AND P4, PT, R7, R26, PT ;  /* 0x0000001a0700720c */ /* 0x000fc40003f86070 */
[-C--:B------:R-:W-:Y:S01]  /*8910*/  ISETP.GE.U32.AND P5, PT, R11, R26.reuse, PT ;  /* 0x0000001a0b00720c */ /* 0x080fe20003fa6070 */
[C---:B------:R-:W-:Y:S02]  /*8920*/  VIADD R11, R9.reuse, 0xe0 ;  /* 0x000000e0090b7836 */ /* 0x040fe40000000000 */
[----:B------:R-:W-:Y:S02]  /*8930*/  VIADD R9, R9, 0x100 ;  /* 0x0000010009097836 */ /* 0x000fe40000000000 */
[----:B------:R-:W-:Y:S02]  /*8940*/  IMAD.MOV.U32 R8, RZ, RZ, RZ ;  /* 0x000000ffff087224 */ /* 0x000fe400078e00ff */
[----:B--2---:R-:W-:Y:S02]  /*8950*/  IMAD.MOV.U32 R0, RZ, RZ, R6 ;  /* 0x000000ffff007224 */ /* 0x004fe400078e0006 */
[----:B------:R-:W2:Y:S02]  /*8960*/  @!P6 LDG.E.CONSTANT R6, desc[UR8][R2.64] ;  /* 0x000000080206e981 */ /* 0x000ea4000c1e9900 */
[----:B------:R-:W-:Y:S01]  /*8970*/  IMAD.MOV.U32 R7, RZ, RZ, R0 ;  /* 0x000000ffff077224 */ /* 0x000fe200078e0000 */
[----:B------:R-:W-:-:S05]  /*8980*/  ISETP.GE.U32.AND P6, PT, R11, R26, PT ;  /* 0x0000001a0b00720c */ /* 0x000fca0003fc6070 */
[----:B------:R-:W3:Y:S01]  /*8990*/  @!P1 LDG.E.CONSTANT R7, desc[UR8][R2.64+0x80] ;  /* 0x0000800802079981 */ /* 0x000ee2000c1e9900 */
[----:B------:R-:W-:Y:S01]  /*89a0*/  ISETP.GE.U32.AND P1, PT, R9, R26, PT ;  /* 0x0000001a0900720c */ /* 0x000fe20003f26070 */
[--C-:B------:R-:W-:Y:S02]  /*89b0*/  IMAD.MOV.U32 R10, RZ, RZ, R0.reuse ;  /* 0x000000ffff0a7224 */ /* 0x100fe400078e0000 */
[--C-:B------:R-:W-:Y:S02]  /*89c0*/  IMAD.MOV.U32 R11, RZ, RZ, R0.reuse ;  /* 0x000000ffff0b7224 */ /* 0x100fe400078e0000 */
[--C-:B------:R-:W-:Y:S02]  /*89d0*/  IMAD.MOV.U32 R13, RZ, RZ, R0.reuse ;  /* 0x000000ffff0d7224 */ /* 0x100fe400078e0000 */
[--C-:B------:R-:W-:Y:S01]  /*89e0*/  IMAD.MOV.U32 R15, RZ, RZ, R0.reuse ;  /* 0x000000ffff0f7224 */ /* 0x100fe200078e0000 */
[----:B------:R-:W4:Y:S01]  /*89f0*/  @!P0 LDG.E.CONSTANT R10, desc[UR8][R2.64+0x100] ;  /* 0x00010008020a8981 */ /* 0x000f22000c1e9900 */
[----:B------:R-:W-:-:S02]  /*8a00*/  IMAD.MOV.U32 R17, RZ, RZ, R0 ;  /* 0x000000ffff117224 */ /* 0x000fc400078e0000 */
[----:B------:R-:W-:Y:S01]  /*8a10*/  IMAD.MOV.U32 R19, RZ, RZ, R0 ;  /* 0x000000ffff137224 */ /* 0x000fe200078e0000 */
[----:B------:R-:W5:Y:S04]  /*8a20*/  @!P2 LDG.E.CONSTANT R11, desc[UR8][R2.64+0x180] ;  /* 0x00018008020ba981 */ /* 0x000f68000c1e9900 */
[----:B------:R-:W5:Y:S04]  /*8a30*/  @!P3 LDG.E.CONSTANT R13, desc[UR8][R2.64+0x200] ;  /* 0x00020008020db981 */ /* 0x000f68000c1e9900 */
[----:B------:R-:W5:Y:S04]  /*8a40*/  @!P4 LDG.E.CONSTANT R15, desc[UR8][R2.64+0x280] ;  /* 0x00028008020fc981 */ /* 0x000f68000c1e9900 */
[----:B------:R-:W5:Y:S04]  /*8a50*/  @!P5 LDG.E.CONSTANT R17, desc[UR8][R2.64+0x300] ;  /* 0x000300080211d981 */ /* 0x000f68000c1e9900 */
[----:B------:R-:W5:Y:S04]  /*8a60*/  @!P6 LDG.E.CONSTANT R19, desc[UR8][R2.64+0x380] ;  /* 0x000380080213e981 */ /* 0x000f68000c1e9900 */
[----:B------:R0:W5:Y:S01]  /*8a70*/  @!P1 LDG.E.CONSTANT R0, desc[UR8][R2.64+0x400] ;  /* 0x0004000802009981 */ /* 0x000162000c1e9900 */
[----:B------:R-:W-:Y:S01]  /*8a80*/  ISETP.NE.AND P0, PT, R32, RZ, PT ;  /* 0x000000ff2000720c */ /* 0x000fe20003f05270 */
[----:B------:R-:W1:Y:S01]  /*8a90*/  S2R R28, SR_LANEID ;  /* 0x00000000001c7919 */ /* 0x000e620000000000 */
[----:B------:R-:W1:Y:S01]  /*8aa0*/  S2UR UR5, SR_CgaCtaId ;  /* 0x00000000000579c3 */ /* 0x000e620000008800 */
[----:B------:R-:W-:Y:S01]  /*8ab0*/  SHF.R.U32.HI R9, RZ, 0x5, R32 ;  /* 0x00000005ff097819 */ /* 0x000fe20000011620 */
[----:B------:R-:W-:-:S06]  /*8ac0*/  UMOV UR4, 0x400 ;  /* 0x0000040000047882 */ /* 0x000fcc0000000000 */
[----:B0-----:R-:W0:Y:S03]  /*8ad0*/  LDC R3, c[0x0][0x390] ;  /* 0x0000e400ff037b82 */ /* 0x001e260000000800 */
[----:B------:R1:W5:Y:S01]  /*8ae0*/  @!P0 LDG.E.CONSTANT R8, desc[UR8][R4.64+-0x4] ;  /* 0xfffffc0804088981 */ /* 0x000362000c1e9900 */
[----:B------:R-:W-:Y:S01]  /*8af0*/  P2R R2, PR, RZ, 0x1 ;  /* 0x00000001ff027803 */ /* 0x000fe20000000000 */
[----:B-1----:R-:W-:Y:S01]  /*8b00*/  ULEA UR4, UR5, UR4, 0x18 ;  /* 0x0000000405047291 */ /* 0x002fe2000f8ec0ff */
[----:B------:R-:W-:-:S05]  /*8b10*/  IMAD R12, R9, 0x120, R28 ;  /* 0x00000120090c7824 */ /* 0x000fca00078e021c */
[----:B------:R-:W-:-:S05]  /*8b20*/  LEA R24, R12, UR4, 0x2 ;  /* 0x000000040c187c11 */ /* 0x000fca000f8e10ff */
[----:B------:R-:W-:Y:S01]  /*8b30*/  IMAD R4, R28, 0x20, R24 ;  /* 0x000000201c047824 */ /* 0x000fe200078e0218 */
[----:B------:R-:W-:Y:S01]  /*8b40*/  ISETP.NE.AND P0, PT, R32, RZ, PT ;  /* 0x000000ff2000720c */ /* 0x000fe20003f05270 */
[----:B--2---:R1:W-:Y:S04]  /*8b50*/  STS [R24], R6 ;  /* 0x0000000618007388 */ /* 0x0043e80000000800 */
        /* <DEDUP_REMOVED lines=9> */
[----:B------:R-:W2:Y:S04]  /*8bf0*/  LDS R29, [R4+0x20] ;  /* 0x00002000041d7984 */ /* 0x000ea80000000800 */
[----:B------:R-:W-:Y:S04]  /*8c00*/  LDS R10, [R4] ;  /* 0x00000000040a7984 */ /* 0x000fe80000000800 */
[----:B------:R-:W3:Y:S04]  /*8c10*/  LDS R12, [R4+0x4] ;  /* 0x00000400040c7984 */ /* 0x000ee80000000800 */
[----:B------:R-:W-:Y:S04]  /*8c20*/  LDS R14, [R4+0x8] ;  /* 0x00000800040e7984 */ /* 0x000fe80000000800 */
[----:B------:R-:W-:Y:S04]  /*8c30*/  LDS R16, [R4+0xc] ;  /* 0x00000c0004107984 */ /* 0x000fe80000000800 */
[----:B------:R-:W-:Y:S04]  /*8c40*/  LDS R18, [R4+0x10] ;  /* 0x0000100004127984 */ /* 0x000fe80000000800 */
[----:B------:R-:W-:Y:S04]  /*8c50*/  LDS R20, [R4+0x14] ;  /* 0x0000140004147984 */ /* 0x000fe80000000800 */
[----:B------:R-:W-:Y:S04]  /*8c60*/  LDS R22, [R4+0x18] ;  /* 0x0000180004167984 */ /* 0x000fe80000000800 */
[----:B------:R-:W-:Y:S01]  /*8c70*/  LDS R2, [R4+0x1c] ;  /* 0x00001c0004027984 */ /* 0x000fe20000000800 */
[----:B------:R-:W-:Y:S01]  /*8c80*/  BAR.SYNC.DEFER_BLOCKING 0x0 ;  /* 0x0000000000007b1d */ /* 0x000fe20000010000 */
[----:B-1----:R-:W-:-:S05]  /*8c90*/  LEA R6, R32, UR4, 0x2 ;  /* 0x0000000420067c11 */ /* 0x002fca000f8e10ff */
[----:B0-----:R-:W-:Y:S04]  /*8ca0*/  STS [R24], R3 ;  /* 0x0000000318007388 */ /* 0x001fe80000000800 */
        /* <DEDUP_REMOVED lines=9> */
[----:B------:R-:W-:Y:S04]  /*8d40*/  LDS R11, [R4] ;  /* 0x00000000040b7984 */ /* 0x000fe80000000800 */
[----:B------:R-:W-:Y:S04]  /*8d50*/  LDS R13, [R4+0x4] ;  /* 0x00000400040d7984 */ /* 0x000fe80000000800 */
[----:B------:R-:W-:Y:S04]  /*8d60*/  LDS R15, [R4+0x8] ;  /* 0x00000800040f7984 */ /* 0x000fe80000000800 */
[----:B------:R-:W-:Y:S04]  /*8d70*/  LDS R17, [R4+0xc] ;  /* 0x00000c0004117984 */ /* 0x000fe80000000800 */
[----:B------:R-:W-:Y:S04]  /*8d80*/  LDS R19, [R4+0x10] ;  /* 0x0000100004137984 */ /* 0x000fe80000000800 */
[----:B------:R-:W-:Y:S04]  /*8d90*/  LDS R21, [R4+0x14] ;  /* 0x0000140004157984 */ /* 0x000fe80000000800 */
[----:B------:R-:W-:Y:S04]  /*8da0*/  LDS R23, [R4+0x18] ;  /* 0x0000180004177984 */ /* 0x000fe80000000800 */
[----:B------:R-:W-:Y:S04]  /*8db0*/  LDS R3, [R4+0x1c] ;  /* 0x00001c0004037984 */ /* 0x000fe80000000800 */
[----:B------:R0:W-:Y:S01]  /*8dc0*/  LDS R0, [R4+0x20] ;  /* 0x0000200004007984 */ /* 0x0001e20000000800 */
[----:B------:R-:W-:Y:S06]  /*8dd0*/  BAR.SYNC.DEFER_BLOCKING 0x0 ;  /* 0x0000000000007b1d */ /* 0x000fec0000010000 */
[----:B--2---:R-:W-:Y:S02]  /*8de0*/  STS [R6+0x4d8], R29 ;  /* 0x0004d81d06007388 */ /* 0x004fe40000000800 */
[----:B------:R-:W-:Y:S06]  /*8df0*/  BAR.SYNC.DEFER_BLOCKING 0x0 ;  /* 0x0000000000007b1d */ /* 0x000fec0000010000 */
[----:B------:R-:W1:Y:S01]  /*8e00*/  @P0 LDS R8, [R6+0x4d4] ;  /* 0x0004d40006080984 */ /* 0x000e620000000800 */
[----:B------:R-:W-:-:S04]  /*8e10*/  IMAD R7, R32, 0x9, RZ ;  /* 0x0000000920077824 */ /* 0x000fc800078e02ff */
[C---:B------:R-:W-:Y:S01]  /*8e20*/  VIADD R5, R7.reuse, 0x1 ;  /* 0x0000000107057836 */ /* 0x040fe20000000000 */
[----:B------:R-:W-:Y:S01]  /*8e30*/  ISETP.EQ.U32.AND P4, PT, R26, R7, PT ;  /* 0x000000071a00720c */ /* 0x000fe20003f82070 */
[C---:B------:R-:W-:Y:S01]  /*8e40*/  VIADD R25, R7.reuse, 0x2 ;  /* 0x0000000207197836 */ /* 0x040fe20000000000 */
[----:B---3--:R-:W-:Y:S01]  /*8e50*/  ISETP.NE.AND P5, PT, R10, R12, PT ;  /* 0x0000000c0a00720c */ /* 0x008fe20003fa5270 */
[C---:B------:R-:W-:Y:S01]  /*8e60*/  VIADD R27, R7.reuse, 0x3 ;  /* 0x00000003071b7836 */ /* 0x040fe20000000000 */
[C---:B------:R-:W-:Y:S01]  /*8e70*/  ISETP.EQ.U32.AND P2, PT, R26.reuse, R5, PT ;  /* 0x000000051a00720c */ /* 0x040fe20003f42070 */
[----:B------:R-:W-:Y:S01]  /*8e80*/  VIADD R5, R7, 0x4 ;  /* 0x0000000407057836 */ /* 0x000fe20000000000 */
[----:B------:R-:W-:Y:S02]  /*8e90*/  ISETP.EQ.U32.AND P3, PT, R26, R25, PT ;  /* 0x000000191a00720c */ /* 0x000fe40003f62070 */
[----:B------:R-:W-:Y:S02]  /*8ea0*/  ISETP.EQ.OR.EX P5, PT, R30, RZ, P5, P2 ;  /* 0x000000ff1e00720c */ /* 0x000fe40002fa2720 */
[----:B------:R-:W-:-:S02]  /*8eb0*/  ISETP.EQ.U32.AND P1, PT, R26, R27, PT ;  /* 0x0000001b1a00720c */ /* 0x000fc40003f22070 */
[----:B------:R-:W-:Y:S02]  /*8ec0*/  ISETP.EQ.U32.AND P2, PT, R26, R5, PT ;  /* 0x000000051a00720c */ /* 0x000fe40003f42070 */
[----:B0-----:R-:W-:Y:S02]  /*8ed0*/  SEL R4, RZ, 0x1, !P5 ;  /* 0x00000001ff047807 */ /* 0x001fe40006800000 */
[----:B-1----:R-:W-:-:S04]  /*8ee0*/  ISETP.NE.AND P0, PT, R8, R10, PT ;  /* 0x0000000a0800720c */ /* 0x002fc80003f05270 */
[----:B------:R-:W-:Y:S02]  /*8ef0*/  ISETP.EQ.OR.EX P4, PT, R30, RZ, P0, P4 ;  /* 0x000000ff1e00720c */ /* 0x000fe40000782740 */
[----:B------:R-:W-:Y:S02]  /*8f00*/  ISETP.NE.AND P0, PT, R12, R14, PT ;  /* 0x0000000e0c00720c */ /* 0x000fe40003f05270 */
[----:B------:R-:W-:Y:S02]  /*8f10*/  SEL R6, RZ, 0x1, !P4 ;  /* 0x00000001ff067807 */ /* 0x000fe40006000000 */
[----:B------:R-:W-:Y:S02]  /*8f20*/  ISETP.EQ.OR.EX P3, PT, R30, RZ, P0, P3 ;  /* 0x000000ff1e00720c */ /* 0x000fe40000762730 */
[----:B------:R-:W-:Y:S02]  /*8f30*/  ISETP.NE.AND P4, PT, R14, R16, PT ;  /* 0x000000100e00720c */ /* 0x000fe40003f85270 */
[----:B------:R-:W-:-:S02]  /*8f40*/  ISETP.NE.AND P0, PT, R16, R18, PT ;  /* 0x000000121000720c */ /* 0x000fc40003f05270 */
[----:B------:R-:W-:Y:S02]  /*8f50*/  SEL R27, RZ, 0x1, !P3 ;  /* 0x00000001ff1b7807 */ /* 0x000fe40005800000 */
[C---:B------:R-:W-:Y:S02]  /*8f60*/  ISETP.EQ.OR.EX P6, PT, R30.reuse, RZ, P4, P1 ;  /* 0x000000ff1e00720c */ /* 0x040fe400027c2710 */
[----:B------:R-:W-:Y:S02]  /*8f70*/  ISETP.EQ.OR.EX P2, PT, R30, RZ, P0, P2 ;  /* 0x000000ff1e00720c */ /* 0x000fe40000742720 */
[----:B------:R-:W-:Y:S02]  /*8f80*/  IADD3 R27, P0, P1, R27, R4, R6 ;  /* 0x000000041b1b7210 */ /* 0x000fe4000791e006 */
[----:B------:R-:W-:Y:S02]  /*8f90*/  SEL R5, RZ, 0x1, !P6 ;  /* 0x00000001ff057807 */ /* 0x000fe40007000000 */
[----:B------:R-:W-:-:S02]  /*8fa0*/  SEL R4, RZ, 0x1, !P2 ;  /* 0x00000001ff047807 */ /* 0x000fc40005000000 */
[----:B------:R-:W-:Y:S02]  /*8fb0*/  IADD3.X R24, PT, PT, RZ, RZ, RZ, P0, P1 ;  /* 0x000000ffff187210 */ /* 0x000fe400007e24ff */
[----:B------:R-:W-:Y:S01]  /*8fc0*/  IADD3 R27, P0, P1, R4, R27, R5 ;  /* 0x0000001b041b7210 */ /* 0x000fe2000791e005 */
[----:B------:R-:W-:-:S03]  /*8fd0*/  VIADD R5, R7, 0x5 ;  /* 0x0000000507057836 */ /* 0x000fc60000000000 */
[----:B------:R-:W-:Y:S02]  /*8fe0*/  IADD3.X R24, PT, PT, RZ, R24, RZ, P0, P1 ;  /* 0x00000018ff187210 */ /* 0x000fe400007e24ff */
[----:B------:R-:W-:Y:S01]  /*8ff0*/  ISETP.EQ.U32.AND P0, PT, R26, R5, PT ;  /* 0x000000051a00720c */ /* 0x000fe20003f02070 */
[----:B------:R-:W-:Y:S01]  /*9000*/  VIADD R5, R7, 0x6 ;  /* 0x0000000607057836 */ /* 0x000fe20000000000 */
[----:B------:R-:W-:Y:S02]  /*9010*/  ISETP.NE.AND P1, PT, R18, R20, PT ;  /* 0x000000141200720c */ /* 0x000fe40003f25270 */
[----:B------:R-:W-:Y:S02]  /*9020*/  ISETP.NE.AND P4, PT, R20, R22, PT ;  /* 0x000000161400720c */ /* 0x000fe40003f85270 */
[----:B------:R-:W-:Y:S02]  /*9030*/  ISETP.EQ.OR.EX P1, PT, R30, RZ, P1, P0 ;  /* 0x000000ff1e00720c */ /* 0x000fe40000f22700 */
[----:B------:R-:W-:-:S04]  /*9040*/  ISETP.EQ.U32.AND P0, PT, R26, R5, PT ;  /* 0x000000051a00720c */ /* 0x000fc80003f02070 */
[----:B------:R-:W-:Y:S02]  /*9050*/  ISETP.EQ.OR.EX P0, PT, R30, RZ, P4, P0 ;  /* 0x000000ff1e00720c */ /* 0x000fe40002702700 */
[----:B------:R-:W-:Y:S02]  /*9060*/  SEL R5, RZ, 0x1, !P1 ;  /* 0x00000001ff057807 */ /* 0x000fe40004800000 */
[----:B------:R-:W-:Y:S02]  /*9070*/  SEL R4, RZ, 0x1, !P0 ;  /* 0x00000001ff047807 */ /* 0x000fe40004000000 */
[----:B------:R-:W-:Y:S02]  /*9080*/  P2R R31, PR, RZ, 0x20 ;  /* 0x00000020ff1f7803 */ /* 0x000fe40000000000 */
[----:B------:R-:W-:Y:S01]  /*9090*/  IADD3 R27, P4, P5, R4, R27, R5 ;  /* 0x0000001b041b7210 */ /* 0x000fe20007d9e005 */
[C---:B------:R-:W-:Y:S02]  /*90a0*/  VIADD R5, R7.reuse, 0x7 ;  /* 0x0000000707057836 */ /* 0x040fe40000000000 */
[----:B------:R-:W-:Y:S01]  /*90b0*/  VIADD R7, R7, 0x8 ;  /* 0x0000000807077836 */ /* 0x000fe20000000000 */
[----:B------:R-:W-:-:S02]  /*90c0*/  IADD3.X R24, PT, PT, RZ, R24, RZ, P4, P5 ;  /* 0x00000018ff187210 */ /* 0x000fc400027ea4ff */
[----:B------:R-:W-:Y:S02]  /*90d0*/  ISETP.EQ.U32.AND P5, PT, R26, R5, PT ;  /* 0x000000051a00720c */ /* 0x000fe40003fa2070 */
[----:B------:R-:W-:Y:S02]  /*90e0*/  ISETP.NE.AND P4, PT, R22, R2, PT ;  /* 0x000000021600720c */ /* 0x000fe40003f85270 */
[----:B------:R-:W-:Y:S02]  /*90f0*/  P2R R34, PR, RZ, 0x40 ;  /* 0x00000040ff227803 */ /* 0x000fe40000000000 */
[----:B------:R-:W-:Y:S02]  /*9100*/  ISETP.EQ.OR.EX P5, PT, R30, RZ, P4, P5 ;  /* 0x000000ff1e00720c */ /* 0x000fe400027a2750 */
[----:B------:R-:W-:Y:S02]  /*9110*/  ISETP.EQ.U32.AND P4, PT, R26, R7, PT ;  /* 0x000000071a00720c */ /* 0x000fe40003f82070 */
[----:B------:R-:W-:-:S02]  /*9120*/  ISETP.NE.AND P6, PT, R2, R29, PT ;  /* 0x0000001d0200720c */ /* 0x000fc40003fc5270 */
[----:B------:R-:W-:Y:S02]  /*9130*/  P2R R33, PR, RZ, 0x8 ;  /* 0x00000008ff217803 */ /* 0x000fe40000000000 */
[----:B------:R-:W-:Y:S02]  /*9140*/  ISETP.EQ.OR.EX P4, PT, R30, RZ, P6, P4 ;  /* 0x000000ff1e00720c */ /* 0x000fe40003782740 */
[----:B------:R-:W-:Y:S02]  /*9150*/  ISETP.NE.AND P3, PT, R31, RZ, PT ;  /* 0x000000ff1f00720c */ /* 0x000fe40003f65270 */
[----:B------:R-:W-:Y:S02]  /*9160*/  SEL R5, RZ, 0x1, !P5 ;  /* 0x00000001ff057807 */ /* 0x000fe40006800000 */
[----:B------:R-:W-:Y:S02]  /*9170*/  SEL R4, RZ, 0x1, !P4 ;  /* 0x00000001ff047807 */ /* 0x000fe40006000000 */
[----:B------:R-:W-:-:S02]  /*9180*/  P2R R25, PR, RZ, 0x8 ;  /* 0x00000008ff197803 */ /* 0x000fc40000000000 */
[----:B------:R-:W-:-:S04]  /*9190*/  IADD3 R27, P3, P6, R4, R27, R5 ;  /* 0x0000001b041b7210 */ /* 0x000fc80007e7e005 */
[----:B------:R-:W-:Y:S02]  /*91a0*/  IADD3.X R24, PT, PT, RZ, R24, RZ, P3, P6 ;  /* 0x00000018ff187210 */ /* 0x000fe40001fec4ff */
[----:B------:R-:W-:-:S04]  /*91b0*/  ISETP.NE.AND P3, PT, R25, RZ, PT ;  /* 0x000000ff1900720c */ /* 0x000fc80003f65270 */
[----:B------:R-:W-:Y:S02]  /*91c0*/  SEL R4, R11, RZ, !P3 ;  /* 0x000000ff0b047207 */ /* 0x000fe40005800000 */
[----:B------:R-:W-:-:S03]  /*91d0*/  ISETP.NE.AND P3, PT, R33, RZ, PT ;  /* 0x000000ff2100720c */ /* 0x000fc60003f65270 */
[----:B------:R-:W-:-:S05]  /*91e0*/  IMAD.IADD R4, R13, 0x1, R4 ;  /* 0x000000010d047824 */ /* 0x000fca00078e0204 */
[----:B------:R-:W-:Y:S02]  /*91f0*/  SEL R4, R4, RZ, !P3 ;  /* 0x000000ff04047207 */ /* 0x000fe40005800000 */
[----:B------:R-:W-:-:S03]  /*9200*/  ISETP.NE.AND P6, PT, R34, RZ, PT ;  /* 0x000000ff2200720c */ /* 0x000fc60003fc5270 */
        /* <DEDUP_REMOVED lines=13> */
[----:B------:R-:W0:Y:S01]  /*92e0*/  SHFL.UP PT, R6, R0, 0x1, RZ ;  /* 0x0420000000067989 */ /* 0x000e2200000e00ff */
[----:B------:R-:W-:-:S03]  /*92f0*/  ISETP.NE.U32.AND P4, PT, R27, RZ, PT ;  /* 0x000000ff1b00720c */ /* 0x000fc60003f85070 */
[----:B------:R-:W1:Y:S01]  /*9300*/  SHFL.UP PT, R4, R27, 0x1, RZ ;  /* 0x042000001b047989 */ /* 0x000e6200000e00ff */
[----:B------:R-:W-:-:S03]  /*9310*/  ISETP.NE.AND.EX P4, PT, R24, RZ, PT, P4 ;  /* 0x000000ff1800720c */ /* 0x000fc60003f85340 */
[----:B------:R-:W2:Y:S01]  /*9320*/  SHFL.UP PT, R5, R24, 0x1, RZ ;  /* 0x0420000018057989 */ /* 0x000ea200000e00ff */
[----:B0-----:R-:W-:Y:S02]  /*9330*/  SEL R6, R6, RZ, !P4 ;  /* 0x000000ff06067207 */ /* 0x001fe40006000000 */
[----:B------:R-:W-:-:S04]  /*9340*/  ISETP.GE.AND P4, PT, R28, 0x1, PT ;  /* 0x000000011c00780c */ /* 0x000fc80003f86270 */
[----:B------:R-:W-:-:S05]  /*9350*/  SEL R7, R6, RZ, P4 ;  /* 0x000000ff06077207 */ /* 0x000fca0002000000 */
[----:B------:R-:W-:Y:S01]  /*9360*/  IMAD.IADD R7, R0, 0x1, R7 ;  /* 0x0000000100077824 */ /* 0x000fe200078e0207 */
[----:B-1----:R-:W-:-:S04]  /*9370*/  SEL R4, R4, RZ, P4 ;  /* 0x000000ff04047207 */ /* 0x002fc80002000000 */
[----:B------:R-:W0:Y:S01]  /*9380*/  SHFL.UP PT, R6, R7, 0x2, RZ ;  /* 0x0440000007067989 */ /* 0x000e2200000e00ff */
[----:B--2---:R-:W-:Y:S02]  /*9390*/  SEL R5, R5, RZ, P4 ;  /* 0x000000ff05057207 */ /* 0x004fe40002000000 */
[----:B------:R-:W-:-:S05]  /*93a0*/  IADD3 R25, P4, PT, R4, R27, RZ ;  /* 0x0000001b04197210 */ /* 0x000fca0007f9e0ff */
[----:B------:R-:W-:Y:S01]  /*93b0*/  IMAD.X R27, R5, 0x1, R24, P4 ;  /* 0x00000001051b7824 */ /* 0x000fe200020e0618 */
[----:B------:R-:W1:Y:S01]  /*93c0*/  SHFL.UP PT, R0, R25, 0x2, RZ ;  /* 0x0440000019007989 */ /* 0x000e6200000e00ff */
[----:B------:R-:W-:-:S03]  /*93d0*/  ISETP.NE.U32.AND P4, PT, R25, RZ, PT ;  /* 0x000000ff1900720c */ /* 0x000fc60003f85070 */
[----:B------:R-:W2:Y:S01]  /*93e0*/  SHFL.UP PT, R4, R27, 0x2, RZ ;  /* 0x044000001b047989 */ /* 0x000ea200000e00ff */
[----:B------:R-:W-:-:S04]  /*93f0*/  ISETP.NE.AND.EX P4, PT, R27, RZ, PT, P4 ;  /* 0x000000ff1b00720c */ /* 0x000fc80003f85340 */
[----:B0-----:R-:W-:Y:S02]  /*9400*/  SEL R6, R6, RZ, !P4 ;  /* 0x000000ff06067207 */ /* 0x001fe40006000000 */
[----:B------:R-:W-:-:S04]  /*9410*/  ISETP.GE.AND P4, PT, R28, 0x2, PT ;  /* 0x000000021c00780c */ /* 0x000fc80003f86270 */
[----:B------:R-:W-:-:S05]  /*9420*/  SEL R6, R6, RZ, P4 ;  /* 0x000000ff06067207 */ /* 0x000fca0002000000 */
[----:B------:R-:W-:Y:S01]  /*9430*/  IMAD.IADD R6, R7, 0x1, R6 ;  /* 0x0000000107067824 */ /* 0x000fe200078e0206 */
[----:B-1----:R-:W-:Y:S02]  /*9440*/  SEL R0, R0, RZ, P4 ;  /* 0x000000ff00007207 */ /* 0x002fe40002000000 */
[----:B--2---:R-:W-:Y:S02]  /*9450*/  SEL R4, R4, RZ, P4 ;  /* 0x000000ff04047207 */ /* 0x004fe40002000000 */
[----:B------:R-:W0:Y:S01]  /*9460*/  SHFL.UP PT, R5, R6, 0x4, RZ ;  /* 0x0480000006057989 */ /* 0x000e2200000e00ff */
        /* <DEDUP_REMOVED lines=8> */
[----:B------:R-:W-:Y:S02]  /*94f0*/  SEL R5, R5, RZ, P4 ;  /* 0x000000ff05057207 */ /* 0x000fe40002000000 */
[----:B-1----:R-:W-:-:S03]  /*9500*/  SEL R0, R0, RZ, P4 ;  /* 0x000000ff00007207 */ /* 0x002fc60002000000 */
[----:B------:R-:W-:Y:S01]  /*9510*/  IMAD.IADD R5, R6, 0x1, R5 ;  /* 0x0000000106057824 */ /* 0x000fe200078e0205 */
[----:B--2---:R-:W-:Y:S02]  /*9520*/  SEL R4, R4, RZ, P4 ;  /* 0x000000ff04047207 */ /* 0x004fe40002000000 */
[----:B------:R-:W-:Y:S02]  /*9530*/  IADD3 R7, P4, PT, R0, R7, RZ ;  /* 0x0000000700077210 */ /* 0x000fe40007f9e0ff */
[----:B------:R-:W0:Y:S03]  /*9540*/  SHFL.UP PT, R6, R5, 0x8, RZ ;  /* 0x0500000005067989 */ /* 0x000e2600000e00ff */
[----:B------:R-:W-:Y:S01]  /*9550*/  IMAD.X R27, R4, 0x1, R25, P4 ;  /* 0x00000001041b7824 */ /* 0x000fe200020e0619 */
[----:B------:R-:W1:Y:S04]  /*9560*/  SHFL.UP PT, R0, R7, 0x8, RZ ;  /* 0x0500000007007989 */ /* 0x000e6800000e00ff */
[----:B------:R-:W2:Y:S01]  /*9570*/  SHFL.UP PT, R4, R27, 0x8, RZ ;  /* 0x050000001b047989 */ /* 0x000ea200000e00ff */
[----:B------:R-:W-:-:S04]  /*9580*/  ISETP.NE.U32.AND P4, PT, R7, RZ, PT ;  /* 0x000000ff0700720c */ /* 0x000fc80003f85070 */
[----:B------:R-:W-:-:S04]  /*9590*/  ISETP.NE.AND.EX P4, PT, R27, RZ, PT, P4 ;  /* 0x000000ff1b00720c */ /* 0x000fc80003f85340 */
[----:B0-----:R-:W-:Y:S02]  /*95a0*/  SEL R6, R6, RZ, !P4 ;  /* 0x000000ff06067207 */ /* 0x001fe40006000000 */
[----:B------:R-:W-:-:S04]  /*95b0*/  ISETP.GE.AND P4, PT, R28, 0x8, PT ;  /* 0x000000081c00780c */ /* 0x000fc80003f86270 */
[----:B------:R-:W-:Y:S02]  /*95c0*/  SEL R6, R6, RZ, P4 ;  /* 0x000000ff06067207 */ /* 0x000fe40002000000 */
[----:B-1----:R-:W-:Y:S02]  /*95d0*/  SEL R0, R0, RZ, P4 ;  /* 0x000000ff00007207 */ /* 0x002fe40002000000 */
[----:B--2---:R-:W-:Y:S01]  /*95e0*/  SEL R4, R4, RZ, P4 ;  /* 0x000000ff04047207 */ /* 0x004fe20002000000 */
[----:B------:R-:W-:Y:S01]  /*95f0*/  IMAD.IADD R6, R5, 0x1, R6 ;  /* 0x0000000105067824 */ /* 0x000fe200078e0206 */
[----:B------:R-:W-:-:S04]  /*9600*/  IADD3 R25, P4, PT, R0, R7, RZ ;  /* 0x0000000700197210 */ /* 0x000fc80007f9e0ff */
[----:B------:R-:W0:Y:S01]  /*9610*/  SHFL.UP PT, R5, R6, 0x10, RZ ;  /* 0x0600000006057989 */ /* 0x000e2200000e00ff */
[----:B------:R-:W-:-:S03]  /*9620*/  IMAD.X R24, R4, 0x1, R27, P4 ;  /* 0x0000000104187824 */ /* 0x000fc600020e061b */
[----:B------:R-:W1:Y:S04]  /*9630*/  SHFL.UP PT, R0, R25, 0x10, RZ ;  /* 0x0600000019007989 */ /* 0x000e6800000e00ff */
[----:B------:R-:W2:Y:S01]  /*9640*/  SHFL.UP PT, R4, R24, 0x10, RZ ;  /* 0x0600000018047989 */ /* 0x000ea200000e00ff */
[----:B------:R-:W-:-:S04]  /*9650*/  ISETP.NE.U32.AND P4, PT, R25, RZ, PT ;  /* 0x000000ff1900720c */ /* 0x000fc80003f85070 */
[----:B------:R-:W-:-:S04]  /*9660*/  ISETP.NE.AND.EX P4, PT, R24, RZ, PT, P4 ;  /* 0x000000ff1800720c */ /* 0x000fc80003f85340 */
[----:B0-----:R-:W-:Y:S02]  /*9670*/  SEL R7, R5, RZ, !P4 ;  /* 0x000000ff05077207 */ /* 0x001fe40006000000 */
[----:B------:R-:W-:-:S04]  /*9680*/  ISETP.GE.AND P4, PT, R28, 0x10, PT ;  /* 0x000000101c00780c */ /* 0x000fc80003f86270 */
[----:B-1----:R-:W-:Y:S02]  /*9690*/  SEL R0, R0, RZ, P4 ;  /* 0x000000ff00007207 */ /* 0x002fe40002000000 */
[----:B--2---:R-:W-:Y:S02]  /*96a0*/  SEL R5, R4, RZ, P4 ;  /* 0x000000ff04057207 */ /* 0x004fe40002000000 */
[----:B------:R-:W-:Y:S02]  /*96b0*/  SEL R7, R7, RZ, P4 ;  /* 0x000000ff07077207 */ /* 0x000fe40002000000 */
[----:B------:R-:W-:Y:S02]  /*96c0*/  ISETP.NE.AND P4, PT, R28, 0x1f, PT ;  /* 0x0000001f1c00780c */ /* 0x000fe40003f85270 */
[----:B------:R-:W-:Y:S01]  /*96d0*/  IADD3 R4, P5, PT, R0, R25, RZ ;  /* 0x0000001900047210 */ /* 0x000fe20007fbe0ff */
[----:B------:R-:W-:-:S04]  /*96e0*/  IMAD.IADD R33, R6, 0x1, R7 ;  /* 0x0000000106217824 */ /* 0x000fc800078e0207 */
[----:B------:R-:W-:-:S06]  /*96f0*/  IMAD.X R5, R5, 0x1, R24, P5 ;  /* 0x0000000105057824 */ /* 0x000fcc00028e0618 */
[----:B------:R-:W-:-:S05]  /*9700*/  @!P4 LEA R40, R9, UR4, 0x4 ;  /* 0x000000040928cc11 */ /* 0x000fca000f8e20ff */
[----:B------:R-:W-:Y:S04]  /*9710*/  @!P4 STS.64 [R40], R4 ;  /* 0x000000042800c388 */ /* 0x000fe80000000a00 */
[----:B------:R-:W-:Y:S01]  /*9720*/  @!P4 STS [R40+0x8], R33 ;  /* 0x000008212800c388 */ /* 0x000fe20000000800 */
[----:B------:R-:W-:Y:S06]  /*9730*/  BAR.SYNC.DEFER_BLOCKING 0x0 ;  /* 0x0000000000007b1d */ /* 0x000fec0000010000 */
[----:B------:R-:W-:Y:S04]  /*9740*/  LDS.64 R34, [UR4+0x10] ;  /* 0x00001004ff227984 */ /* 0x000fe80008000a00 */
[----:B------:R-:W0:Y:S04]  /*9750*/  LDS.64 R36, [UR4] ;  /* 0x00000004ff247984 */ /* 0x000e280008000a00 */
[----:B------:R-:W1:Y:S04]  /*9760*/  LDS R0, [UR4+0x8] ;  /* 0x00000804ff007984 */ /* 0x000e680008000800 */
[----:B------:R-:W2:Y:S04]  /*9770*/  LDS R27, [UR4+0x18] ;  /* 0x00001804ff1b7984 */ /* 0x000ea80008000800 */
[----:B------:R-:W3:Y:S04]  /*9780*/  LDS.64 R24, [UR4+0x20] ;  /* 0x00002004ff187984 */ /* 0x000ee80008000a00 */
[----:B------:R-:W4:Y:S04]  /*9790*/  LDS R38, [UR4+0x28] ;  /* 0x00002804ff267984 */ /* 0x000f280008000800 */
[----:B------:R-:W5:Y:S04]  /*97a0*/  LDS.64 R6, [UR4+0x30] ;  /* 0x00003004ff067984 */ /* 0x000f680008000a00 */
[----:B------:R-:W-:Y:S01]  /*97b0*/  LDS R40, [UR4+0x58] ;  /* 0x00005804ff287984 */ /* 0x000fe20008000800 */
[----:B0-----:R-:W-:-:S05]  /*97c0*/  IADD3 R41, P4, PT, R36, R34, RZ ;  /* 0x0000002224297210 */ /* 0x001fca0007f9e0ff */
[----:B------:R-:W-:Y:S01]  /*97d0*/  IMAD.X R43, R37, 0x1, R35, P4 ;  /* 0x00000001252b7824 */ /* 0x000fe200020e0623 */
[----:B------:R-:W-:-:S04]  /*97e0*/  ISETP.NE.U32.AND P4, PT, R34, RZ, PT ;  /* 0x000000ff2200720c */ /* 0x000fc80003f85070 */
[----:B------:R-:W-:-:S04]  /*97f0*/  ISETP.NE.AND.EX P4, PT, R35, RZ, PT, P4 ;  /* 0x000000ff2300720c */ /* 0x000fc80003f85340 */
[----:B-1----:R-:W-:Y:S02]  /*9800*/  SEL R34, R0, RZ, !P4 ;  /* 0x000000ff00227207 */ /* 0x002fe40006000000 */
[----:B------:R-:W-:-:S03]  /*9810*/  ISETP.NE.AND P4, PT, R9, 0x2, PT ;  /* 0x000000020900780c */ /* 0x000fc60003f85270 */
[----:B--2---:R-:W-:Y:S01]  /*9820*/  IMAD.IADD R27, R27, 0x1, R34 ;  /* 0x000000011b1b7824 */ /* 0x004fe200078e0222 */
[----:B------:R-:W-:Y:S01]  /*9830*/  SEL R42, R41, R36, !P4 ;  /* 0x00000024292a7207 */ /* 0x000fe20006000000 */
[----:B------:R-:W-:Y:S01]  /*9840*/  LDS.64 R34, [UR4+0x40] ;  /* 0x00004004ff227984 */ /* 0x000fe20008000a00 */
[----:B------:R-:W-:Y:S02]  /*9850*/  SEL R44, R43, R37, !P4 ;  /* 0x000000252b2c7207 */ /* 0x000fe40006000000 */
[----:B------:R-:W-:Y:S01]  /*9860*/  SEL R0, R27, R0, !P4 ;  /* 0x000000001b007207 */ /* 0x000fe20006000000 */
[----:B------:R-:W0:Y:S01]  /*9870*/  LDS R36, [UR4+0x38] ;  /* 0x00003804ff247984 */ /* 0x000e220008000800 */
[----:B---3--:R-:W-:-:S05]  /*9880*/  IADD3 R37, P4, PT, R24, R41, RZ ;  /* 0x0000002918257210 */ /* 0x008fca0007f9e0ff */
[----:B------:R-:W-:Y:S01]  /*9890*/  IMAD.X R43, R25, 0x1, R43, P4 ;  /* 0x00000001192b7824 */ /* 0x000fe200020e062b */
[----:B------:R-:W-:-:S04]  /*98a0*/  ISETP.NE.U32.AND P4, PT, R24, RZ, PT ;  /* 0x000000ff1800720c */ /* 0x000fc80003f85070 */
[----:B------:R-:W-:Y:S02]  /*98b0*/  ISETP.NE.AND.EX P4, PT, R25, RZ, PT, P4 ;  /* 0x000000ff1900720c */ /* 0x000fe40003f85340 */
[----:B------:R-:W-:Y:S02]  /*98c0*/  LDS.64 R24, [UR4+0x50] ;  /* 0x00005004ff187984 */ /* 0x000fe40008000a00 */
[----:B------:R-:W-:Y:S02]  /*98d0*/  SEL R27, R27, RZ, !P4 ;  /* 0x000000ff1b1b7207 */ /* 0x000fe40006000000 */
[----:B------:R-:W-:-:S03]  /*98e0*/  ISETP.NE.AND P4, PT, R9, 0x3, PT ;  /* 0x000000030900780c */ /* 0x000fc60003f85270 */
[----:B----4-:R-:W-:Y:S01]  /*98f0*/  IMAD.IADD R27, R38, 0x1, R27 ;  /* 0x00000001261b7824 */ /* 0x010fe200078e021b */
[----:B------:R-:W-:Y:S01]  /*9900*/  SEL R42, R37, R42, !P4 ;  /* 0x0000002a252a7207 */ /* 0x000fe20006000000 */
[----:B------:R-:W1:Y:S01]  /*9910*/  LDS R38, [UR4+0x48] ;  /* 0x00004804ff267984 */ /* 0x000e620008000800 */
[----:B------:R-:W-:Y:S02]  /*9920*/  SEL R44, R43, R44, !P4 ;  /* 0x0000002c2b2c7207 */ /* 0x000fe40006000000 */
[----:B------:R-:W-:Y:S02]  /*9930*/  SEL R0, R27, R0, !P4 ;  /* 0x000000001b007207 */ /* 0x000fe40006000000 */
[----:B-----5:R-:W-:-:S05]  /*9940*/  IADD3 R37, P4, PT, R6, R37, RZ ;  /* 0x0000002506257210 */ /* 0x020fca0007f9e0ff */
[----:B------:R-:W-:Y:S01]  /*9950*/  IMAD.X R43, R7, 0x1, R43, P4 ;  /* 0x00000001072b7824 */ /* 0x000fe200020e062b */
[----:B------:R-:W-:-:S04]  /*9960*/  ISETP.NE.U32.AND P4, PT, R6, RZ, PT ;  /* 0x000000ff0600720c */ /* 0x000fc80003f85070 */
[----:B------:R-:W-:-:S04]  /*9970*/  ISETP.NE.AND.EX P4, PT, R7, RZ, PT, P4 ;  /* 0x000000ff0700720c */ /* 0x000fc80003f85340 */
[----:B------:R-:W-:Y:S02]  /*9980*/  SEL R27, R27, RZ, !P4 ;  /* 0x000000ff1b1b7207 */ /* 0x000fe40006000000 */
[----:B------:R-:W-:-:S03]  /*9990*/  ISETP.NE.AND P4, PT, R9, 0x4, PT ;  /* 0x000000040900780c */ /* 0x000fc60003f85270 */
[----:B0-----:R-:W-:Y:S01]  /*99a0*/  IMAD.IADD R27, R36, 0x1, R27 ;  /* 0x00000001241b7824 */ /* 0x001fe200078e021b */
[----:B------:R-:W-:Y:S02]  /*99b0*/  SEL R6, R37, R42, !P4 ;  /* 0x0000002a25067207 */ /* 0x000fe40006000000 */
[----:B------:R-:W-:Y:S02]  /*99c0*/  SEL R42, R43, R44, !P4 ;  /* 0x0000002c2b2a7207 */ /* 0x000fe40006000000 */
[----:B------:R-:W-:Y:S02]  /*99d0*/  SEL R0, R27, R0, !P4 ;  /* 0x000000001b007207 */ /* 0x000fe40006000000 */
[C---:B------:R-:W-:Y:S02]  /*99e0*/  IADD3 R7, P4, PT, R34.reuse, R37, RZ ;  /* 0x0000002522077210 */ /* 0x040fe40007f9e0ff */
[----:B------:R-:W0:Y:S03]  /*99f0*/  LDS.64 R36, [UR4+0x60] ;  /* 0x00006004ff247984 */ /* 0x000e260008000a00 */
[----:B------:R-:W-:Y:S01]  /*9a00*/  IMAD.X R43, R35, 0x1, R43, P4 ;  /* 0x00000001232b7824 */ /* 0x000fe200020e062b */
[----:B------:R-:W-:-:S02]  /*9a10*/  ISETP.NE.U32.AND P4, PT, R34, RZ, PT ;  /* 0x000000ff2200720c */ /* 0x000fc40003f85070 */
[----:B------:R-:W2:Y:S02]  /*9a20*/  LDS R34, [UR4+0x68] ;  /* 0x00006804ff227984 */ /* 0x000ea40008000800 */
[----:B------:R-:W-:-:S04]  /*9a30*/  ISETP.NE.AND.EX P4, PT, R35, RZ, PT, P4 ;  /* 0x000000ff2300720c */ /* 0x000fc80003f85340 */
[----:B------:R-:W-:Y:S02]  /*9a40*/  SEL R27, R27, RZ, !P4 ;  /* 0x000000ff1b1b7207 */ /* 0x000fe40006000000 */
[----:B------:R-:W-:-:S03]  /*9a50*/  ISETP.NE.AND P4, PT, R9, 0x5, PT ;  /* 0x000000050900780c */ /* 0x000fc60003f85270 */
[----:B-1----:R-:W-:Y:S01]  /*9a60*/  IMAD.IADD R27, R38, 0x1, R27 ;  /* 0x00000001261b7824 */ /* 0x002fe200078e021b */
[----:B------:R-:W-:Y:S02]  /*9a70*/  SEL R38, R7, R6, !P4 ;  /* 0x0000000607267207 */ /* 0x000fe40006000000 */
[----:B------:R-:W-:Y:S02]  /*9a80*/  SEL R42, R43, R42, !P4 ;  /* 0x0000002a2b2a7207 */ /* 0x000fe40006000000 */
[----:B------:R-:W-:Y:S02]  /*9a90*/  SEL R0, R27, R0, !P4 ;  /* 0x000000001b007207 */ /* 0x000fe40006000000 */
[C---:B------:R-:W-:Y:S02]  /*9aa0*/  IADD3 R35, P4, PT, R24.reuse, R7, RZ ;  /* 0x0000000718237210 */ /* 0x040fe40007f9e0ff */
[----:B------:R-:W1:Y:S03]  /*9ab0*/  LDS.64 R6, [UR4+0x70] ;  /* 0x00007004ff067984 */ /* 0x000e660008000a00 */
[----:B------:R-:W-:Y:S01]  /*9ac0*/  IMAD.X R43, R25, 0x1, R43, P4 ;  /* 0x00000001192b7824 */ /* 0x000fe200020e062b */
[----:B------:R-:W-:-:S04]  /*9ad0*/  ISETP.NE.U32.AND P4, PT, R24, RZ, PT ;  /* 0x000000ff1800720c */ /* 0x000fc80003f85070 */
[----:B------:R-:W-:-:S04]  /*9ae0*/  ISETP.NE.AND.EX P4, PT, R25, RZ, PT, P4 ;  /* 0x000000ff1900720c */ /* 0x000fc80003f85340 */
[----:B------:R-:W-:Y:S02]  /*9af0*/  SEL R27, R27, RZ, !P4 ;  /* 0x000000ff1b1b7207 */ /* 0x000fe40006000000 */
[----:B------:R-:W-:-:S03]  /*9b00*/  ISETP.NE.AND P4, PT, R9, 0x6, PT ;  /* 0x000000060900780c */ /* 0x000fc60003f85270 */
[----:B------:R-:W-:Y:S01]  /*9b10*/  IMAD.IADD R27, R40, 0x1, R27 ;  /* 0x00000001281b7824 */ /* 0x000fe200078e021b */
[----:B------:R-:W-:Y:S02]  /*9b20*/  SEL R24, R35, R38, !P4 ;  /* 0x0000002623187207 */ /* 0x000fe40006000000 */
[----:B------:R-:W-:Y:S01]  /*9b30*/  SEL R40, R43, R42, !P4 ;  /* 0x0000002a2b287207 */ /* 0x000fe20006000000 */
[----:B------:R-:W3:Y:S01]  /*9b40*/  LDS R38, [UR4+0x78] ;  /* 0x00007804ff267984 */ /* 0x000ee20008000800 */
[----:B------:R-:W-:Y:S02]  /*9b50*/  SEL R0, R27, R0, !P4 ;  /* 0x000000001b007207 */ /* 0x000fe40006000000 */
[----:B0-----:R-:W-:-:S05]  /*9b60*/  IADD3 R35, P4, PT, R36, R35, RZ ;  /* 0x0000002324237210 */ /* 0x001fca0007f9e0ff */
[----:B------:R-:W-:Y:S01]  /*9b70*/  IMAD.X R43, R37, 0x1, R43, P4 ;  /* 0x00000001252b7824 */ /* 0x000fe200020e062b */
[----:B------:R-:W-:-:S04]  /*9b80*/  ISETP.NE.U32.AND P4, PT, R36, RZ, PT ;  /* 0x000000ff2400720c */ /* 0x000fc80003f85070 */
[----:B------:R-:W-:-:S04]  /*9b90*/  ISETP.NE.AND.EX P4, PT, R37, RZ, PT, P4 ;  /* 0x000000ff2500720c */ /* 0x000fc80003f85340 */
[----:B------:R-:W-:Y:S02]  /*9ba0*/  SEL R27, R27, RZ, !P4 ;  /* 0x000000ff1b1b7207 */ /* 0x000fe40006000000 */
[----:B------:R-:W-:-:S03]  /*9bb0*/  ISETP.NE.AND P4, PT, R9, 0x7, PT ;  /* 0x000000070900780c */ /* 0x000fc60003f85270 */
[----:B--2---:R-:W-:Y:S01]  /*9bc0*/  IMAD.IADD R25, R34, 0x1, R27 ;  /* 0x0000000122197824 */ /* 0x004fe200078e021b */
[----:B------:R-:W-:Y:S02]  /*9bd0*/  SEL R34, R35, R24, !P4 ;  /* 0x0000001823227207 */ /* 0x000fe40006000000 */
[----:B------:R-:W-:Y:S02]  /*9be0*/  SEL R41, R43, R40, !P4 ;  /* 0x000000282b297207 */ /* 0x000fe40006000000 */
[----:B------:R-:W-:Y:S02]  /*9bf0*/  SEL R24, R25, R0, !P4 ;  /* 0x0000000019187207 */ /* 0x000fe40006000000 */
[----:B-1----:R-:W-:-:S05]  /*9c00*/  IADD3 R35, P4, PT, R6, R35, RZ ;  /* 0x0000002306237210 */ /* 0x002fca0007f9e0ff */
[----:B------:R-:W-:Y:S01]  /*9c10*/  IMAD.X R36, R7, 0x1, R43, P4 ;  /* 0x0000000107247824 */ /* 0x000fe200020e062b */
[----:B------:R-:W-:-:S04]  /*9c20*/  ISETP.NE.U32.AND P4, PT, R6, RZ, PT ;  /* 0x000000ff0600720c */ /* 0x000fc80003f85070 */
[----:B------:R-:W-:-:S04]  /*9c30*/  ISETP.NE.AND.EX P4, PT, R7, RZ, PT, P4 ;  /* 0x000000ff0700720c */ /* 0x000fc80003f85340 */
[----:B------:R-:W-:Y:S02]  /*9c40*/  SEL R37, R25, RZ, !P4 ;  /* 0x000000ff19257207 */ /* 0x000fe40006000000 */
[----:B------:R-:W-:Y:S01]  /*9c50*/  ISETP.GE.U32.AND P4, PT, R32, 0x20, PT ;  /* 0x000000202000780c */ /* 0x000fe20003f86070 */
[----:B------:R0:W1:Y:S04]  /*9c60*/  SHFL.UP PT, R27, R4, 0x1, RZ ;  /* 0x04200000041b7989 */ /* 0x00006800000e00ff */
[----:B------:R0:W2:Y:S01]  /*9c70*/  SHFL.UP PT, R0, R5, 0x1, RZ ;  /* 0x0420000005007989 */ /* 0x0000a200000e00ff */
[----:B---3--:R-:W-:-:S03]  /*9c80*/  IMAD.IADD R37, R38, 0x1, R37 ;  /* 0x0000000126257824 */ /* 0x008fc600078e0225 */
[----:B------:R0:W3:Y:S04]  /*9c90*/  SHFL.UP PT, R9, R33, 0x1, RZ ;  /* 0x0420000021097989 */ /* 0x0000e800000e00ff */
[----:B------:R-:W-:Y:S05]  /*9ca0*/  @!P4 BRA `(.L_x_789) ;  /* 0x00000000002cc947 */ /* 0x000fea0003800000 */
[----:B------:R-:W-:Y:S02]  /*9cb0*/  ISETP.NE.AND P5, PT, R28, RZ, PT ;  /* 0x000000ff1c00720c */ /* 0x000fe40003fa5270 */
[C---:B-1----:R-:W-:Y:S02]  /*9cc0*/  ISETP.NE.U32.AND P4, PT, R27.reuse, RZ, PT ;  /* 0x000000ff1b00720c */ /* 0x042fe40003f85070 */
[----:B------:R-:W-:Y:S02]  /*9cd0*/  SEL R27, R27, RZ, P5 ;  /* 0x000000ff1b1b7207 */ /* 0x000fe40002800000 */
[C---:B--2---:R-:W-:Y:S02]  /*9ce0*/  ISETP.NE.AND.EX P4, PT, R0.reuse, RZ, PT, P4 ;  /* 0x000000ff0000720c */ /* 0x044fe40003f85340 */
[----:B------:R-:W-:Y:S02]  /*9cf0*/  SEL R0, R0, RZ, P5 ;  /* 0x000000ff00007207 */ /* 0x000fe40002800000 */
[----:B0-----:R-:W-:-:S02]  /*9d00*/  SEL R4, R24, RZ, !P4 ;  /* 0x000000ff18047207 */ /* 0x001fc40006000000 */
[----:B------:R-:W-:-:S03]  /*9d10*/  IADD3 R27, P4, PT, R27, R34, RZ ;  /* 0x000000221b1b7210 */ /* 0x000fc60007f9e0ff */
[----:B---3--:R-:W-:Y:S02]  /*9d20*/  @P5 IMAD.IADD R24, R9, 0x1, R4 ;  /* 0x0000000109185824 */ /* 0x008fe400078e0204 */
[----:B------:R-:W-:Y:S02]  /*9d30*/  IMAD.X R0, R0, 0x1, R41, P4 ;  /* 0x0000000100007824 */ /* 0x000fe400020e0629 */
[----:B------:R-:W-:Y:S01]  /*9d40*/  IMAD.MOV.U32 R9, RZ, RZ, R24 ;  /* 0x000000ffff097224 */ /* 0x000fe200078e0018 */
[----:B------:R-:W-:Y:S06]  /*9d50*/  BRA `(.L_x_790) ;  /* 0x0000001000587947 */ /* 0x000fec0003800000 */
.L_x_789:
[----:B------:R-:W4:Y:S01]  /*9d60*/  LDC.64 R24, c[0x0][0x3b0] ;  /* 0x0000ec00ff187b82 */ /* 0x000f220000000a00 */
[----:B------:R-:W-:Y:S01]  /*9d70*/  ISETP.NE.AND P4, PT, R32, RZ, PT ;  /* 0x000000ff2000720c */ /* 0x000fe20003f85270 */
[----:B------:R-:W5:-:S12]  /*9d80*/  LDCU UR5, c[0x0][0x370] ;  /* 0x00006e00ff0577ac */ /* 0x000f580008000800 */
[----:B------:R-:W-:Y:S01]  /*9d90*/  @!P4 IMAD.MOV.U32 R6, RZ, RZ, R35 ;  /* 0x000000ffff06c224 */ /* 0x000fe200078e0023 */
[----:B------:R1:W-:Y:S01]  /*9da0*/  @!P4 STS [UR4+0xd0], R37 ;  /* 0x0000d025ff00c988 */ /* 0x0003e20008000804 */
[----:B------:R-:W-:Y:S02]  /*9db0*/  @!P4 IMAD.MOV.U32 R7, RZ, RZ, R36 ;  /* 0x000000ffff07c224 */ /* 0x000fe400078e0024 */
[----:B0-----:R-:W-:Y:S02]  /*9dc0*/  @!P4 IMAD.MOV.U32 R4, RZ, RZ, R37 ;  /* 0x000000ffff04c224 */ /* 0x001fe400078e0025 */
[----:B------:R-:W-:Y:S01]  /*9dd0*/  @!P4 IMAD.MOV.U32 R5, RZ, RZ, 0x64 ;  /* 0x00000064ff05c424 */ /* 0x000fe200078e00ff */
[----:B------:R0:W-:Y:S01]  /*9de0*/  @!P4 STS.64 [UR4+0xc8], R6 ;  /* 0x0000c806ff00c988 */ /* 0x0001e20008000a04 */
[----:B-----5:R-:W-:Y:S01]  /*9df0*/  UISETP.GT.U32.AND UP0, UPT, UR5, 0x1f3, UPT ;  /* 0x000001f30500788c */ /* 0x020fe2000bf04070 */
[----:B----4-:R-:W-:-:S05]  /*9e00*/  IMAD.WIDE.U32 R24, R39, 0x10, R24 ;  /* 0x0000001027187825 */ /* 0x010fca00078e0018 */
[----:B------:R0:W-:Y:S03]  /*9e10*/  @!P4 ST.E.128.STRONG.GPU desc[UR8][R24.64+0x200], R4 ;  /* 0x000200041800c985 */ /* 0x0001e6000c10fd08 */
[----:B-1----:R-:W-:Y:S05]  /*9e20*/  BRA.U UP0, `(.L_x_791) ;  /* 0x0000000100087547 */ /* 0x002fea000b800000 */
[----:B------:R1:W-:Y:S06]  /*9e30*/  MEMBAR.SC.CTA ;  /* 0x0000000000007992 */ /* 0x0003ec0000000000 */
[----:B-1----:R-:W-:Y:S05]  /*9e40*/  BRA `(.L_x_792) ;  /* 0x0000000000087947 */ /* 0x002fea0003800000 */
.L_x_791:
[----:B------:R-:W-:Y:S05]  /*9e50*/  NANOSLEEP 0x1c2 ;  /* 0x000001c20000795d */ /* 0x000fea0003800000 */
[----:B------:R-:W-:Y:S01]  /*9e60*/  NOP ;  /* 0x0000000000007918 */ /* 0x000fe20000000000 */
.L_x_792:
[----:B0-----:R-:W-:-:S03]  /*9e70*/  IMAD.WIDE.U32 R4, R32, 0x10, RZ ;  /* 0x0000001020047825 */ /* 0x001fc600078e00ff */
[----:B------:R-:W-:Y:S02]  /*9e80*/  LOP3.LUT R7, R4, 0xfffffff0, RZ, 0x3c, !PT ;  /* 0xfffffff004077812 */ /* 0x000fe400078e3cff */
[----:B------:R-:W-:Y:S02]  /*9e90*/  LOP3.LUT R5, RZ, R5, RZ, 0x33, !PT ;  /* 0x00000005ff057212 */ /* 0x000fe400078e33ff */
[----:B------:R-:W-:-:S05]  /*9ea0*/  IADD3 R24, P4, PT, R24, R7, RZ ;  /* 0x0000000718187210 */ /* 0x000fca0007f9e0ff */
[----:B------:R-:W-:-:S08]  /*9eb0*/  IMAD.X R25, R25, 0x1, R5, P4 ;  /* 0x0000000119197824 */ /* 0x000fd000020e0605 */
.L_x_794:
[----:B------:R-:W4:Y:S01]  /*9ec0*/  LD.E.128.STRONG.GPU R4, desc[UR8][R24.64+0x200] ;  /* 0x0002000818047980 */ /* 0x000f22000c10fd00 */
[----:B------:R-:W-:Y:S05]  /*9ed0*/  YIELD ;  /* 0x0000000000007946 */ /* 0x000fea0003800000 */
[----:B------:R-:W-:Y:S01]  /*9ee0*/  UMOV UR5, 0xffffffff ;  /* 0xffffffff00057882 */ /* 0x000fe20000000000 */
[----:B----4-:R-:W-:Y:S02]  /*9ef0*/  ISETP.NE.AND P4, PT, R5, 0x63, PT ;  /* 0x000000630500780c */ /* 0x010fe40003f85270 */
[----:B------:R-:W-:Y:S11]  /*9f00*/  BRA.DIV UR5, `(.L_x_793) ;  /* 0x0000003e05047947 */ /* 0x000ff6000b800000 */
[----:B------:R-:W-:-:S13]  /*9f10*/  VOTE.ANY P4, !P4 ;  /* 0x0000000000ff7806 */ /* 0x000fda0006080100 */
.L_x_947:
[----:B------:R-:W-:Y:S05]  /*9f20*/  @P4 BRA `(.L_x_794) ;  /* 0xfffffffc00e44947 */ /* 0x000fea000383ffff */
[----:B------:R-:W-:Y:S01]  /*9f30*/  UMOV UR5, 0xffffffff ;  /* 0xffffffff00057882 */ /* 0x000fe20000000000 */
[----:B------:R-:W-:Y:S01]  /*9f40*/  ISETP.NE.AND P4, PT, R5, 0x65, PT ;  /* 0x000000650500780c */ /* 0x000fe20003f85270 */
[----:B------:R-:W-:Y:S02]  /*9f50*/  IMAD.MOV.U32 R40, RZ, RZ, R6 ;  /* 0x000000ffff287224 */ /* 0x000fe400078e0006 */
        /* <DEDUP_REMOVED lines=10> */
[----:B------:R0:W4:Y:S04]  /*a000*/  SHFL.DOWN PT, R24, R41, 0x1, R33 ;  /* 0x0820000029187989 */ /* 0x00012800000e0021 */
[----:B------:R0:W0:Y:S02]  /*a010*/  SHFL.DOWN PT, R6, R38, 0x1, R33 ;  /* 0x0820000026067989 */ /* 0x00002400000e0021 */
.L_x_953:
[----:B------:R-:W-:Y:S01]  /*a020*/  ISETP.GE.AND P5, PT, R28, R33, PT ;  /* 0x000000211c00720c */ /* 0x000fe20003fa6270 */
[----:B------:R-:W-:-:S12]  /*a030*/  UMOV UR5, 0xffffffff ;  /* 0xffffffff00057882 */ /* 0x000fd80000000000 */
[----:B-1----:R-:W-:-:S05]  /*a040*/  @!P5 IADD3 R25, P4, PT, R25, R40, RZ ;  /* 0x000000281919d210 */ /* 0x002fca0007f9e0ff */
[----:B----4-:R-:W-:Y:S01]  /*a050*/  @!P5 IMAD.X R24, R24, 0x1, R41, P4 ;  /* 0x000000011818d824 */ /* 0x010fe200020e0629 */
[----:B------:R-:W-:Y:S01]  /*a060*/  @!P5 ISETP.NE.U32.AND P4, PT, R40, RZ, PT ;  /* 0x000000ff2800d20c */ /* 0x000fe20003f85070 */
[----:B0-----:R-:W-:-:S03]  /*a070*/  @!P5 IMAD.MOV.U32 R40, RZ, RZ, R25 ;  /* 0x000000ffff28d224 */ /* 0x001fc600078e0019 */
[----:B------:R-:W-:-:S04]  /*a080*/  @!P5 ISETP.NE.AND.EX P4, PT, R41, RZ, PT, P4 ;  /* 0x000000ff2900d20c */ /* 0x000fc80003f85340 */
[----:B------:R-:W-:Y:S01]  /*a090*/  @!P5 SEL R25, R6, RZ, !P4 ;  /* 0x000000ff0619d207 */ /* 0x000fe20006000000 */
[----:B------:R-:W-:Y:S08]  /*a0a0*/  BRA.DIV UR5, `(.L_x_796) ;  /* 0x0000003e05307947 */ /* 0x000ff0000b800000 */
.L_x_956:
[----:B------:R-:W-:Y:S01]  /*a0b0*/  UMOV UR5, 0xffffffff ;  /* 0xffffffff00057882 */ /* 0x000fe20000000000 */
[----:B------:R-:W-:Y:S02]  /*a0c0*/  @!P5 IMAD.MOV.U32 R41, RZ, RZ, R24 ;  /* 0x000000ffff29d224 */ /* 0x000fe400078e0018 */
[----:B------:R-:W-:Y:S01]  /*a0d0*/  @!P5 IMAD.IADD R38, R38, 0x1, R25 ;  /* 0x000000012626d824 */ /* 0x000fe200078e0219 */
[----:B------:R-:W-:Y:S06]  /*a0e0*/  BRA.DIV UR5, `(.L_x_797) ;  /* 0x0000003e05407947 */ /* 0x000fec000b800000 */
[----:B------:R0:W1:Y:S04]  /*a0f0*/  SHFL.DOWN PT, R25, R40, 0x2, R33 ;  /* 0x0840000028197989 */ /* 0x00006800000e0021 */
[----:B------:R0:W4:Y:S04]  /*a100*/  SHFL.DOWN PT, R24, R41, 0x2, R33 ;  /* 0x0840000029187989 */ /* 0x00012800000e0021 */
[----:B------:R0:W0:Y:S02]  /*a110*/  SHFL.DOWN PT, R6, R38, 0x2, R33 ;  /* 0x0840000026067989 */ /* 0x00002400000e0021 */
.L_x_961:
[----:B------:R-:W-:Y:S01]  /*a120*/  VIADD R43, R28, 0x2 ;  /* 0x000000021c2b7836 */ /* 0x000fe20000000000 */
[----:B------:R-:W-:-:S04]  /*a130*/  UMOV UR5, 0xffffffff ;  /* 0xffffffff00057882 */ /* 0x000fc80000000000 */
[----:B------:R-:W-:-:S13]  /*a140*/  ISETP.GT.AND P5, PT, R43, R33, PT ;  /* 0x000000212b00720c */ /* 0x000fda0003fa4270 */
[----:B------:R-:W-:-:S04]  /*a150*/  @!P5 ISETP.NE.U32.AND P4, PT, R40, RZ, PT ;  /* 0x000000ff2800d20c */ /* 0x000fc80003f85070 */
[----:B------:R-:W-:-:S04]  /*a160*/  @!P5 ISETP.NE.AND.EX P4, PT, R41, RZ, PT, P4 ;  /* 0x000000ff2900d20c */ /* 0x000fc80003f85340 */
[----:B0-----:R-:W-:Y:S02]  /*a170*/  @!P5 SEL R45, R6, RZ, !P4 ;  /* 0x000000ff062dd207 */ /* 0x001fe40006000000 */
[----:B-1----:R-:W-:-:S05]  /*a180*/  @!P5 IADD3 R25, P4, PT, R25, R40, RZ ;  /* 0x000000281919d210 */ /* 0x002fca0007f9e0ff */
[----:B----4-:R-:W-:Y:S01]  /*a190*/  @!P5 IMAD.X R24, R24, 0x1, R41, P4 ;  /* 0x000000011818d824 */ /* 0x010fe200020e0629 */
[----:B------:R-:W-:Y:S07]  /*a1a0*/  BRA.DIV UR5, `(.L_x_798) ;  /* 0x0000003e05647947 */ /* 0x000fee000b800000 */
.L_x_964:
[----:B------:R-:W-:Y:S01]  /*a1b0*/  UMOV UR5, 0xffffffff ;  /* 0xffffffff00057882 */ /* 0x000fe20000000000 */
[----:B------:R-:W-:Y:S02]  /*a1c0*/  @!P5 IMAD.MOV.U32 R40, RZ, RZ, R25 ;  /* 0x000000ffff28d224 */ /* 0x000fe400078e0019 */
[----:B------:R-:W-:Y:S02]  /*a1d0*/  @!P5 IMAD.MOV.U32 R41, RZ, RZ, R24 ;  /* 0x000000ffff29d224 */ /* 0x000fe400078e0018 */
[----:B------:R-:W-:Y:S01]  /*a1e0*/  @!P5 IMAD.IADD R38, R38, 0x1, R45 ;  /* 0x000000012626d824 */ /* 0x000fe200078e022d */
[----:B------:R-:W-:Y:S06]  /*a1f0*/  BRA.DIV UR5, `(.L_x_799) ;  /* 0x0000003e05707947 */ /* 0x000fec000b800000 */
[----:B------:R0:W1:Y:S04]  /*a200*/  SHFL.DOWN PT, R25, R40, 0x4, R33 ;  /* 0x0880000028197989 */ /* 0x00006800000e0021 */
[----:B------:R0:W4:Y:S04]  /*a210*/  SHFL.DOWN PT, R24, R41, 0x4, R33 ;  /* 0x0880000029187989 */ /* 0x00012800000e0021 */
[----:B------:R0:W0:Y:S02]  /*a220*/  SHFL.DOWN PT, R6, R38, 0x4, R33 ;  /* 0x0880000026067989 */ /* 0x00002400000e0021 */
.L_x_969:
        /* <DEDUP_REMOVED lines=9> */
.L_x_972:
        /* <DEDUP_REMOVED lines=8> */
.L_x_977:
        /* <DEDUP_REMOVED lines=9> */
.L_x_980:
        /* <DEDUP_REMOVED lines=8> */
.L_x_985:
[----:B------:R-:W-:Y:S01]  /*a450*/  VIADD R4, R28, 0x10 ;  /* 0x000000101c047836 */ /* 0x000fe20000000000 */
[----:B------:R-:W5:Y:S01]  /*a460*/  LDC.64 R24, c[0x0][0x3b0] ;  /* 0x0000ec00ff187b82 */ /* 0x000f620000000a00 */
[----:B------:R-:W-:Y:S01]  /*a470*/  UMOV UR5, 0xffffffff ;  /* 0xffffffff00057882 */ /* 0x000fe20000000000 */
[----:B------:R-:W-:Y:S02]  /*a480*/  LOP3.LUT R32, RZ, R32, RZ, 0x33, !PT ;  /* 0x00000020ff207212 */ /* 0x000fe400078e33ff */
[----:B------:R-:W-:-:S13]  /*a490*/  ISETP.GT.AND P4, PT, R4, R33, PT ;  /* 0x000000210400720c */ /* 0x000fda0003f84270 */
[----:B-1----:R-:W-:-:S05]  /*a4a0*/  @!P4 IADD3 R47, P5, PT, R47, R40, RZ ;  /* 0x000000282f2fc210 */ /* 0x002fca0007fbe0ff */
[----:B----4-:R-:W-:Y:S01]  /*a4b0*/  @!P4 IMAD.X R46, R46, 0x1, R41, P5 ;  /* 0x000000012e2ec824 */ /* 0x010fe200028e0629 */
[----:B------:R-:W-:Y:S01]  /*a4c0*/  @!P4 ISETP.NE.U32.AND P5, PT, R40, RZ, PT ;  /* 0x000000ff2800c20c */ /* 0x000fe20003fa5070 */
[----:B0-----:R-:W-:Y:S01]  /*a4d0*/  @!P4 IMAD.MOV.U32 R40, RZ, RZ, R47 ;  /* 0x000000ffff28c224 */ /* 0x001fe200078e002f */
[----:B-----5:R-:W-:Y:S02]  /*a4e0*/  IADD3 R24, P6, PT, R24, 0x200, RZ ;  /* 0x0000020018187810 */ /* 0x020fe40007fde0ff */
[----:B------:R-:W-:Y:S01]  /*a4f0*/  @!P4 ISETP.NE.AND.EX P5, PT, R41, RZ, PT, P5 ;  /* 0x000000ff2900c20c */ /* 0x000fe20003fa5350 */
[----:B------:R-:W-:-:S03]  /*a500*/  @!P4 IMAD.MOV.U32 R41, RZ, RZ, R46 ;  /* 0x000000ffff29c224 */ /* 0x000fc600078e002e */
[----:B------:R-:W-:Y:S02]  /*a510*/  @!P4 SEL R7, R6, RZ, !P5 ;  /* 0x000000ff0607c207 */ /* 0x000fe40006800000 */
[----:B------:R-:W-:-:S03]  /*a520*/  ISETP.NE.AND P5, PT, R5, 0x65, PT ;  /* 0x000000650500780c */ /* 0x000fc60003fa5270 */
[----:B------:R-:W-:Y:S01]  /*a530*/  @!P4 IMAD.IADD R38, R38, 0x1, R7 ;  /* 0x000000012626c824 */ /* 0x000fe200078e0207 */
[----:B------:R-:W-:Y:S09]  /*a540*/  BRA.DIV UR5, `(.L_x_804) ;  /* 0x0000003e05d87947 */ /* 0x000ff2000b800000 */
.L_x_988:
[----:B------:R-:W-:Y:S01]  /*a550*/  UMOV UR5, 0xffffffff ;  /* 0xffffffff00057882 */ /* 0x000fe20000000000 */
[----:B------:R-:W-:Y:S02]  /*a560*/  IMAD.X R25, RZ, RZ, R25, P6 ;  /* 0x000000ffff197224 */ /* 0x000fe400030e0619 */
[----:B------:R-:W-:Y:S01]  /*a570*/  IMAD.IADD R47, R32, 0x1, R39 ;  /* 0x00000001202f7824 */ /* 0x000fe200078e0227 */
[----:B------:R-:W-:Y:S06]  /*a580*/  BRA.DIV UR5, `(.L_x_805) ;  /* 0x0000003e05e87947 */ /* 0x000fec000b800000 */
[----:B------:R-:W-:-:S13]  /*a590*/  VOTE.ALL P5, P5 ;  /* 0x0000000000ff7806 */ /* 0x000fda00028a0000 */
.L_x_991:
[----:B------:R-:W-:Y:S05]  /*a5a0*/  @!P5 BRA `(.L_x_806) ;  /* 0x0000000400b8d947 */ /* 0x000fea0003800000 */
.L_x_820:
[----:B------:R-:W-:-:S07]  /*a5b0*/  IMAD.WIDE R32, R47, 0x10, R24 ;  /* 0x000000102f207825 */ /* 0x000fce00078e0218 */
.L_x_808:
[----:B------:R-:W4:Y:S01]  /*a5c0*/  LD.E.128.STRONG.GPU R4, desc[UR8][R32.64+-0x200] ;  /* 0xfffe000820047980 */ /* 0x000f22000c10fd00 */
[----:B------:R-:W-:Y:S05]  /*a5d0*/  YIELD ;  /* 0x0000000000007946 */ /* 0x000fea0003800000 */
[----:B------:R-:W-:Y:S01]  /*a5e0*/  UMOV UR5, 0xffffffff ;  /* 0xffffffff00057882 */ /* 0x000fe20000000000 */
[----:B----4-:R-:W-:Y:S02]  /*a5f0*/  ISETP.NE.AND P4, PT, R5, 0x63, PT ;  /* 0x000000630500780c */ /* 0x010fe40003f85270 */
[----:B------:R-:W-:Y:S11]  /*a600*/  BRA.DIV UR5, `(.L_x_807) ;  /* 0x0000003e05e47947 */ /* 0x000ff6000b800000 */
[----:B------:R-:W-:-:S13]  /*a610*/  VOTE.ANY P4, !P4 ;  /* 0x0000000000ff7806 */ /* 0x000fda0006080100 */
.L_x_994:
        /* <DEDUP_REMOVED lines=13> */
[----:B------:R0:W4:Y:S04]  /*a6f0*/  SHFL.DOWN PT, R51, R32, 0x1, R33 ;  /* 0x0820000020337989 */ /* 0x00012800000e0021 */
[----:B------:R0:W0:Y:S02]  /*a700*/  SHFL.DOWN PT, R6, R46, 0x1, R33 ;  /* 0x082000002e067989 */ /* 0x00002400000e0021 */
.L_x_1000:
        /* <DEDUP_REMOVED lines=9> */
.L_x_1003:
[----:B------:R-:W-:Y:S01]  /*a7a0*/  UMOV UR5, 0xffffffff ;  /* 0xffffffff00057882 */ /* 0x000fe20000000000 */
[----:B------:R-:W-:Y:S02]  /*a7b0*/  @!P5 IMAD.MOV.U32 R32, RZ, RZ, R50 ;  /* 0x000000ffff20d224 */ /* 0x000fe400078e0032 */
[----:B------:R-:W-:Y:S01]  /*a7c0*/  @!P5 IMAD.IADD R46, R46, 0x1, R51 ;  /* 0x000000012e2ed824 */ /* 0x000fe200078e0233 */
[----:B------:R-:W-:Y:S06]  /*a7d0*/  BRA.DIV UR5, `(.L_x_811) ;  /* 0x0000004205207947 */ /* 0x000fec000b800000 */
[----:B------:R0:W1:Y:S04]  /*a7e0*/  SHFL.DOWN PT, R48, R49, 0x2, R33 ;  /* 0x0840000031307989 */ /* 0x00006800000e0021 */
[----:B------:R0:W4:Y:S04]  /*a7f0*/  SHFL.DOWN PT, R51, R32, 0x2, R33 ;  /* 0x0840000020337989 */ /* 0x00012800000e0021 */
[----:B------:R0:W0:Y:S02]  /*a800*/  SHFL.DOWN PT, R6, R46, 0x2, R33 ;  /* 0x084000002e067989 */ /* 0x00002400000e0021 */
.L_x_1008:
[----:B------:R-:W-:Y:S01]  /*a810*/  ISETP.GT.AND P5, PT, R43, R33, PT ;  /* 0x000000212b00720c */ /* 0x000fe20003fa4270 */
        /* <DEDUP_REMOVED lines=8> */
.L_x_1011:
[----:B------:R-:W-:Y:S01]  /*a8a0*/  UMOV UR5, 0xffffffff ;  /* 0xffffffff00057882 */ /* 0x000fe20000000000 */
[----:B------:R-:W-:Y:S02]  /*a8b0*/  @!P5 IMAD.MOV.U32 R32, RZ, RZ, R50 ;  /* 0x000000ffff20d224 */ /* 0x000fe400078e0032 */
[----:B------:R-:W-:Y:S01]  /*a8c0*/  @!P5 IMAD.IADD R46, R46, 0x1, R51 ;  /* 0x000000012e2ed824 */ /* 0x000fe200078e0233 */
[----:B------:R-:W-:Y:S06]  /*a8d0*/  BRA.DIV UR5, `(.L_x_813) ;  /* 0x0000004205547947 */ /* 0x000fec000b800000 */
[----:B------:R0:W1:Y:S04]  /*a8e0*/  SHFL.DOWN PT, R48, R49, 0x4, R33 ;  /* 0x0880000031307989 */ /* 0x00006800000e0021 */
[----:B------:R0:W4:Y:S04]  /*a8f0*/  SHFL.DOWN PT, R51, R32, 0x4, R33 ;  /* 0x0880000020337989 */ /* 0x00012800000e0021 */
[----:B------:R0:W0:Y:S02]  /*a900*/  SHFL.DOWN PT, R6, R46, 0x4, R33 ;  /* 0x088000002e067989 */ /* 0x00002400000e0021 */
.L_x_1016:
        /* <DEDUP_REMOVED lines=9> */
.L_x_1019:
[----:B------:R-:W-:Y:S01]  /*a9a0*/  UMOV UR5, 0xffffffff ;  /* 0xffffffff00057882 */ /* 0x000fe20000000000 */
[----:B------:R-:W-:Y:S02]  /*a9b0*/  @!P5 IMAD.MOV.U32 R32, RZ, RZ, R50 ;  /* 0x000000ffff20d224 */ /* 0x000fe400078e0032 */
[----:B------:R-:W-:Y:S01]  /*a9c0*/  @!P5 IMAD.IADD R46, R46, 0x1, R51 ;  /* 0x000000012e2ed824 */ /* 0x000fe200078e0233 */
[----:B------:R-:W-:Y:S06]  /*a9d0*/  BRA.DIV UR5, `(.L_x_815) ;  /* 0x0000004205887947 */ /* 0x000fec000b800000 */
[----:B------:R0:W1:Y:S04]  /*a9e0*/  SHFL.DOWN PT, R48, R49, 0x8, R33 ;  /* 0x0900000031307989 */ /* 0x00006800000e0021 */
[----:B------:R0:W4:Y:S04]  /*a9f0*/  SHFL.DOWN PT, R51, R32, 0x8, R33 ;  /* 0x0900000020337989 */ /* 0x00012800000e0021 */
[----:B------:R0:W0:Y:S02]  /*aa00*/  SHFL.DOWN PT, R6, R46, 0x8, R33 ;  /* 0x090000002e067989 */ /* 0x00002400000e0021 */
.L_x_1024:
        /* <DEDUP_REMOVED lines=9> */
.L_x_1027:
[----:B------:R-:W-:Y:S01]  /*aaa0*/  UMOV UR5, 0xffffffff ;  /* 0xffffffff00057882 */ /* 0x000fe20000000000 */
[----:B------:R-:W-:Y:S02]  /*aab0*/  @!P5 IMAD.MOV.U32 R32, RZ, RZ, R50 ;  /* 0x000000ffff20d224 */ /* 0x000fe400078e0032 */
[----:B------:R-:W-:Y:S01]  /*aac0*/  @!P5 IMAD.IADD R46, R46, 0x1, R51 ;  /* 0x000000012e2ed824 */ /* 0x000fe200078e0233 */
[----:B------:R-:W-:Y:S06]  /*aad0*/  BRA.DIV UR5, `(.L_x_817) ;  /* 0x0000004205bc7947 */ /* 0x000fec000b800000 */
[----:B------:R0:W1:Y:S01]  /*aae0*/  SHFL.DOWN PT, R48, R49, 0x10, R33 ;  /* 0x0a00000031307989 */ /* 0x00006200000e0021 */
[----:B------:R-:W-:-:S03]  /*aaf0*/  VIADD R50, R28, 0x10 ;  /* 0x000000101c327836 */ /* 0x000fc60000000000 */
[----:B------:R0:W4:Y:S04]  /*ab00*/  SHFL.DOWN PT, R51, R32, 0x10, R33 ;  /* 0x0a00000020337989 */ /* 0x00012800000e0021 */
[----:B------:R0:W0:Y:S02]  /*ab10*/  SHFL.DOWN PT, R6, R46, 0x10, R33 ;  /* 0x0a0000002e067989 */ /* 0x00002400000e0021 */
.L_x_1032:
[----:B------:R-:W-:Y:S01]  /*ab20*/  ISETP.GT.AND P5, PT, R50, R33, PT ;  /* 0x000000213200720c */ /* 0x000fe20003fa4270 */
[----:B------:R-:W-:-:S12]  /*ab30*/  UMOV UR5, 0xffffffff ;  /* 0xffffffff00057882 */ /* 0x000fd80000000000 */
[----:B------:R-:W-:-:S04]  /*ab40*/  @!P5 ISETP.NE.U32.AND P4, PT, R49, RZ, PT ;  /* 0x000000ff3100d20c */ /* 0x000fc80003f85070 */
[----:B------:R-:W-:-:S04]  /*ab50*/  @!P5 ISETP.NE.AND.EX P4, PT, R32, RZ, PT, P4 ;  /* 0x000000ff2000d20c */ /* 0x000fc80003f85340 */
[----:B0-----:R-:W-:Y:S02]  /*ab60*/  @!P5 SEL R7, R6, RZ, !P4 ;  /* 0x000000ff0607d207 */ /* 0x001fe40006000000 */
[----:B-1----:R-:W-:-:S03]  /*ab70*/  @!P5 IADD3 R48, P4, PT, R48, R49, RZ ;  /* 0x000000313030d210 */ /* 0x002fc60007f9e0ff */
[----:B------:R-:W-:Y:S02]  /*ab80*/  @!P5 IMAD.IADD R46, R46, 0x1, R7 ;  /* 0x000000012e2ed824 */ /* 0x000fe400078e0207 */
[----:B----4-:R-:W-:Y:S01]  /*ab90*/  @!P5 IMAD.X R51, R51, 0x1, R32, P4 ;  /* 0x000000013333d824 */ /* 0x010fe200020e0620 */
[----:B------:R-:W-:Y:S01]  /*aba0*/  ISETP.NE.U32.AND P4, PT, R40, RZ, PT ;  /* 0x000000ff2800720c */ /* 0x000fe20003f85070 */
[----:B------:R-:W-:Y:S02]  /*abb0*/  @!P5 IMAD.MOV.U32 R49, RZ, RZ, R48 ;  /* 0x000000ffff31d224 */ /* 0x000fe400078e0030 */
[----:B------:R-:W-:Y:S01]  /*abc0*/  @!P5 IMAD.MOV.U32 R32, RZ, RZ, R51 ;  /* 0x000000ffff20d224 */ /* 0x000fe200078e0033 */
[----:B------:R-:W-:Y:S02]  /*abd0*/  ISETP.NE.AND.EX P4, PT, R41, RZ, PT, P4 ;  /* 0x000000ff2900720c */ /* 0x000fe40003f85340 */
[----:B------:R-:W-:Y:S02]  /*abe0*/  ISETP.NE.AND P5, PT, R5, 0x65, PT ;  /* 0x000000650500780c */ /* 0x000fe40003fa5270 */
[----:B------:R-:W-:-:S02]  /*abf0*/  SEL R5, R46, RZ, !P4 ;  /* 0x000000ff2e057207 */ /* 0x000fc40006000000 */
[----:B------:R-:W-:Y:S01]  /*ac00*/  IADD3 R40, P6, PT, R40, R49, RZ ;  /* 0x0000003128287210 */ /* 0x000fe20007fde0ff */
[----:B------:R-:W-:-:S12]  /*ac10*/  BRA.DIV UR5, `(.L_x_818) ;  /* 0x0000004205c47947 */ /* 0x000fd8000b800000 */
.L_x_1035:
[----:B------:R-:W-:Y:S01]  /*ac20*/  UMOV UR5, 0xffffffff ;  /* 0xffffffff00057882 */ /* 0x000fe20000000000 */
[----:B------:R-:W-:Y:S02]  /*ac30*/  IMAD.X R41, R41, 0x1, R32, P6 ;  /* 0x0000000129297824 */ /* 0x000fe400030e0620 */
[----:B------:R-:W-:Y:S02]  /*ac40*/  IMAD.IADD R38, R5, 0x1, R38 ;  /* 0x0000000105267824 */ /* 0x000fe400078e0226 */
[----:B------:R-:W-:Y:S01]  /*ac50*/  VIADD R47, R47, 0xffffffe0 ;  /* 0xffffffe02f2f7836 */ /* 0x000fe20000000000 */
[----:B------:R-:W-:Y:S06]  /*ac60*/  BRA.DIV UR5, `(.L_x_819) ;  /* 0x0000004205d07947 */ /* 0x000fec000b800000 */
[----:B------:R-:W-:-:S13]  /*ac70*/  VOTE.ALL P5, P5 ;  /* 0x0000000000ff7806 */ /* 0x000fda00028a0000 */
.L_x_1038:
[----:B------:R-:W-:Y:S05]  /*ac80*/  @P5 BRA `(.L_x_820) ;  /* 0xfffffff800485947 */ /* 0x000fea000383ffff */
.L_x_806:
[----:B------:R-:W0:Y:S01]  /*ac90*/  S2R R4, SR_TID.X ;  /* 0x0000000000047919 */ /* 0x000e220000002100 */
[----:B------:R-:W-:Y:S01]  /*aca0*/  BSSY.RECONVERGENT B0, `(.L_x_821) ;  /* 0x0000018000007945 */ /* 0x000fe20003800200 */
[----:B------:R-:W-:Y:S02]  /*acb0*/  IMAD.MOV.U32 R24, RZ, RZ, R40 ;  /* 0x000000ffff187224 */ /* 0x000fe400078e0028 */
[----:B------:R-:W-:Y:S01]  /*acc0*/  IMAD.MOV.U32 R25, RZ, RZ, R41 ;  /* 0x000000ffff197224 */ /* 0x000fe200078e0029 */
[----:B0-----:R-:W-:-:S13]  /*acd0*/  ISETP.NE.AND P4, PT, R4, RZ, PT ;  /* 0x000000ff0400720c */ /* 0x001fda0003f85270 */
[----:B------:R-:W-:Y:S05]  /*ace0*/  @P4 BRA `(.L_x_822) ;  /* 0x00000000004c4947 */ /* 0x000fea0003800000 */
        /* <DEDUP_REMOVED lines=19> */
.L_x_822:
[----:B------:R-:W-:Y:S05]  /*ae20*/  BSYNC.RECONVERGENT B0 ;  /* 0x0000000000007941 */ /* 0x000fea0003800200 */
.L_x_821:
[----:B------:R-:W-:-:S13]  /*ae30*/  ISETP.NE.AND P4, PT, R28, RZ, PT ;  /* 0x000000ff1c00720c */ /* 0x000fda0003f85270 */
[----:B0-----:R-:W0:Y:S01]  /*ae40*/  @!P4 S2R R5, SR_CgaCtaId ;  /* 0x000000000005c919 */ /* 0x001e220000008800 */
[----:B------:R-:W-:Y:S01]  /*ae50*/  @!P4 MOV R4, 0x400 ;  /* 0x000004000004c802 */ /* 0x000fe20000000f00 */
[----:B------:R-:W-:Y:S02]  /*ae60*/  @!P4 IMAD.MOV.U32 R27, RZ, RZ, R24 ;  /* 0x000000ffff1bc224 */ /* 0x000fe400078e0018 */
[----:B--2---:R-:W-:Y:S02]  /*ae70*/  @!P4 IMAD.MOV.U32 R0, RZ, RZ, R25 ;  /* 0x000000ffff00c224 */ /* 0x004fe400078e0019 */
[----:B---3--:R-:W-:Y:S01]  /*ae80*/  @!P4 IMAD.MOV.U32 R9, RZ, RZ, R38 ;  /* 0x000000ffff09c224 */ /* 0x008fe200078e0026 */
[----:B0-----:R-:W-:-:S05]  /*ae90*/  @!P4 LEA R5, R5, R4, 0x18 ;  /* 0x000000040505c211 */ /* 0x001fca00078ec0ff */
[----:B------:R0:W-:Y:S04]  /*aea0*/  @!P4 STS.64 [R5+0x88], R24 ;  /* 0x000088180500c388 */ /* 0x0001e80000000a00 */
[----:B------:R0:W-:Y:S02]  /*aeb0*/  @!P4 STS [R5+0x90], R38 ;  /* 0x000090260500c388 */ /* 0x0001e40000000800 */
.L_x_790:
[----:B------:R-:W0:Y:S01]  /*aec0*/  S2R R33, SR_TID.X ;  /* 0x0000000000217919 */ /* 0x000e220000002100 */
[----:B------:R-:W-:Y:S01]  /*aed0*/  ISETP.NE.AND P4, PT, R8, R10, PT ;  /* 0x0000000a0800720c */ /* 0x000fe20003f85270 */
[----:B------:R-:W-:Y:S05]  /*aee0*/  WARPSYNC.ALL ;  /* 0x0000000000007948 */ /* 0x000fea0003800000 */
[----:B------:R-:W-:Y:S06]  /*aef0*/  BAR.SYNC.DEFER_BLOCKING 0x0 ;  /* 0x0000000000007b1d */ /* 0x000fec0000010000 */
[----:B------:R-:W-:Y:S01]  /*af00*/  BSSY.RECONVERGENT B0, `(.L_x_823) ;  /* 0x0000015000007945 */ /* 0x000fe20003800200 */
[----:B0-----:R-:W-:-:S05]  /*af10*/  IMAD R25, R33, 0x9, RZ ;  /* 0x0000000921197824 */ /* 0x001fca00078e02ff */
[----:B------:R-:W-:-:S04]  /*af20*/  ISETP.EQ.U32.AND P5, PT, R26, R25, PT ;  /* 0x000000191a00720c */ /* 0x000fc80003fa2070 */
[----:B------:R-:W-:Y:S02]  /*af30*/  ISETP.EQ.OR.EX P6, PT, R30, RZ, P4, P5 ;  /* 0x000000ff1e00720c */ /* 0x000fe400027c2750 */
[----:B------:R-:W-:Y:S02]  /*af40*/  ISETP.NE.AND P4, PT, R33, RZ, PT ;  /* 0x000000ff2100720c */ /* 0x000fe40003f85270 */
[----:B------:R-:W-:Y:S02]  /*af50*/  ISETP.NE.AND P5, PT, R31, RZ, PT ;  /* 0x000000ff1f00720c */ /* 0x000fe40003fa5270 */
[----:B------:R-:W-:Y:S02]  /*af60*/  P2R R7, PR, RZ, 0x40 ;  /* 0x00000040ff077803 */ /* 0x000fe40000000000 */
[----:B------:R-:W-:Y:S02]  /*af70*/  SEL R28, RZ, 0x1, !P5 ;  /* 0x00000001ff1c7807 */ /* 0x000fe40006800000 */
[----:B------:R-:W-:-:S05]  /*af80*/  SEL R24, RZ, 0x1, !P6 ;  /* 0x00000001ff187807 */ /* 0x000fca0007000000 */
[----:B------:R-:W-:Y:S05]  /*af90*/  @!P4 BRA `(.L_x_824) ;  /* 0x00000000002cc947 */ /* 0x000fea0003800000 */
[----:B------:R-:W0:Y:S01]  /*afa0*/  S2UR UR6, SR_CgaCtaId ;  /* 0x00000000000679c3 */ /* 0x000e220000008800 */
[----:B------:R-:W-:Y:S01]  /*afb0*/  UMOV UR5, 0x400 ;  /* 0x0000040000057882 */ /* 0x000fe20000000000 */
[----:B------:R-:W-:-:S04]  /*afc0*/  ISETP.NE.U32.AND P4, PT, R27, RZ, PT ;  /* 0x000000ff1b00720c */ /* 0x000fc80003f85070 */
[----:B------:R-:W-:Y:S01]  /*afd0*/  ISETP.NE.AND.EX P4, PT, R0, RZ, PT, P4 ;  /* 0x000000ff0000720c */ /* 0x000fe20003f85340 */
[----:B0-----:R-:W-:-:S09]  /*afe0*/  ULEA UR5, UR6, UR5, 0x18 ;  /* 0x0000000506057291 */ /* 0x001fd2000f8ec0ff */
[----:B------:R-:W0:Y:S04]  /*aff0*/  LDS R6, [UR5+0x90] ;  /* 0x00009005ff067984 */ /* 0x000e280008000800 */
[----:B------:R-:W1:Y:S01]  /*b000*/  LDS.64 R4, [UR5+0x88] ;  /* 0x00008805ff047984 */ /* 0x000e620008000a00 */
[----:B0-----:R-:W-:Y:S02]  /*b010*/  SEL R6, R6, RZ, !P4 ;  /* 0x000000ff06067207 */ /* 0x001fe40006000000 */
[----:B-1----:R-:W-:-:S03]  /*b020*/  IADD3 R27, P4, PT, R4, R27, RZ ;  /* 0x0000001b041b7210 */ /* 0x002fc60007f9e0ff */
[----:B------:R-:W-:Y:S02]  /*b030*/  IMAD.IADD R9, R9, 0x1, R6 ;  /* 0x0000000109097824 */ /* 0x000fe400078e0206 */
[----:B------:R-:W-:-:S08]  /*b040*/  IMAD.X R0, R5, 0x1, R0, P4 ;  /* 0x0000000105007824 */ /* 0x000fd000020e0600 */
.L_x_824:
[----:B------:R-:W-:Y:S05]  /*b050*/  BSYNC.RECONVERGENT B0 ;  /* 0x0000000000007941 */ /* 0x000fea0003800200 */
.L_x_823:
[----:B------:R-:W-:Y:S01]  /*b060*/  IADD3 R28, P4, P5, R27, R28, R24 ;  /* 0x0000001c1b1c7210 */ /* 0x000fe20007d9e018 */
[C---:B------:R-:W-:Y:S01]  /*b070*/  VIADD R5, R25.reuse, 0x3 ;  /* 0x0000000319057836 */ /* 0x040fe20000000000 */
[----:B------:R-:W-:Y:S01]  /*b080*/  ISETP.NE.AND P6, PT, R22, R2, PT ;  /* 0x000000021600720c */ /* 0x000fe20003fc5270 */
[----:B------:R-:W0:Y:S01]  /*b090*/  S2UR UR5, SR_CgaCtaId ;  /* 0x00000000000579c3 */ /* 0x000e220000008800 */
[----:B------:R-:W-:Y:S01]  /*b0a0*/  IADD3.X R39, PT, PT, R0, RZ, RZ, P4, P5 ;  /* 0x000000ff00277210 */ /* 0x000fe200027ea4ff */
[----:B------:R-:W-:Y:S01]  /*b0b0*/  UMOV UR4, 0x400 ;  /* 0x0000040000047882 */ /* 0x000fe20000000000 */
[----:B------:R-:W-:Y:S01]  /*b0c0*/  ISETP.EQ.U32.AND P5, PT, R26, R5, PT ;  /* 0x000000051a00720c */ /* 0x000fe20003fa2070 */
[----:B------:R-:W-:Y:S01]  /*b0d0*/  VIADD R5, R25, 0x7 ;  /* 0x0000000719057836 */ /* 0x000fe20000000000 */
[----:B------:R-:W-:Y:S01]  /*b0e0*/  ISETP.NE.AND P4, PT, R14, R16, PT ;  /* 0x000000100e00720c */ /* 0x000fe20003f85270 */
[----:B------:R-:W-:Y:S01]  /*b0f0*/  BSSY.RECONVERGENT B0, `(.L_x_825) ;  /* 0x0000135000007945 */ /* 0x000fe20003800200 */
[----:B------:R-:W-:-:S02]  /*b100*/  SEL R35, RZ, 0x1, !P2 ;  /* 0x00000001ff237807 */ /* 0x000fc40005000000 */
[----:B------:R-:W-:Y:S02]  /*b110*/  ISETP.EQ.OR.EX P4, PT, R30, RZ, P4, P5 ;  /* 0x000000ff1e00720c */ /* 0x000fe40002782750 */
[----:B------:R-:W-:Y:S02]  /*b120*/  ISETP.EQ.U32.AND P5, PT, R26, R5, PT ;  /* 0x000000051a00720c */ /* 0x000fe40003fa2070 */
[----:B------:R-:W-:Y:S02]  /*b130*/  SEL R5, RZ, 0x1, !P3 ;  /* 0x00000001ff057807 */ /* 0x000fe40005800000 */
[----:B------:R-:W-:Y:S02]  /*b140*/  ISETP.EQ.OR.EX P6, PT, R30, RZ, P6, P5 ;  /* 0x000000ff1e00720c */ /* 0x000fe400037c2750 */
[----:B------:R-:W-:Y:S02]  /*b150*/  ISETP.NE.AND P5, PT, R7, RZ, PT ;  /* 0x000000ff0700720c */ /* 0x000fe40003fa5270 */
[----:B------:R-:W-:-:S02]  /*b160*/  SEL R36, RZ, 0x1, !P1 ;  /* 0x00000001ff247807 */ /* 0x000fc40004800000 */
[----:B------:R-:W-:Y:S02]  /*b170*/  SEL R4, R9, RZ, !P5 ;  /* 0x000000ff09047207 */ /* 0x000fe40006800000 */
[----:B------:R-:W-:Y:S01]  /*b180*/  IADD3 R49, P5, PT, R27, R24, RZ ;  /* 0x000000181b317210 */ /* 0x000fe20007fbe0ff */
[----:B0-----:R-:W-:Y:S01]  /*b190*/  ULEA UR4, UR5, UR4, 0x18 ;  /* 0x0000000405047291 */ /* 0x001fe2000f8ec0ff */
[----:B------:R-:W-:Y:S01]  /*b1a0*/  SEL R37, RZ, 0x1, !P0 ;  /* 0x00000001ff257807 */ /* 0x000fe20004000000 */
[----:B------:R-:W-:Y:S01]  /*b1b0*/  IMAD.IADD R11, R11, 0x1, R4 ;  /* 0x000000010b0b7824 */ /* 0x000fe200078e0204 */
[----:B------:R-:W-:Y:S01]  /*b1c0*/  SEL R44, RZ, 0x1, !P6 ;  /* 0x00000001ff2c7807 */ /* 0x000fe20007000000 */
[----:B------:R-:W-:Y:S01]  /*b1d0*/  IMAD.X R46, RZ, RZ, R0, P5 ;  /* 0x000000ffff2e7224 */ /* 0x000fe200028e0600 */
[----:B------:R-:W-:Y:S02]  /*b1e0*/  IADD3 R32, P5, PT, R28, R5, RZ ;  /* 0x000000051c207210 */ /* 0x000fe40007fbe0ff */
[----:B------:R-:W-:-:S02]  /*b1f0*/  SEL R5, RZ, 0x1, !P4 ;  /* 0x00000001ff057807 */ /* 0x000fc40006000000 */
[----:B------:R-:W-:Y:S01]  /*b200*/  LDS R42, [UR4+0xc0] ;  /* 0x0000c004ff2a7984 */ /* 0x000fe20008000800 */
[----:B------:R-:W-:Y:S01]  /*b210*/  IMAD.X R41, RZ, RZ, R39, P5 ;  /* 0x000000ffff297224 */ /* 0x000fe200028e0627 */
[----:B------:R-:W-:-:S05]  /*b220*/  IADD3 R34, P5, PT, R32, R5, RZ ;  /* 0x0000000520227210 */ /* 0x000fca0007fbe0ff */
[----:B------:R-:W-:Y:S01]  /*b230*/  IMAD.X R43, RZ, RZ, R41, P5 ;  /* 0x000000ffff2b7224 */ /* 0x000fe200028e0629 */
[----:B------:R-:W-:-:S05]  /*b240*/  IADD3 R35, P5, PT, R34, R35, RZ ;  /* 0x0000002322237210 */ /* 0x000fca0007fbe0ff */
[----:B------:R-:W-:Y:S01]  /*b250*/  IMAD.X R38, RZ, RZ, R43, P5 ;  /* 0x000000ffff267224 */ /* 0x000fe200028e062b */
[----:B------:R-:W-:-:S05]  /*b260*/  IADD3 R36, P5, PT, R35, R36, RZ ;  /* 0x0000002423247210 */ /* 0x000fca0007fbe0ff */
[----:B------:R-:W-:Y:S01]  /*b270*/  IMAD.X R45, RZ, RZ, R38, P5 ;  /* 0x000000ffff2d7224 */ /* 0x000fe200028e0626 */
[----:B------:R-:W-:-:S05]  /*b280*/  IADD3 R37, P5, PT, R36, R37, RZ ;  /* 0x0000002524257210 */ /* 0x000fca0007fbe0ff */
[----:B------:R-:W-:Y:S01]  /*b290*/  IMAD.X R40, RZ, RZ, R45, P5 ;  /* 0x000000ffff287224 */ /* 0x000fe200028e062d */
[----:B------:R-:W-:-:S04]  /*b2a0*/  ISETP.NE.AND P5, PT, R31, RZ, PT ;  /* 0x000000ff1f00720c */ /* 0x000fc80003fa5270 */
[----:B------:R-:W-:Y:S02]  /*b2b0*/  SEL R4, R11, RZ, !P5 ;  /* 0x000000ff0b047207 */ /* 0x000fe40006800000 */
[----:B------:R-:W-:-:S03]  /*b2c0*/  IADD3 R47, P5, PT, R37, R44, RZ ;  /* 0x0000002c252f7210 */ /* 0x000fc60007fbe0ff */
[----:B------:R-:W-:Y:S02]  /*b2d0*/  IMAD.IADD R13, R13, 0x1, R4 ;  /* 0x000000010d0d7824 */ /* 0x000fe400078e0204 */
[----:B------:R-:W-:-:S03]  /*b2e0*/  IMAD.X R44, RZ, RZ, R40, P5 ;  /* 0x000000ffff2c7224 */ /* 0x000fc600028e0628 */
[----:B------:R-:W-:-:S05]  /*b2f0*/  SEL R4, R13, RZ, !P3 ;  /* 0x000000ff0d047207 */ /* 0x000fca0005800000 */
[----:B------:R-:W-:Y:S02]  /*b300*/  IMAD.IADD R15, R15, 0x1, R4 ;  /* 0x000000010f0f7824 */ /* 0x000fe400078e0204 */
[----:B------:R-:W0:Y:S03]  /*b310*/  LDS.64 R4, [UR4+0xc8] ;  /* 0x0000c804ff047984 */ /* 0x000e260008000a00 */
[----:B------:R-:W-:-:S05]  /*b320*/  SEL R6, R15, RZ, !P4 ;  /* 0x000000ff0f067207 */ /* 0x000fca0006000000 */
[----:B------:R-:W-:-:S05]  /*b330*/  IMAD.IADD R17, R17, 0x1, R6 ;  /* 0x0000000111117824 */ /* 0x000fca00078e0206 */
[----:B------:R-:W-:-:S05]  /*b340*/  SEL R6, R17, RZ, !P2 ;  /* 0x000000ff11067207 */ /* 0x000fca0005000000 */
[----:B------:R-:W-:Y:S02]  /*b350*/  IMAD.IADD R19, R19, 0x1, R6 ;  /* 0x0000000113137824 */ /* 0x000fe400078e0206 */
[----:B------:R-:W1:Y:S03]  /*b360*/  LDS.64 R6, [UR4+0xb8] ;  /* 0x0000b804ff067984 */ /* 0x000e660008000a00 */
[----:B------:R-:W-:-:S05]  /*b370*/  SEL R24, R19, RZ, !P1 ;  /* 0x000000ff13187207 */ /* 0x000fca0004800000 */
[----:B------:R-:W-:-:S05]  /*b380*/  IMAD.IADD R21, R21, 0x1, R24 ;  /* 0x0000000115157824 */ /* 0x000fca00078e0218 */
[----:B------:R-:W-:-:S05]  /*b390*/  SEL R24, R21, RZ, !P0 ;  /* 0x000000ff15187207 */ /* 0x000fca0004000000 */
[----:B------:R-:W-:Y:S01]  /*b3a0*/  IMAD.IADD R23, R23, 0x1, R24 ;  /* 0x0000000117177824 */ /* 0x000fe200078e0218 */
[----:B0-----:R-:W-:-:S04]  /*b3b0*/  ISETP.GE.U32.AND P5, PT, R4, 0x101, PT ;  /* 0x000001010400780c */ /* 0x001fc80003fa6070 */
[----:B------:R-:W-:Y:S02]  /*b3c0*/  SEL R24, R23, RZ, !P6 ;  /* 0x000000ff17187207 */ /* 0x000fe40007000000 */
[----:B------:R-:W-:-:S03]  /*b3d0*/  ISETP.GE.AND.EX P5, PT, R5, RZ, PT, P5 ;  /* 0x000000ff0500720c */ /* 0x000fc60003fa6350 */
[----:B------:R-:W-:-:S10]  /*b3e0*/  IMAD.IADD R3, R3, 0x1, R24 ;  /* 0x0000000103037824 */ /* 0x000fd400078e0218 */
[----:B------:R-:W-:Y:S05]  /*b3f0*/  @!P5 BRA `(.L_x_826) ;  /* 0x000000080010d947 */ /* 0x000fea0003800000 */
[----:B------:R-:W-:Y:S01]  /*b400*/  ISETP.NE.U32.AND P5, PT, R26, R25, PT ;  /* 0x000000191a00720c */ /* 0x000fe20003fa5070 */
[----:B------:R-:W-:Y:S01]  /*b410*/  IMAD.MOV.U32 R0, RZ, RZ, 0x9 ;  /* 0x00000009ff007424 */ /* 0x000fe200078e00ff */
[----:B------:R-:W0:Y:S01]  /*b420*/  LDS.64 R24, [UR4+0xa8] ;  /* 0x0000a804ff187984 */ /* 0x000e220008000a00 */
[----:B------:R-:W-:Y:S01]  /*b430*/  ISETP.NE.AND P6, PT, R8, R10, PT ;  /* 0x0000000a0800720c */ /* 0x000fe20003fc5270 */
[----:B------:R-:W2:Y:S01]  /*b440*/  LDCU.64 UR12, c[0x0][0x398] ;  /* 0x00007300ff0c77ac */ /* 0x000ea20008000a00 */
[----:B------:R-:W-:Y:S01]  /*b450*/  BSSY.RECONVERGENT B1, `(.L_x_827) ;  /* 0x000007d000017945 */ /* 0x000fe20003800200 */
[----:B------:R-:W-:Y:S01]  /*b460*/  BAR.SYNC.DEFER_BLOCKING 0x0 ;  /* 0x0000000000007b1d */ /* 0x000fe20000010000 */
[----:B------:R-:W-:Y:S02]  /*b470*/  ISETP.NE.AND.EX P5, PT, R30, RZ, !P6, P5 ;  /* 0x000000ff1e00720c */ /* 0x000fe400077a5350 */
[----:B------:R-:W-:Y:S01]  /*b480*/  ISETP.NE.AND P6, PT, R31, RZ, PT ;  /* 0x000000ff1f00720c */ /* 0x000fe20003fc5270 */
[----:B------:R-:W-:-:S02]  /*b490*/  IMAD R31, R33, R0, 0x7 ;  /* 0x00000007211f7424 */ /* 0x000fc400078e0200 */
[----:B------:R-:W3:Y:S08]  /*b4a0*/  LDCU.64 UR14, c[0x0][0x3a0] ;  /* 0x00007400ff0e77ac */ /* 0x000ef00008000a00 */
[--C-:B0-----:R-:W-:Y:S02]  /*b4b0*/  @!P5 IMAD.IADD R27, R27, 0x1, -R24.reuse ;  /* 0x000000011b1bd824 */ /* 0x101fe400078e0a18 */
[----:B------:R-:W-:-:S02]  /*b4c0*/  @P6 IMAD.IADD R49, R49, 0x1, -R24 ;  /* 0x0000000131316824 */ /* 0x000fc400078e0a18 */
[--C-:B------:R-:W-:Y:S01]  /*b4d0*/  @P3 IMAD.IADD R28, R28, 0x1, -R24.reuse ;  /* 0x000000011c1c3824 */ /* 0x100fe200078e0a18 */
[----:B------:R-:W-:Y:S01]  /*b4e0*/  @!P5 LEA R27, R27, UR4, 0x3 ;  /* 0x000000041b1bdc11 */ /* 0x000fe2000f8e18ff */
[--C-:B------:R-:W-:Y:S01]  /*b4f0*/  @P4 IMAD.IADD R32, R32, 0x1, -R24.reuse ;  /* 0x0000000120204824 */ /* 0x100fe200078e0a18 */
[----:B------:R-:W-:Y:S01]  /*b500*/  @P6 LEA R49, R49, UR4, 0x3 ;  /* 0x0000000431316c11 */ /* 0x000fe2000f8e18ff */
[--C-:B------:R-:W-:Y:S01]  /*b510*/  @P2 IMAD.IADD R34, R34, 0x1, -R24.reuse ;  /* 0x0000000122222824 */ /* 0x100fe200078e0a18 */
[----:B------:R-:W-:Y:S01]  /*b520*/  @P3 LEA R28, R28, UR4, 0x3 ;  /* 0x000000041c1c3c11 */ /* 0x000fe2000f8e18ff */
[----:B------:R0:W-:Y:S01]  /*b530*/  @!P5 STS.64 [R27], R8 ;  /* 0x000000081b00d388 */ /* 0x0001e20000000a00 */
[----:B------:R-:W-:Y:S01]  /*b540*/  ISETP.NE.U32.AND P5, PT, R26, R31, PT ;  /* 0x0000001f1a00720c */ /* 0x000fe20003fa5070 */
[----:B------:R-:W-:Y:S01]  /*b550*/  IMAD R31, R33, R0, 0x8 ;  /* 0x00000008211f7424 */ /* 0x000fe200078e0200 */
[----:B------:R-:W-:Y:S01]  /*b560*/  @P4 LEA R32, R32, UR4, 0x3 ;  /* 0x0000000420204c11 */ /* 0x000fe2000f8e18ff */
[----:B------:R0:W-:Y:S01]  /*b570*/  @P6 STS.64 [R49], R10 ;  /* 0x0000000a31006388 */ /* 0x0001e20000000a00 */
[----:B------:R-:W-:Y:S01]  /*b580*/  ISETP.NE.AND P6, PT, R22, R2, PT ;  /* 0x000000021600720c */ /* 0x000fe20003fc5270 */
[--C-:B------:R-:W-:Y:S01]  /*b590*/  @P1 IMAD.IADD R35, R35, 0x1, -R24.reuse ;  /* 0x0000000123231824 */ /* 0x100fe200078e0a18 */
[----:B------:R-:W-:Y:S01]  /*b5a0*/  @P2 LEA R34, R34, UR4, 0x3 ;  /* 0x0000000422222c11 */ /* 0x000fe2000f8e18ff */
[----:B------:R0:W-:Y:S01]  /*b5b0*/  @P3 STS.64 [R28], R12 ;  /* 0x0000000c1c003388 */ /* 0x0001e20000000a00 */
[----:B------:R-:W-:Y:S01]  /*b5c0*/  ISETP.NE.AND.EX P5, PT, R30, RZ, !P6, P5 ;  /* 0x000000ff1e00720c */ /* 0x000fe200077a5350 */
[----:B------:R-:W-:Y:S01]  /*b5d0*/  @P0 IMAD.IADD R36, R36, 0x1, -R24 ;  /* 0x0000000124240824 */ /* 0x000fe200078e0a18 */
[----:B------:R-:W-:Y:S01]  /*b5e0*/  ISETP.NE.U32.AND P3, PT, R26, R31, PT ;  /* 0x0000001f1a00720c */ /* 0x000fe20003f65070 */
[----:B------:R0:W-:Y:S01]  /*b5f0*/  @P4 STS.64 [R32], R14 ;  /* 0x0000000e20004388 */ /* 0x0001e20000000a00 */
[----:B------:R-:W-:-:S02]  /*b600*/  ISETP.NE.AND P6, PT, R2, R29, PT ;  /* 0x0000001d0200720c */ /* 0x000fc40003fc5270 */
[----:B------:R-:W-:Y:S01]  /*b610*/  @P1 LEA R35, R35, UR4, 0x3 ;  /* 0x0000000423231c11 */ /* 0x000fe2000f8e18ff */
[----:B------:R0:W-:Y:S01]  /*b620*/  @P2 STS.64 [R34], R16 ;  /* 0x0000001022002388 */ /* 0x0001e20000000a00 */
[----:B------:R-:W-:Y:S02]  /*b630*/  ISETP.NE.AND.EX P3, PT, R30, RZ, !P6, P3 ;  /* 0x000000ff1e00720c */ /* 0x000fe40007765330 */
[----:B------:R-:W-:Y:S01]  /*b640*/  @P0 LEA R36, R36, UR4, 0x3 ;  /* 0x0000000424240c11 */ /* 0x000fe2000f8e18ff */
[----:B------:R0:W-:Y:S02]  /*b650*/  @P1 STS.64 [R35], R18 ;  /* 0x0000001223001388 */ /* 0x0001e40000000a00 */
[----:B------:R-:W-:Y:S02]  /*b660*/  @!P5 IMAD.IADD R37, R37, 0x1, -R24 ;  /* 0x000000012525d824 */ /* 0x000fe400078e0a18 */
[----:B------:R0:W-:Y:S01]  /*b670*/  @P0 STS.64 [R36], R20 ;  /* 0x0000001424000388 */ /* 0x0001e20000000a00 */
[----:B------:R-:W-:-:S02]  /*b680*/  ISETP.GT.U32.AND P0, PT, R4, R33, PT ;  /* 0x000000210400720c */ /* 0x000fc40003f04070 */
[----:B------:R-:W-:Y:S02]  /*b690*/  @!P5 LEA R37, R37, UR4, 0x3 ;  /* 0x000000042525dc11 */ /* 0x000fe4000f8e18ff */
[----:B------:R-:W-:Y:S01]  /*b6a0*/  ISETP.GT.U32.AND.EX P0, PT, R5, RZ, PT, P0 ;  /* 0x000000ff0500720c */ /* 0x000fe20003f04100 */
[----:B------:R-:W-:Y:S02]  /*b6b0*/  @!P3 IMAD.IADD R47, R47, 0x1, -R24 ;  /* 0x000000012f2fb824 */ /* 0x000fe400078e0a18 */
[----:B------:R0:W-:Y:S03]  /*b6c0*/  @!P5 STS.64 [R37], R22 ;  /* 0x000000162500d388 */ /* 0x0001e60000000a00 */
[----:B------:R-:W-:-:S05]  /*b6d0*/  @!P3 LEA R47, R47, UR4, 0x3 ;  /* 0x000000042f2fbc11 */ /* 0x000fca000f8e18ff */
[----:B------:R0:W-:Y:S01]  /*b6e0*/  @!P3 STS.64 [R47], R2 ;  /* 0x000000022f00b388 */ /* 0x0001e20000000a00 */
[----:B------:R-:W-:Y:S06]  /*b6f0*/  BAR.SYNC.DEFER_BLOCKING 0x0 ;  /* 0x0000000000007b1d */ /* 0x000fec0000010000 */
[----:B--23--:R-:W-:Y:S05]  /*b700*/  @!P0 BRA `(.L_x_828) ;  /* 0x0000000400448947 */ /* 0x00cfea0003800000 */
[----:B0-----:R-:W-:Y:S01]  /*b710*/  IMAD.MOV.U32 R23, RZ, RZ, R33 ;  /* 0x000000ffff177224 */ /* 0x001fe200078e0021 */
[----:B------:R-:W-:Y:S01]  /*b720*/  BSSY.RECONVERGENT B2, `(.L_x_829) ;  /* 0x000002e000027945 */ /* 0x000fe20003800200 */
[----:B------:R-:W-:-:S03]  /*b730*/  IMAD.MOV.U32 R27, RZ, RZ, RZ ;  /* 0x000000ffff1b7224 */ /* 0x000fc600078e00ff */
[----:B------:R-:W-:-:S04]  /*b740*/  LOP3.LUT R3, RZ, R23, RZ, 0x33, !PT ;  /* 0x00000017ff037212 */ /* 0x000fc800078e33ff */
[----:B------:R-:W-:Y:S02]  /*b750*/  IADD3 R16, P0, PT, R4, R3, RZ ;  /* 0x0000000304107210 */ /* 0x000fe40007f1e0ff */
[----:B------:R-:W-:Y:S02]  /*b760*/  LOP3.LUT R3, RZ, R27, RZ, 0x33, !PT ;  /* 0x0000001bff037212 */ /* 0x000fe400078e33ff */
[----:B------:R-:W-:-:S03]  /*b770*/  LOP3.LUT R0, R16, 0x300, RZ, 0xc0, !PT ;  /* 0x0000030010007812 */ /* 0x000fc600078ec0ff */
[----:B------:R-:W-:Y:S01]  /*b780*/  IMAD.X R3, R5, 0x1, R3, P0 ;  /* 0x0000000105037824 */ /* 0x000fe200000e0603 */
[----:B------:R-:W-:Y:S02]  /*b790*/  ISETP.NE.U32.AND P1, PT, R0, 0x300, PT ;  /* 0x000003000000780c */ /* 0x000fe40003f25070 */
[----:B------:R-:W-:Y:S02]  /*b7a0*/  ISETP.GE.U32.AND P0, PT, R16, 0x300, PT ;  /* 0x000003001000780c */ /* 0x000fe40003f06070 */
[----:B------:R-:W-:Y:S02]  /*b7b0*/  ISETP.NE.AND.EX P1, PT, RZ, RZ, PT, P1 ;  /* 0x000000ffff00720c */ /* 0x000fe40003f25310 */
[----:B------:R-:W-:-:S11]  /*b7c0*/  ISETP.GE.U32.AND.EX P0, PT, R3, RZ, PT, P0 ;  /* 0x000000ff0300720c */ /* 0x000fd60003f06100 */
[----:B------:R-:W-:Y:S05]  /*b7d0*/  @!P1 BRA `(.L_x_830) ;  /* 0x0000000000889947 */ /* 0x000fea0003800000 */
[----:B------:R-:W0:Y:S01]  /*b7e0*/  LDCU.64 UR6, c[0x0][0x3a0] ;  /* 0x00007400ff0677ac */ /* 0x000e220008000a00 */
[----:B------:R-:W-:Y:S01]  /*b7f0*/  SHF.R.U64 R16, R16, 0x8, R3 ;  /* 0x0000000810107819 */ /* 0x000fe20000001203 */
[----:B------:R-:W-:Y:S01]  /*b800*/  IMAD.MOV.U32 R17, RZ, RZ, RZ ;  /* 0x000000ffff117224 */ /* 0x000fe200078e00ff */
[----:B------:R-:W-:Y:S01]  /*b810*/  IADD3 R13, P1, PT, R24, R23, RZ ;  /* 0x00000017180d7210 */ /* 0x000fe20007f3e0ff */
[----:B------:R-:W2:Y:S02]  /*b820*/  LDCU.64 UR10, c[0x0][0x398] ;  /* 0x00007300ff0a77ac */ /* 0x000ea40008000a00 */
        /* <DEDUP_REMOVED lines=9> */
[----:B--2---:R-:W-:-:S02]  /*b8c0*/  IADD3 R12, P2, PT, R12, UR10, RZ ;  /* 0x0000000a0c0c7c10 */ /* 0x004fc4000ff5e0ff */
[C---:B------:R-:W-:Y:S02]  /*b8d0*/  IADD3.X R15, PT, PT, R13.reuse, UR7, RZ, P1, !PT ;  /* 0x000000070d0f7c10 */ /* 0x040fe40008ffe4ff */
[----:B------:R-:W-:-:S09]  /*b8e0*/  IADD3.X R13, PT, PT, R13, UR11, RZ, P2, !PT ;  /* 0x0000000b0d0d7c10 */ /* 0x000fd200097fe4ff */
.L_x_831:
[----:B0-----:R0:W2:Y:S01]  /*b8f0*/  LDS.64 R10, [R0] ;  /* 0x00000000000a7984 */ /* 0x0010a20000000a00 */
        /* <DEDUP_REMOVED lines=13> */
[----:B--2---:R0:W-:Y:S04]  /*b9d0*/  STG.E desc[UR8][R2.64], R10 ;  /* 0x0000000a02007986 */ /* 0x0041e8000c101908 */
[----:B------:R0:W-:Y:S05]  /*b9e0*/  STG.E desc[UR8][R8.64], R11 ;  /* 0x0000000b08007986 */ /* 0x0001ea000c101908 */
[----:B------:R-:W-:Y:S05]  /*b9f0*/  @P1 BRA `(.L_x_831) ;  /* 0xfffffffc00bc1947 */ /* 0x000fea000383ffff */
.L_x_830:
[----:B------:R-:W-:Y:S05]  /*ba00*/  BSYNC.RECONVERGENT B2 ;  /* 0x0000000000027941 */ /* 0x000fea0003800200 */
.L_x_829:
[----:B------:R-:W-:Y:S05]  /*ba10*/  @!P0 BRA `(.L_x_828) ;  /* 0x0000000000808947 */ /* 0x000fea0003800000 */
.L_x_832:
[C---:B------:R-:W-:Y:S02]  /*ba20*/  LEA R0, R23.reuse, UR4, 0x3 ;  /* 0x0000000417007c11 */ /* 0x040fe4000f8e18ff */
[----:B0-----:R-:W-:Y:S01]  /*ba30*/  IADD3 R3, P0, PT, R24, R23, RZ ;  /* 0x0000001718037210 */ /* 0x001fe20007f1e0ff */
[----:B------:R-:W-:Y:S02]  /*ba40*/  VIADD R23, R23, 0x400 ;  /* 0x0000040017177836 */ /* 0x000fe40000000000 */
[----:B------:R-:W0:Y:S02]  /*ba50*/  LDS.64 R14, [R0] ;  /* 0x00000000000e7984 */ /* 0x000e240000000a00 */
[----:B------:R-:W-:Y:S02]  /*ba60*/  IMAD.X R2, R25, 0x1, R27, P0 ;  /* 0x0000000119027824 */ /* 0x000fe400000e061b */
[----:B------:R-:W2:Y:S01]  /*ba70*/  LDS.64 R16, [R0+0x800] ;  /* 0x0008000000107984 */ /* 0x000ea20000000a00 */
[----:B------:R-:W-:-:S02]  /*ba80*/  IMAD.SHL.U32 R12, R3, 0x4, RZ ;  /* 0x00000004030c7824 */ /* 0x000fc400078e00ff */
[----:B------:R-:W-:Y:S01]  /*ba90*/  IMAD.X R8, RZ, RZ, R25, P0 ;  /* 0x000000ffff087224 */ /* 0x000fe200000e0619 */
[----:B------:R-:W3:Y:S01]  /*baa0*/  LDS.64 R18, [R0+0x1000] ;  /* 0x0010000000127984 */ /* 0x000ee20000000a00 */
[C---:B------:R-:W-:Y:S01]  /*bab0*/  SHF.L.U64.HI R2, R3.reuse, 0x2, R2 ;  /* 0x0000000203027819 */ /* 0x040fe20000010202 */
[----:B------:R-:W-:Y:S01]  /*bac0*/  IMAD.MOV.U32 R27, RZ, RZ, RZ ;  /* 0x000000ffff1b7224 */ /* 0x000fe200078e00ff */
[C---:B------:R-:W-:Y:S01]  /*bad0*/  IADD3 R10, P0, PT, R12.reuse, UR12, RZ ;  /* 0x0000000c0c0a7c10 */ /* 0x040fe2000ff1e0ff */
[----:B------:R-:W4:Y:S01]  /*bae0*/  LDS.64 R20, [R0+0x1800] ;  /* 0x0018000000147984 */ /* 0x000f220000000a00 */
        /* <DEDUP_REMOVED lines=12> */
[----:B--2---:R0:W-:Y:S04]  /*bbb0*/  STG.E desc[UR8][R2.64+0x400], R16 ;  /* 0x0004001002007986 */ /* 0x0041e8000c101908 */
[----:B------:R0:W-:Y:S04]  /*bbc0*/  STG.E desc[UR8][R8.64+0x400], R17 ;  /* 0x0004001108007986 */ /* 0x0001e8000c101908 */
[----:B---3--:R0:W-:Y:S04]  /*bbd0*/  STG.E desc[UR8][R2.64+0x800], R18 ;  /* 0x0008001202007986 */ /* 0x0081e8000c101908 */
[----:B------:R0:W-:Y:S04]  /*bbe0*/  STG.E desc[UR8][R8.64+0x800], R19 ;  /* 0x0008001308007986 */ /* 0x0001e8000c101908 */
[----:B----4-:R0:W-:Y:S04]  /*bbf0*/  STG.E desc[UR8][R2.64+0xc00], R20 ;  /* 0x000c001402007986 */ /* 0x0101e8000c101908 */
[----:B------:R0:W-:Y:S01]  /*bc00*/  STG.E desc[UR8][R8.64+0xc00], R21 ;  /* 0x000c001508007986 */ /* 0x0001e2000c101908 */
[----:B------:R-:W-:Y:S05]  /*bc10*/  @P0 BRA `(.L_x_832) ;  /* 0xfffffffc00800947 */ /* 0x000fea000383ffff */
.L_x_828:
[----:B------:R-:W-:Y:S05]  /*bc20*/  BSYNC.RECONVERGENT B1 ;  /* 0x0000000000017941 */ /* 0x000fea0003800200 */
.L_x_827:
[----:B------:R-:W-:Y:S05]  /*bc30*/  BRA `(.L_x_833) ;  /* 0x0000000800007947 */ /* 0x000fea0003800000 */
.L_x_826:
[----:B------:R-:W-:Y:S01]  /*bc40*/  ISETP.NE.U32.AND P5, PT, R26, R25, PT ;  /* 0x000000191a00720c */ /* 0x000fe20003fa5070 */
[----:B------:R-:W-:Y:S01]  /*bc50*/  IMAD.MOV.U32 R48, RZ, RZ, 0x9 ;  /* 0x00000009ff307424 */ /* 0x000fe200078e00ff */
[----:B------:R-:W-:Y:S01]  /*bc60*/  ISETP.NE.AND P6, PT, R8, R10, PT ;  /* 0x0000000a0800720c */ /* 0x000fe20003fc5270 */
[----:B------:R-:W-:Y:S01]  /*bc70*/  BSSY.RECONVERGENT B1, `(.L_x_834) ;  /* 0x000000e000017945 */ /* 0x000fe20003800200 */
[----:B------:R-:W-:Y:S01]  /*bc80*/  ISETP.NE.AND.EX P5, PT, R30, RZ, PT, P5 ;  /* 0x000000ff1e00720c */ /* 0x000fe20003fa5350 */
[----:B------:R-:W-:-:S12]  /*bc90*/  IMAD R51, R33, R48, 0x7 ;  /* 0x0000000721337424 */ /* 0x000fd800078e0230 */
[----:B------:R-:W-:Y:S05]  /*bca0*/  @!P6 BRA P5, `(.L_x_835) ;  /* 0x000000000028e947 */ /* 0x000fea0002800000 */
[----:B------:R-:W0:Y:S01]  /*bcb0*/  LDCU.64 UR6, c[0x0][0x398] ;  /* 0x00007300ff0677ac */ /* 0x000e220008000a00 */
[C---:B------:R-:W-:Y:S01]  /*bcc0*/  IMAD.SHL.U32 R24, R27.reuse, 0x4, RZ ;  /* 0x000000041b187824 */ /* 0x040fe200078e00ff */
[----:B------:R-:W-:Y:S01]  /*bcd0*/  SHF.L.U64.HI R0, R27, 0x2, R0 ;  /* 0x000000021b007819 */ /* 0x000fe20000010200 */
[----:B------:R-:W2:Y:S03]  /*bce0*/  LDCU.64 UR10, c[0x0][0x3a0] ;  /* 0x00007400ff0a77ac */ /* 0x000ea60008000a00 */
[----:B0-----:R-:W-:-:S04]  /*bcf0*/  IADD3 R4, P5, PT, R24, UR6, RZ ;  /* 0x0000000618047c10 */ /* 0x001fc8000ffbe0ff */
[----:B------:R-:W-:Y:S02]  /*bd00*/  IADD3.X R5, PT, PT, R0, UR7, RZ, P5, !PT ;  /* 0x0000000700057c10 */ /* 0x000fe4000affe4ff */
[----:B--2---:R-:W-:-:S03]  /*bd10*/  IADD3 R24, P5, PT, R24, UR10, RZ ;  /* 0x0000000a18187c10 */ /* 0x004fc6000ffbe0ff */
[----:B------:R0:W-:Y:S01]  /*bd20*/  STG.E desc[UR8][R4.64], R8 ;  /* 0x0000000804007986 */ /* 0x0001e2000c101908 */
[----:B------:R-:W-:-:S05]  /*bd30*/  IADD3.X R25, PT, PT, R0, UR11, RZ, P5, !PT ;  /* 0x0000000b00197c10 */ /* 0x000fca000affe4ff */
[----:B------:R0:W-:Y:S04]  /*bd40*/  STG.E desc[UR8][R24.64], R9 ;  /* 0x0000000918007986 */ /* 0x0001e8000c101908 */
.L_x_835:
[----:B------:R-:W-:Y:S05]  /*bd50*/  BSYNC.RECONVERGENT B1 ;  /* 0x0000000000017941 */ /* 0x000fea0003800200 */
.L_x_834:
[----:B------:R-:W-:Y:S01]  /*bd60*/  ISETP.NE.AND P6, PT, R31, RZ, PT ;  /* 0x000000ff1f00720c */ /* 0x000fe20003fc5270 */
[----:B------:R-:W-:Y:S01]  /*bd70*/  BSSY.RECONVERGENT B1, `(.L_x_836) ;  /* 0x000000e000017945 */ /* 0x000fe20003800200 */
[----:B------:R-:W-:Y:S01]  /*bd80*/  ISETP.NE.U32.AND P5, PT, R26, R51, PT ;  /* 0x000000331a00720c */ /* 0x000fe20003fa5070 */
[----:B0-----:R-:W-:-:S10]  /*bd90*/  IMAD R25, R33, R48, 0x8 ;  /* 0x0000000821197424 */ /* 0x001fd400078e0230 */
[----:B------:R-:W-:Y:S05]  /*bda0*/  @!P6 BRA `(.L_x_837) ;  /* 0x000000000028e947 */ /* 0x000fea0003800000 */
        /* <DEDUP_REMOVED lines=10> */
.L_x_837:
[----:B------:R-:W-:Y:S05]  /*be50*/  BSYNC.RECONVERGENT B1 ;  /* 0x0000000000017941 */ /* 0x000fea0003800200 */
.L_x_836:
[----:B------:R-:W-:Y:S01]  /*be60*/  BSSY.RECONVERGENT B1, `(.L_x_838) ;  /* 0x000000d000017945 */ /* 0x000fe20003800200 */
[----:B------:R-:W-:-:S03]  /*be70*/  ISETP.NE.U32.AND P6, PT, R26, R25, PT ;  /* 0x000000191a00720c */ /* 0x000fc60003fc5070 */
[----:B------:R-:W-:Y:S10]  /*be80*/  @!P3 BRA `(.L_x_839) ;  /* 0x000000000028b947 */ /* 0x000ff40003800000 */
[----:B------:R-:W2:Y:S01]  /*be90*/  LDCU.64 UR6, c[0x0][0x398] ;  /* 0x00007300ff0677ac */ /* 0x000ea20008000a00 */
[C---:B0-----:R-:W-:Y:S01]  /*bea0*/  IMAD.SHL.U32 R8, R28.reuse, 0x4, RZ ;  /* 0x000000041c087824 */ /* 0x041fe200078e00ff */
        /* <DEDUP_REMOVED lines=8> */
.L_x_839:
[----:B------:R-:W-:Y:S05]  /*bf30*/  BSYNC.RECONVERGENT B1 ;  /* 0x0000000000017941 */ /* 0x000fea0003800200 */
.L_x_838:
[----:B------:R-:W-:Y:S04]  /*bf40*/  BSSY.RECONVERGENT B1, `(.L_x_840) ;  /* 0x000000c000017945 */ /* 0x000fe80003800200 */
[----:B------:R-:W-:Y:S05]  /*bf50*/  @!P4 BRA `(.L_x_841) ;  /* 0x000000000028c947 */ /* 0x000fea0003800000 */
[----:B------:R-:W3:Y:S01]  /*bf60*/  LDCU.64 UR6, c[0x0][0x398] ;  /* 0x00007300ff0677ac */ /* 0x000ee20008000a00 */
[C---:B0-2---:R-:W-:Y:S01]  /*bf70*/  IMAD.SHL.U32 R8, R32.reuse, 0x4, RZ ;  /* 0x0000000420087824 */ /* 0x045fe200078e00ff */
        /* <DEDUP_REMOVED lines=8> */
.L_x_841:
[----:B------:R-:W-:Y:S05]  /*c000*/  BSYNC.RECONVERGENT B1 ;  /* 0x0000000000017941 */ /* 0x000fea0003800200 */
.L_x_840:
[----:B------:R-:W-:Y:S01]  /*c010*/  BSSY.RECONVERGENT B1, `(.L_x_842) ;  /* 0x0000010000017945 */ /* 0x000fe20003800200 */
[----:B------:R-:W-:Y:S02]  /*c020*/  ISETP.NE.AND P4, PT, R22, R2, PT ;  /* 0x000000021600720c */ /* 0x000fe40003f85270 */
[----:B------:R-:W-:Y:S02]  /*c030*/  ISETP.NE.AND P3, PT, R2, R29, PT ;  /* 0x0000001d0200720c */ /* 0x000fe40003f65270 */
[C---:B------:R-:W-:Y:S02]  /*c040*/  ISETP.NE.AND.EX P5, PT, R30.reuse, RZ, PT, P5 ;  /* 0x000000ff1e00720c */ /* 0x040fe40003fa5350 */
[----:B------:R-:W-:Y:S01]  /*c050*/  ISETP.NE.AND.EX P6, PT, R30, RZ, PT, P6 ;  /* 0x000000ff1e00720c */ /* 0x000fe20003fc5360 */
[----:B------:R-:W-:-:S12]  /*c060*/  @!P2 BRA `(.L_x_843) ;  /* 0x000000000028a947 */ /* 0x000fd80003800000 */
[----:B------:R-:W4:Y:S01]  /*c070*/  LDCU.64 UR6, c[0x0][0x398] ;  /* 0x00007300ff0677ac */ /* 0x000f220008000a00 */
[C---:B0-23--:R-:W-:Y:S01]  /*c080*/  IMAD.SHL.U32 R8, R34.reuse, 0x4, RZ ;  /* 0x0000000422087824 */ /* 0x04dfe200078e00ff */
[----:B------:R-:W-:Y:S01]  /*c090*/  SHF.L.U64.HI R34, R34, 0x2, R43 ;  /* 0x0000000222227819 */ /* 0x000fe2000001022b */
[----:B------:R-:W0:Y:S03]  /*c0a0*/  LDCU.64 UR10, c[0x0][0x3a0] ;  /* 0x00007400ff0a77ac */ /* 0x000e260008000a00 */
[----:B----4-:R-:W-:-:S04]  /*c0b0*/  IADD3 R4, P2, PT, R8, UR6, RZ ;  /* 0x0000000608047c10 */ /* 0x010fc8000ff5e0ff */
[----:B------:R-:W-:Y:S02]  /*c0c0*/  IADD3.X R5, PT, PT, R34, UR7, RZ, P2, !PT ;  /* 0x0000000722057c10 */ /* 0x000fe400097fe4ff */
[----:B0-----:R-:W-:-:S03]  /*c0d0*/  IADD3 R8, P2, PT, R8, UR10, RZ ;  /* 0x0000000a08087c10 */ /* 0x001fc6000ff5e0ff */
[----:B------:R4:W-:Y:S01]  /*c0e0*/  STG.E desc[UR8][R4.64], R16 ;  /* 0x0000001004007986 */ /* 0x0009e2000c101908 */
[----:B------:R-:W-:-:S05]  /*c0f0*/  IADD3.X R9, PT, PT, R34, UR11, RZ, P2, !PT ;  /* 0x0000000b22097c10 */ /* 0x000fca00097fe4ff */
[----:B------:R4:W-:Y:S04]  /*c100*/  STG.E desc[UR8][R8.64], R17 ;  /* 0x0000001108007986 */ /* 0x0009e8000c101908 */
.L_x_843:
[----:B------:R-:W-:Y:S05]  /*c110*/  BSYNC.RECONVERGENT B1 ;  /* 0x0000000000017941 */ /* 0x000fea0003800200 */
.L_x_842:
[----:B------:R-:W-:Y:S04]  /*c120*/  BSSY.RECONVERGENT B1, `(.L_x_844) ;  /* 0x000000c000017945 */ /* 0x000fe80003800200 */
[----:B------:R-:W-:Y:S05]  /*c130*/  @!P1 BRA `(.L_x_845) ;  /* 0x0000000000289947 */ /* 0x000fea0003800000 */
[----:B------:R-:W5:Y:S01]  /*c140*/  LDCU.64 UR6, c[0x0][0x398] ;  /* 0x00007300ff0677ac */ /* 0x000f620008000a00 */
[C---:B0-234-:R-:W-:Y:S01]  /*c150*/  IMAD.SHL.U32 R8, R35.reuse, 0x4, RZ ;  /* 0x0000000423087824 */ /* 0x05dfe200078e00ff */
        /* <DEDUP_REMOVED lines=8> */
.L_x_845:
[----:B------:R-:W-:Y:S05]  /*c1e0*/  BSYNC.RECONVERGENT B1 ;  /* 0x0000000000017941 */ /* 0x000fea0003800200 */
.L_x_844:
        /* <DEDUP_REMOVED lines=12> */
.L_x_847:
[----:B------:R-:W-:Y:S05]  /*c2b0*/  BSYNC.RECONVERGENT B1 ;  /* 0x0000000000017941 */ /* 0x000fea0003800200 */
.L_x_846:
[----:B------:R-:W-:Y:S04]  /*c2c0*/  BSSY.RECONVERGENT B1, `(.L_x_848) ;  /* 0x000000c000017945 */ /* 0x000fe80003800200 */
[----:B------:R-:W-:Y:S05]  /*c2d0*/  @!P4 BRA P5, `(.L_x_849) ;  /* 0x000000000028c947 */ /* 0x000fea0002800000 */
        /* <DEDUP_REMOVED lines=10> */
.L_x_849:
[----:B------:R-:W-:Y:S05]  /*c380*/  BSYNC.RECONVERGENT B1 ;  /* 0x0000000000017941 */ /* 0x000fea0003800200 */
.L_x_848:
        /* <DEDUP_REMOVED lines=11> */
.L_x_833:
[----:B------:R-:W-:Y:S05]  /*c440*/  BSYNC.RECONVERGENT B0 ;  /* 0x0000000000007941 */ /* 0x000fea0003800200 */
.L_x_825:
[----:B------:R-:W-:-:S13]  /*c450*/  ISETP.NE.AND P0, PT, R33, 0xff, PT ;  /* 0x000000ff2100780c */ /* 0x000fda0003f05270 */
[----:B------:R-:W-:Y:S05]  /*c460*/  @P0 EXIT ;  /* 0x000000000000094d */ /* 0x000fea0003800000 */
[----:B0-234-:R-:W0:Y:S01]  /*c470*/  LDC.64 R8, c[0x0][0x3a8] ;  /* 0x0000ea00ff087b82 */ /* 0x01de220000000a00 */
[----:B------:R-:W-:-:S04]  /*c480*/  ISETP.NE.U32.AND P0, PT, R26, 0x900, PT ;  /* 0x000009001a00780c */ /* 0x000fc80003f05070 */
[----:B------:R-:W-:-:S13]  /*c490*/  ISETP.NE.AND.EX P0, PT, R30, RZ, PT, P0 ;  /* 0x000000ff1e00720c */ /* 0x000fda0003f05300 */
[----:B------:R-:W-:Y:S05]  /*c4a0*/  @P0 BRA `(.L_x_850) ;  /* 0x0000000000300947 */ /* 0x000fea0003800000 */
[----:B------:R-:W2:Y:S01]  /*c4b0*/  LDCU.64 UR4, c[0x0][0x398] ;  /* 0x00007300ff0477ac */ /* 0x000ea20008000a00 */
[C---:B-1----:R-:W-:Y:S01]  /*c4c0*/  IMAD.SHL.U32 R4, R6.reuse, 0x4, RZ ;  /* 0x0000000406047824 */ /* 0x042fe200078e00ff */
[----:B------:R-:W-:Y:S01]  /*c4d0*/  SHF.L.U64.HI R0, R6, 0x2, R7 ;  /* 0x0000000206007819 */ /* 0x000fe20000010207 */
[----:B------:R-:W1:Y:S03]  /*c4e0*/  LDCU.64 UR6, c[0x0][0x3a0] ;  /* 0x00007400ff0677ac */ /* 0x000e660008000a00 */
[C---:B--2---:R-:W-:Y:S02]  /*c4f0*/  IADD3 R2, P0, PT, R4.reuse, UR4, RZ ;  /* 0x0000000404027c10 */ /* 0x044fe4000ff1e0ff */
[----:B-1----:R-:W-:Y:S02]  /*c500*/  IADD3 R4, P1, PT, R4, UR6, RZ ;  /* 0x0000000604047c10 */ /* 0x002fe4000ff3e0ff */
[----:B------:R-:W-:-:S02]  /*c510*/  IADD3.X R3, PT, PT, R0, UR5, RZ, P0, !PT ;  /* 0x0000000500037c10 */ /* 0x000fc400087fe4ff */
[----:B------:R-:W-:Y:S02]  /*c520*/  IADD3.X R5, PT, PT, R0, UR7, RZ, P1, !PT ;  /* 0x0000000700057c10 */ /* 0x000fe40008ffe4ff */
[----:B------:R-:W-:Y:S01]  /*c530*/  IADD3 R6, P0, PT, R6, 0x1, RZ ;  /* 0x0000000106067810 */ /* 0x000fe20007f1e0ff */
[----:B------:R2:W-:Y:S04]  /*c540*/  STG.E desc[UR8][R2.64], R29 ;  /* 0x0000001d02007986 */ /* 0x0005e8000c101908 */
[----:B------:R2:W-:Y:S01]  /*c550*/  STG.E desc[UR8][R4.64], R42 ;  /* 0x0000002a04007986 */ /* 0x0005e2000c101908 */
[----:B------:R-:W-:-:S07]  /*c560*/  IMAD.X R7, RZ, RZ, R7, P0 ;  /* 0x000000ffff077224 */ /* 0x000fce00000e0607 */
.L_x_850:
[----:B01----:R-:W-:Y:S01]  /*c570*/  STG.E.64 desc[UR8][R8.64], R6 ;  /* 0x0000000608007986 */ /* 0x003fe2000c101b08 */
[----:B------:R-:W-:Y:S05]  /*c580*/  EXIT ;  /* 0x000000000000794d */ /* 0x000fea0003800000 */
.L_x_709:
[----:B------:R-:W-:Y:S01]  /*c590*/  BSSY B0, `(.L_x_851) ;  /* 0x0000006000007945 */ /* 0x000fe20003800000 */
[----:B------:R-:W-:Y:S01]  /*c5a0*/  PLOP3.LUT P4, PT, P0, PT, PT, 0x8, 0x80 ;  /* 0x000000000080781c */ /* 0x000fe2000078e170 */
[----:B------:R-:W-:-:S12]  /*c5b0*/  IMAD.MOV.U32 R34, RZ, RZ, -0x1 ;  /* 0xffffffffff227424 */ /* 0x000fd800078e00ff */
[----:B0-----:R-:W-:Y:S05]  /*c5c0*/  WARPSYNC.COLLECTIVE R34, `(.L_x_852) ;  /* 0x0000000022087348 */ /* 0x001fea0003c00000 */
[----:B------:R-:W-:Y:S01]  /*c5d0*/  VOTE.ANY P4, P4 ;  /* 0x0000000000ff7806 */ /* 0x000fe20002080100 */
[----:B0-----:R-:W-:-:S12]  /*c5e0*/  ENDCOLLECTIVE ;  /* 0x000000000000791b */ /* 0x001fd80003800000 */
.L_x_852:
[----:B------:R-:W-:Y:S05]  /*c5f0*/  BSYNC B0 ;  /* 0x0000000000007941 */ /* 0x000fea0003800000 */
.L_x_851:
[----:B------:R-:W-:Y:S01]  /*c600*/  PLOP3.LUT P0, PT, P4, PT, PT, 0x80, 0x8 ;  /* 0x000000000008781c */ /* 0x000fe2000270f070 */
[----:B------:R-:W-:-:S12]  /*c610*/  BRA `(.L_x_853) ;  /* 0xffffff70009c7947 */ /* 0x000fd8000383ffff */
.L_x_711:
[----:B------:R-:W0:Y:S01]  /*c620*/  S2R R47, SR_GEMASK ;  /* 0x00000000002f7919 */ /* 0x000e220000003c00 */
[----:B------:R-:W-:Y:S01]  /*c630*/  BSSY B0, `(.L_x_854) ;  /* 0x0000006000007945 */ /* 0x000fe20003800000 */
[----:B------:R-:W-:Y:S01]  /*c640*/  PLOP3.LUT P4, PT, P0, PT, PT, 0x8, 0x80 ;  /* 0x000000000080781c */ /* 0x000fe2000078e170 */
[----:B------:R-:W-:-:S12]  /*c650*/  IMAD.MOV.U32 R34, RZ, RZ, -0x1 ;  /* 0xffffffffff227424 */ /* 0x000fd800078e00ff */
[----:B0-----:R-:W-:Y:S05]  /*c660*/  WARPSYNC.COLLECTIVE R34, `(.L_x_855) ;  /* 0x0000000022087348 */ /* 0x001fea0003c00000 */
[----:B------:R-:W-:Y:S01]  /*c670*/  VOTE.ANY R34, PT, P4 ;  /* 0x0000000000227806 */ /* 0x000fe200020e0100 */
[----:B0-----:R-:W-:Y:S06]  /*c680*/  ENDCOLLECTIVE ;  /* 0x000000000000791b */ /* 0x001fec0003800000 */
.L_x_855:
[----:B------:R-:W-:Y:S05]  /*c690*/  BSYNC B0 ;  /* 0x0000000000007941 */ /* 0x000fea0003800000 */
.L_x_854:
[----:B------:R-:W-:Y:S01]  /*c6a0*/  LOP3.LUT R34, R34, 0x80000000, R47, 0xec, !PT ;  /* 0x8000000022227812 */ /* 0x000fe200078eec2f */
[----:B------:R-:W-:-:S04]  /*c6b0*/  IMAD.MOV.U32 R4, RZ, RZ, 0x1 ;  /* 0x00000001ff047424 */ /* 0x000fc800078e00ff */
[----:B------:R-:W-:-:S05]  /*c6c0*/  VIADD R7, R34, 0xffffffff ;  /* 0xffffffff22077836 */ /* 0x000fca0000000000 */
[----:B------:R-:W-:Y:S01]  /*c6d0*/  LOP3.LUT R31, R34, R7, RZ, 0xc, !PT ;  /* 0x00000007221f7212 */ /* 0x000fe200078e0cff */
[----:B------:R-:W-:Y:S02]  /*c6e0*/  IMAD.MOV.U32 R7, RZ, RZ, R41 ;  /* 0x000000ffff077224 */ /* 0x000fe400078e0029 */
[----:B------:R-:W-:Y:S01]  /*c6f0*/  IMAD.MOV.U32 R34, RZ, RZ, -0x1 ;  /* 0xffffffffff227424 */ /* 0x000fe200078e00ff */
[----:B------:R0:W1:Y:S06]  /*c700*/  POPC R33, R31 ;  /* 0x0000001f00217309 */ /* 0x00006c0000000000 */
[----:B01----:R-:W-:Y:S05]  /*c710*/  WARPSYNC.COLLECTIVE R34, `(.L_x_856) ;  /* 0x0000000022087348 */ /* 0x003fea0003c00000 */
[----:B-1----:R1:W2:Y:S02]  /*c720*/  SHFL.DOWN P4, R6, R7, R4, R33 ;  /* 0x0800000407067389 */ /* 0x0022a40000080021 */
[----:B012---:R-:W-:Y:S05]  /*c730*/  ENDCOLLECTIVE ;  /* 0x000000000000791b */ /* 0x007fea0003800000 */
.L_x_856:
[----:B------:R-:W-:Y:S02]  /*c740*/  IMAD.MOV.U32 R7, RZ, RZ, R42 ;  /* 0x000000ffff077224 */ /* 0x000fe400078e002a */
[----:B------:R-:W-:-:S07]  /*c750*/  IMAD.MOV.U32 R30, RZ, RZ, R6 ;  /* 0x000000ffff1e7224 */ /* 0x000fce00078e0006 */
[----:B------:R-:W-:Y:S05]  /*c760*/  WARPSYNC.COLLECTIVE R34, `(.L_x_857) ;  /* 0x0000000022087348 */ /* 0x000fea0003c00000 */
[----:B------:R0:W1:Y:S02]  /*c770*/  SHFL.DOWN P4, R6, R7, R4, R33 ;  /* 0x0800000407067389 */ /* 0x0000640000080021 */
[----:B01----:R-:W-:Y:S05]  /*c780*/  ENDCOLLECTIVE ;  /* 0x000000000000791b */ /* 0x003fea0003800000 */
.L_x_857:
[----:B------:R-:W-:Y:S02]  /*c790*/  IMAD.MOV.U32 R7, RZ, RZ, R40 ;  /* 0x000000ffff077224 */ /* 0x000fe400078e0028 */
[----:B------:R-:W-:-:S07]  /*c7a0*/  IMAD.MOV.U32 R31, RZ, RZ, R6 ;  /* 0x000000ffff1f7224 */ /* 0x000fce00078e0006 */
[----:B------:R-:W-:Y:S05]  /*c7b0*/  WARPSYNC.COLLECTIVE R34, `(.L_x_858) ;  /* 0x0000000022087348 */ /* 0x000fea0003c00000 */
[----:B------:R0:W1:Y:S02]  /*c7c0*/  SHFL.DOWN P4, R6, R7, R4, R33 ;  /* 0x0800000407067389 */ /* 0x0000640000080021 */
[----:B01----:R-:W-:Y:S05]  /*c7d0*/  ENDCOLLECTIVE ;  /* 0x000000000000791b */ /* 0x003fea0003800000 */
.L_x_858:
[----:B------:R-:W-:Y:S05]  /*c7e0*/  BRA `(.L_x_859) ;  /* 0xffffff7000687947 */ /* 0x000fea000383ffff */
.L_x_712:
[----:B------:R-:W-:Y:S01]  /*c7f0*/  BSSY B0, `(.L_x_860) ;  /* 0x0000006000007945 */ /* 0x000fe20003800000 */
[----:B------:R-:W-:Y:S02]  /*c800*/  IMAD.MOV.U32 R4, RZ, RZ, 0x1 ;  /* 0x00000001ff047424 */ /* 0x000fe400078e00ff */
[----:B------:R-:W-:-:S07]  /*c810*/  IMAD.MOV.U32 R34, RZ, RZ, -0x1 ;  /* 0xffffffffff227424 */ /* 0x000fce00078e00ff */
[----:B------:R-:W-:Y:S05]  /*c820*/  WARPSYNC.COLLECTIVE R34, `(.L_x_861) ;  /* 0x0000000022087348 */ /* 0x000fea0003c00000 */
[----:B------:R0:W1:Y:S02]  /*c830*/  SHFL.DOWN P4, R6, R7, R4, R33 ;  /* 0x0800000407067389 */ /* 0x0000640000080021 */
[----:B01----:R-:W-:Y:S05]  /*c840*/  ENDCOLLECTIVE ;  /* 0x000000000000791b */ /* 0x003fea0003800000 */
.L_x_861:
[----:B------:R-:W-:Y:S05]  /*c850*/  BSYNC B0 ;  /* 0x0000000000007941 */ /* 0x000fea0003800000 */
.L_x_860:
[----:B------:R-:W-:Y:S05]  /*c860*/  BRA `(.L_x_862) ;  /* 0xffffff70006c7947 */ /* 0x000fea000383ffff */
.L_x_713:
[----:B------:R-:W-:Y:S01]  /*c870*/  BSSY B0, `(.L_x_863) ;  /* 0x0000007000007945 */ /* 0x000fe20003800000 */
[----:B------:R-:W-:Y:S02]  /*c880*/  IMAD.MOV.U32 R7, RZ, RZ, R41 ;  /* 0x000000ffff077224 */ /* 0x000fe400078e0029 */
[----:B------:R-:W-:Y:S02]  /*c890*/  IMAD.MOV.U32 R4, RZ, RZ, 0x2 ;  /* 0x00000002ff047424 */ /* 0x000fe400078e00ff */
[----:B------:R-:W-:-:S07]  /*c8a0*/  IMAD.MOV.U32 R34, RZ, RZ, -0x1 ;  /* 0xffffffffff227424 */ /* 0x000fce00078e00ff */
[----:B------:R-:W-:Y:S05]  /*c8b0*/  WARPSYNC.COLLECTIVE R34, `(.L_x_864) ;  /* 0x0000000022087348 */ /* 0x000fea0003c00000 */
[----:B------:R0:W1:Y:S02]  /*c8c0*/  SHFL.DOWN P4, R6, R7, R4, R33 ;  /* 0x0800000407067389 */ /* 0x0000640000080021 */
[----:B01----:R-:W-:Y:S05]  /*c8d0*/  ENDCOLLECTIVE ;  /* 0x000000000000791b */ /* 0x003fea0003800000 */
.L_x_864:
[----:B------:R-:W-:Y:S05]  /*c8e0*/  BSYNC B0 ;  /* 0x0000000000007941 */ /* 0x000fea0003800000 */
.L_x_863:
[----:B------:R-:W-:Y:S02]  /*c8f0*/  IMAD.MOV.U32 R7, RZ, RZ, R42 ;  /* 0x000000ffff077224 */ /* 0x000fe400078e002a */
[----:B------:R-:W-:Y:S02]  /*c900*/  IMAD.MOV.U32 R4, RZ, RZ, 0x2 ;  /* 0x00000002ff047424 */ /* 0x000fe400078e00ff */
[----:B------:R-:W-:Y:S02]  /*c910*/  IMAD.MOV.U32 R34, RZ, RZ, -0x1 ;  /* 0xffffffffff227424 */ /* 0x000fe400078e00ff */
[----:B------:R-:W-:-:S07]  /*c920*/  IMAD.MOV.U32 R30, RZ, RZ, R6 ;  /* 0x000000ffff1e7224 */ /* 0x000fce00078e0006 */
[----:B------:R-:W-:Y:S05]  /*c930*/  WARPSYNC.COLLECTIVE R34, `(.L_x_865) ;  /* 0x0000000022087348 */ /* 0x000fea0003c00000 */
[----:B------:R0:W1:Y:S02]  /*c940*/  SHFL.DOWN P4, R6, R7, R4, R33 ;  /* 0x0800000407067389 */ /* 0x0000640000080021 */
[----:B01----:R-:W-:Y:S05]  /*c950*/  ENDCOLLECTIVE ;  /* 0x000000000000791b */ /* 0x003fea0003800000 */
.L_x_865:
[----:B------:R-:W-:Y:S02]  /*c960*/  IMAD.MOV.U32 R7, RZ, RZ, R40 ;  /* 0x000000ffff077224 */ /* 0x000fe400078e0028 */
[----:B------:R-:W-:-:S07]  /*c970*/  IMAD.MOV.U32 R31, RZ, RZ, R6 ;  /* 0x000000ffff1f7224 */ /* 0x000fce00078e0006 */
[----:B------:R-:W-:Y:S05]  /*c980*/  WARPSYNC.COLLECTIVE R34, `(.L_x_866) ;  /* 0x0000000022087348 */ /* 0x000fea0003c00000 */
[----:B------:R0:W1:Y:S02]  /*c990*/  SHFL.DOWN P4, R6, R7, R4, R33 ;  /* 0x0800000407067389 */ /* 0x0000640000080021 */
[----:B01----:R-:W-:Y:S05]  /*c9a0*/  ENDCOLLECTIVE ;  /* 0x000000000000791b */ /* 0x003fea0003800000 */
.L_x_866:
[----:B------:R-:W-:Y:S05]  /*c9b0*/  BRA `(.L_x_867) ;  /* 0xffffff7000347947 */ /* 0x000fea000383ffff */
.L_x_714:
[----:B------:R-:W-:Y:S01]  /*c9c0*/  BSSY B0, `(.L_x_868) ;  /* 0x0000006000007945 */ /* 0x000fe20003800000 */
[----:B------:R-:W-:Y:S02]  /*c9d0*/  IMAD.MOV.U32 R4, RZ, RZ, 0x2 ;  /* 0x00000002ff047424 */ /* 0x000fe400078e00ff */
[----:B------:R-:W-:-:S07]  /*c9e0*/  IMAD.MOV.U32 R34, RZ, RZ, -0x1 ;  /* 0xffffffffff227424 */ /* 0x000fce00078e00ff */
[----:B0-----:R-:W-:Y:S05]  /*c9f0*/  WARPSYNC.COLLECTIVE R34, `(.L_x_869) ;  /* 0x0000000022087348 */ /* 0x001fea0003c00000 */
[----:B------:R1:W2:Y:S02]  /*ca00*/  SHFL.DOWN P4, R6, R7, R4, R33 ;  /* 0x0800000407067389 */ /* 0x0002a40000080021 */
[----:B012---:R-:W-:Y:S05]  /*ca10*/  ENDCOLLECTIVE ;  /* 0x000000000000791b */ /* 0x007fea0003800000 */
.L_x_869:
[----:B------:R-:W-:Y:S05]  /*ca20*/  BSYNC B0 ;  /* 0x0000000000007941 */ /* 0x000fea0003800000 */
.L_x_868:
[----:B------:R-:W-:Y:S05]  /*ca30*/  BRA `(.L_x_870) ;  /* 0xffffff7000387947 */ /* 0x000fea000383ffff */
.L_x_715:
[----:B------:R-:W-:Y:S01]  /*ca40*/  BSSY B0, `(.L_x_871) ;  /* 0x0000007000007945 */ /* 0x000fe20003800000 */
[----:B------:R-:W-:Y:S02]  /*ca50*/  IMAD.MOV.U32 R7, RZ, RZ, R41 ;  /* 0x000000ffff077224 */ /* 0x000fe400078e0029 */
[----:B------:R-:W-:Y:S02]  /*ca60*/  IMAD.MOV.U32 R4, RZ, RZ, 0x4 ;  /* 0x00000004ff047424 */ /* 0x000fe400078e00ff */
[----:B------:R-:W-:-:S07]  /*ca70*/  IMAD.MOV.U32 R34, RZ, RZ, -0x1 ;  /* 0xffffffffff227424 */ /* 0x000fce00078e00ff */
[----:B------:R-:W-:Y:S05]  /*ca80*/  WARPSYNC.COLLECTIVE R34, `(.L_x_872) ;  /* 0x0000000022087348 */ /* 0x000fea0003c00000 */
[----:B------:R0:W1:Y:S02]  /*ca90*/  SHFL.DOWN P4, R6, R7, R4, R33 ;  /* 0x0800000407067389 */ /* 0x0000640000080021 */
[----:B01----:R-:W-:Y:S05]  /*caa0*/  ENDCOLLECTIVE ;  /* 0x000000000000791b */ /* 0x003fea0003800000 */
.L_x_872:
[----:B------:R-:W-:Y:S05]  /*cab0*/  BSYNC B0 ;  /* 0x0000000000007941 */ /* 0x000fea0003800000 */
.L_x_871:
[----:B------:R-:W-:Y:S02]  /*cac0*/  IMAD.MOV.U32 R7, RZ, RZ, R42 ;  /* 0x000000ffff077224 */ /* 0x000fe400078e002a */
[----:B------:R-:W-:Y:S02]  /*cad0*/  IMAD.MOV.U32 R4, RZ, RZ, 0x4 ;  /* 0x00000004ff047424 */ /* 0x000fe400078e00ff */
[----:B------:R-:W-:Y:S02]  /*cae0*/  IMAD.MOV.U32 R34, RZ, RZ, -0x1 ;  /* 0xffffffffff227424 */ /* 0x000fe400078e00ff */
[----:B------:R-:W-:-:S07]  /*caf0*/  IMAD.MOV.U32 R30, RZ, RZ, R6 ;  /* 0x000000ffff1e7224 */ /* 0x000fce00078e0006 */
[----:B------:R-:W-:Y:S05]  /*cb00*/  WARPSYNC.COLLECTIVE R34, `(.L_x_873) ;  /* 0x0000000022087348 */ /* 0x000fea0003c00000 */
[----:B------:R0:W1:Y:S02]  /*cb10*/  SHFL.DOWN P4, R6, R7, R4, R33 ;  /* 0x0800000407067389 */ /* 0x0000640000080021 */
[----:B01----:R-:W-:Y:S05]  /*cb20*/  ENDCOLLECTIVE ;  /* 0x000000000000791b */ /* 0x003fea0003800000 */
.L_x_873:
[----:B------:R-:W-:Y:S02]  /*cb30*/  IMAD.MOV.U32 R7, RZ, RZ, R40 ;  /* 0x000000ffff077224 */ /* 0x000fe400078e0028 */
[----:B------:R-:W-:-:S07]  /*cb40*/  IMAD.MOV.U32 R31, RZ, RZ, R6 ;  /* 0x000000ffff1f7224 */ /* 0x000fce00078e0006 */
[----:B------:R-:W-:Y:S05]  /*cb50*/  WARPSYNC.COLLECTIVE R34, `(.L_x_874) ;  /* 0x0000000022087348 */ /* 0x000fea0003c00000 */
[----:B------:R0:W1:Y:S02]  /*cb60*/  SHFL.DOWN P4, R6, R7, R4, R33 ;  /* 0x0800000407067389 */ /* 0x0000640000080021 */
[----:B01----:R-:W-:Y:S05]  /*cb70*/  ENDCOLLECTIVE ;  /* 0x000000000000791b */ /* 0x003fea0003800000 */
.L_x_874:
[----:B------:R-:W-:Y:S05]  /*cb80*/  BRA `(.L_x_875) ;  /* 0xffffff7000047947 */ /* 0x000fea000383ffff */
.L_x_716:
[----:B------:R-:W-:Y:S01]  /*cb90*/  BSSY B0, `(.L_x_876) ;  /* 0x0000006000007945 */ /* 0x000fe20003800000 */
[----:B------:R-:W-:Y:S02]  /*cba0*/  IMAD.MOV.U32 R4, RZ, RZ, 0x4 ;  /* 0x00000004ff047424 */ /* 0x000fe400078e00ff */
[----:B------:R-:W-:-:S07]  /*cbb0*/  IMAD.MOV.U32 R34, RZ, RZ, -0x1 ;  /* 0xffffffffff227424 */ /* 0x000fce00078e00ff */
[----:B0-----:R-:W-:Y:S05]  /*cbc0*/  WARPSYNC.COLLECTIVE R34, `(.L_x_877) ;  /* 0x0000000022087348 */ /* 0x001fea0003c00000 */
[----:B------:R1:W2:Y:S02]  /*cbd0*/  SHFL.DOWN P4, R6, R7, R4, R33 ;  /* 0x0800000407067389 */ /* 0x0002a40000080021 */
[----:B012---:R-:W-:Y:S05]  /*cbe0*/  ENDCOLLECTIVE ;  /* 0x000000000000791b */ /* 0x007fea0003800000 */
.L_x_877:
[----:B------:R-:W-:Y:S05]  /*cbf0*/  BSYNC B0 ;  /* 0x0000000000007941 */ /* 0x000fea0003800000 */
.L_x_876:
[----:B------:R-:W-:Y:S05]  /*cc00*/  BRA `(.L_x_878) ;  /* 0xffffff7000087947 */ /* 0x000fea000383ffff */
.L_x_717:
[----:B------:R-:W-:Y:S01]  /*cc10*/  BSSY B0, `(.L_x_879) ;  /* 0x0000007000007945 */ /* 0x000fe20003800000 */
[----:B------:R-:W-:Y:S02]  /*cc20*/  IMAD.MOV.U32 R7, RZ, RZ, R41 ;  /* 0x000000ffff077224 */ /* 0x000fe400078e0029 */
[----:B------:R-:W-:Y:S02]  /*cc30*/  IMAD.MOV.U32 R4, RZ, RZ, 0x8 ;  /* 0x00000008ff047424 */ /* 0x000fe400078e00ff */
[----:B------:R-:W-:-:S07]  /*cc40*/  IMAD.MOV.U32 R34, RZ, RZ, -0x1 ;  /* 0xffffffffff227424 */ /* 0x000fce00078e00ff */
[----:B------:R-:W-:Y:S05]  /*cc50*/  WARPSYNC.COLLECTIVE R34, `(.L_x_880) ;  /* 0x0000000022087348 */ /* 0x000fea0003c00000 */
[----:B------:R0:W1:Y:S02]  /*cc60*/  SHFL.DOWN P4, R6, R7, R4, R33 ;  /* 0x0800000407067389 */ /* 0x0000640000080021 */
[----:B01----:R-:W-:Y:S05]  /*cc70*/  ENDCOLLECTIVE ;  /* 0x000000000000791b */ /* 0x003fea0003800000 */
.L_x_880:
[----:B------:R-:W-:Y:S05]  /*cc80*/  BSYNC B0 ;  /* 0x0000000000007941 */ /* 0x000fea0003800000 */
.L_x_879:
[----:B------:R-:W-:Y:S02]  /*cc90*/  IMAD.MOV.U32 R7, RZ, RZ, R42 ;  /* 0x000000ffff077224 */ /* 0x000fe400078e002a */
[----:B------:R-:W-:Y:S02]  /*cca0*/  IMAD.MOV.U32 R4, RZ, RZ, 0x8 ;  /* 0x00000008ff047424 */ /* 0x000fe400078e00ff */
[----:B------:R-:W-:Y:S02]  /*ccb0*/  IMAD.MOV.U32 R34, RZ, RZ, -0x1 ;  /* 0xffffffffff227424 */ /* 0x000fe400078e00ff */
[----:B------:R-:W-:-:S07]  /*ccc0*/  IMAD.MOV.U32 R30, RZ, RZ, R6 ;  /* 0x000000ffff1e7224 */ /* 0x000fce00078e0006 */
[----:B------:R-:W-:Y:S05]  /*ccd0*/  WARPSYNC.COLLECTIVE R34, `(.L_x_881) ;  /* 0x0000000022087348 */ /* 0x000fea0003c00000 */
[----:B------:R0:W1:Y:S02]  /*cce0*/  SHFL.DOWN P4, R6, R7, R4, R33 ;  /* 0x0800000407067389 */ /* 0x0000640000080021 */
[----:B01----:R-:W-:Y:S05]  /*ccf0*/  ENDCOLLECTIVE ;  /* 0x000000000000791b */ /* 0x003fea0003800000 */
.L_x_881:
[----:B------:R-:W-:Y:S02]  /*cd00*/  IMAD.MOV.U32 R7, RZ, RZ, R40 ;  /* 0x000000ffff077224 */ /* 0x000fe400078e0028 */
[----:B------:R-:W-:-:S07]  /*cd10*/  IMAD.MOV.U32 R31, RZ, RZ, R6 ;  /* 0x000000ffff1f7224 */ /* 0x000fce00078e0006 */
[----:B------:R-:W-:Y:S05]  /*cd20*/  WARPSYNC.COLLECTIVE R34, `(.L_x_882) ;  /* 0x0000000022087348 */ /* 0x000fea0003c00000 */
[----:B------:R0:W1:Y:S02]  /*cd30*/  SHFL.DOWN P4, R6, R7, R4, R33 ;  /* 0x0800000407067389 */ /* 0x0000640000080021 */
[----:B01----:R-:W-:Y:S05]  /*cd40*/  ENDCOLLECTIVE ;  /* 0x000000000000791b */ /* 0x003fea0003800000 */
.L_x_882:
[----:B------:R-:W-:Y:S05]  /*cd50*/  BRA `(.L_x_883) ;  /* 0xffffff6c00d47947 */ /* 0x000fea000383ffff */
.L_x_718:
[----:B------:R-:W-:Y:S01]  /*cd60*/  BSSY B0, `(.L_x_884) ;  /* 0x0000006000007945 */ /* 0x000fe20003800000 */
[----:B------:R-:W-:Y:S02]  /*cd70*/  IMAD.MOV.U32 R4, RZ, RZ, 0x8 ;  /* 0x00000008ff047424 */ /* 0x000fe400078e00ff */
[----:B------:R-:W-:-:S07]  /*cd80*/  IMAD.MOV.U32 R34, RZ, RZ, -0x1 ;  /* 0xffffffffff227424 */ /* 0x000fce00078e00ff */
[----:B0-----:R-:W-:Y:S05]  /*cd90*/  WARPSYNC.COLLECTIVE R34, `(.L_x_885) ;  /* 0x0000000022087348 */ /* 0x001fea0003c00000 */
[----:B------:R1:W2:Y:S02]  /*cda0*/  SHFL.DOWN P4, R6, R7, R4, R33 ;  /* 0x0800000407067389 */ /* 0x0002a40000080021 */
[----:B012---:R-:W-:Y:S05]  /*cdb0*/  ENDCOLLECTIVE ;  /* 0x000000000000791b */ /* 0x007fea0003800000 */
.L_x_885:
[----:B------:R-:W-:Y:S05]  /*cdc0*/  BSYNC B0 ;  /* 0x0000000000007941 */ /* 0x000fea0003800000 */
.L_x_884:
[----:B------:R-:W-:Y:S05]  /*cdd0*/  BRA `(.L_x_886) ;  /* 0xffffff6c00d87947 */ /* 0x000fea000383ffff */
.L_x_719:
[----:B------:R-:W-:Y:S01]  /*cde0*/  BSSY B0, `(.L_x_887) ;  /* 0x0000007000007945 */ /* 0x000fe20003800000 */
[----:B------:R-:W-:Y:S02]  /*cdf0*/  IMAD.MOV.U32 R7, RZ, RZ, R41 ;  /* 0x000000ffff077224 */ /* 0x000fe400078e0029 */
[----:B------:R-:W-:Y:S02]  /*ce00*/  IMAD.MOV.U32 R4, RZ, RZ, 0x10 ;  /* 0x00000010ff047424 */ /* 0x000fe400078e00ff */
[----:B------:R-:W-:-:S07]  /*ce10*/  IMAD.MOV.U32 R34, RZ, RZ, -0x1 ;  /* 0xffffffffff227424 */ /* 0x000fce00078e00ff */
[----:B------:R-:W-:Y:S05]  /*ce20*/  WARPSYNC.COLLECTIVE R34, `(.L_x_888) ;  /* 0x0000000022087348 */ /* 0x000fea0003c00000 */
[----:B------:R0:W1:Y:S02]  /*ce30*/  SHFL.DOWN P4, R6, R7, R4, R33 ;  /* 0x0800000407067389 */ /* 0x0000640000080021 */
[----:B01----:R-:W-:Y:S05]  /*ce40*/  ENDCOLLECTIVE ;  /* 0x000000000000791b */ /* 0x003fea0003800000 */
.L_x_888:
[----:B------:R-:W-:Y:S05]  /*ce50*/  BSYNC B0 ;  /* 0x0000000000007941 */ /* 0x000fea0003800000 */
.L_x_887:
[----:B------:R-:W-:Y:S02]  /*ce60*/  IMAD.MOV.U32 R7, RZ, RZ, R42 ;  /* 0x000000ffff077224 */ /* 0x000fe400078e002a */
[----:B------:R-:W-:Y:S02]  /*ce70*/  IMAD.MOV.U32 R4, RZ, RZ, 0x10 ;  /* 0x00000010ff047424 */ /* 0x000fe400078e00ff */
[----:B------:R-:W-:Y:S02]  /*ce80*/  IMAD.MOV.U32 R34, RZ, RZ, -0x1 ;  /* 0xffffffffff227424 */ /* 0x000fe400078e00ff */
[----:B------:R-:W-:-:S07]  /*ce90*/  IMAD.MOV.U32 R48, RZ, RZ, R6 ;  /* 0x000000ffff307224 */ /* 0x000fce00078e0006 */
[----:B------:R-:W-:Y:S05]  /*cea0*/  WARPSYNC.COLLECTIVE R34, `(.L_x_889) ;  /* 0x0000000022087348 */ /* 0x000fea0003c00000 */
[----:B------:R0:W1:Y:S02]  /*ceb0*/  SHFL.DOWN P4, R6, R7, R4, R33 ;  /* 0x0800000407067389 */ /* 0x0000640000080021 */
[----:B01----:R-:W-:Y:S05]  /*cec0*/  ENDCOLLECTIVE ;  /* 0x000000000000791b */ /* 0x003fea0003800000 */
.L_x_889:
[----:B------:R-:W-:Y:S02]  /*ced0*/  IMAD.MOV.U32 R7, RZ, RZ, R40 ;  /* 0x000000ffff077224 */ /* 0x000fe400078e0028 */
[----:B------:R-:W-:-:S07]  /*cee0*/  IMAD.MOV.U32 R49, RZ, RZ, R6 ;  /* 0x000000ffff317224 */ /* 0x000fce00078e0006 */
[----:B------:R-:W-:Y:S05]  /*cef0*/  WARPSYNC.COLLECTIVE R34, `(.L_x_890) ;  /* 0x0000000022087348 */ /* 0x000fea0003c00000 */
[----:B------:R0:W1:Y:S02]  /*cf00*/  SHFL.DOWN P4, R6, R7, R4, R33 ;  /* 0x0800000407067389 */ /* 0x0000640000080021 */
[----:B01----:R-:W-:Y:S05]  /*cf10*/  ENDCOLLECTIVE ;  /* 0x000000000000791b */ /* 0x003fea0003800000 */
.L_x_890:
[----:B------:R-:W-:Y:S05]  /*cf20*/  BRA `(.L_x_891) ;  /* 0xffffff6c00a47947 */ /* 0x000fea000383ffff */
.L_x_720:
[----:B------:R-:W-:Y:S01]  /*cf30*/  BSSY B0, `(.L_x_892) ;  /* 0x0000006000007945 */ /* 0x000fe20003800000 */
[----:B------:R-:W-:Y:S02]  /*cf40*/  IMAD.MOV.U32 R4, RZ, RZ, 0x10 ;  /* 0x00000010ff047424 */ /* 0x000fe400078e00ff */
[----:B------:R-:W-:-:S07]  /*cf50*/  IMAD.MOV.U32 R34, RZ, RZ, -0x1 ;  /* 0xffffffffff227424 */ /* 0x000fce00078e00ff */
[----:B0-----:R-:W-:Y:S05]  /*cf60*/  WARPSYNC.COLLECTIVE R34, `(.L_x_893) ;  /* 0x0000000022087348 */ /* 0x001fea0003c00000 */
[----:B------:R1:W2:Y:S02]  /*cf70*/  SHFL.DOWN P4, R6, R7, R4, R33 ;  /* 0x0800000407067389 */ /* 0x0002a40000080021 */
[----:B012---:R-:W-:Y:S05]  /*cf80*/  ENDCOLLECTIVE ;  /* 0x000000000000791b */ /* 0x007fea0003800000 */
.L_x_893:
[----:B------:R-:W-:Y:S05]  /*cf90*/  BSYNC B0 ;  /* 0x0000000000007941 */ /* 0x000fea0003800000 */
.L_x_892:
[----:B------:R-:W-:Y:S05]  /*cfa0*/  BRA `(.L_x_894) ;  /* 0xffffff6c00b47947 */ /* 0x000fea000383ffff */
.L_x_721:
[----:B------:R-:W-:Y:S01]  /*cfb0*/  BSSY B0, `(.L_x_895) ;  /* 0x0000006000007945 */ /* 0x000fe20003800000 */
[----:B------:R-:W-:Y:S01]  /*cfc0*/  PLOP3.LUT P5, PT, P0, PT, PT, 0x80, 0x8 ;  /* 0x000000000008781c */ /* 0x000fe200007af070 */
[----:B------:R-:W-:-:S12]  /*cfd0*/  IMAD.MOV.U32 R34, RZ, RZ, -0x1 ;  /* 0xffffffffff227424 */ /* 0x000fd800078e00ff */
[----:B------:R-:W-:Y:S05]  /*cfe0*/  WARPSYNC.COLLECTIVE R34, `(.L_x_896) ;  /* 0x0000000022087348 */ /* 0x000fea0003c00000 */
[----:B------:R-:W-:Y:S01]  /*cff0*/  VOTE.ALL P5, P5 ;  /* 0x0000000000ff7806 */ /* 0x000fe200028a0000 */
[----:B------:R-:W-:-:S12]  /*d000*/  ENDCOLLECTIVE ;  /* 0x000000000000791b */ /* 0x000fd80003800000 */
.L_x_896:
[----:B------:R-:W-:Y:S05]  /*d010*/  BSYNC B0 ;  /* 0x0000000000007941 */ /* 0x000fea0003800000 */
.L_x_895:
[----:B------:R-:W-:Y:S01]  /*d020*/  PLOP3.LUT P0, PT, P5, PT, PT, 0x80, 0x8 ;  /* 0x000000000008781c */ /* 0x000fe20002f0f070 */
[----:B------:R-:W-:-:S12]  /*d030*/  BRA `(.L_x_897) ;  /* 0xffffff6c00b07947 */ /* 0x000fd8000383ffff */
.L_x_723:
[----:B------:R-:W-:Y:S01]  /*d040*/  BSSY B0, `(.L_x_898) ;  /* 0x0000006000007945 */ /* 0x000fe20003800000 */
[----:B------:R-:W-:Y:S01]  /*d050*/  PLOP3.LUT P4, PT, P0, PT, PT, 0x8, 0x80 ;  /* 0x000000000080781c */ /* 0x000fe2000078e170 */
[----:B------:R-:W-:-:S12]  /*d060*/  IMAD.MOV.U32 R34, RZ, RZ, -0x1 ;  /* 0xffffffffff227424 */ /* 0x000fd800078e00ff */
[----:B------:R-:W-:Y:S05]  /*d070*/  WARPSYNC.COLLECTIVE R34, `(.L_x_899) ;  /* 0x0000000022087348 */ /* 0x000fea0003c00000 */
[----:B------:R-:W-:Y:S01]  /*d080*/  VOTE.ANY P4, P4 ;  /* 0x0000000000ff7806 */ /* 0x000fe20002080100 */
[----:B------:R-:W-:-:S12]  /*d090*/  ENDCOLLECTIVE ;  /* 0x000000000000791b */ /* 0x000fd80003800000 */
.L_x_899:
[----:B------:R-:W-:Y:S05]  /*d0a0*/  BSYNC B0 ;  /* 0x0000000000007941 */ /* 0x000fea0003800000 */
.L_x_898:
[----:B------:R-:W-:Y:S01]  /*d0b0*/  PLOP3.LUT P0, PT, P4, PT, PT, 0x80, 0x8 ;  /* 0x000000000008781c */ /* 0x000fe2000270f070 */
[----:B------:R-:W-:-:S12]  /*d0c0*/  BRA `(.L_x_900) ;  /* 0xffffff6c00ac7947 */ /* 0x000fd8000383ffff */
.L_x_725:
[----:B------:R-:W-:Y:S01]  /*d0d0*/  BSSY B0, `(.L_x_901) ;  /* 0x0000006000007945 */ /* 0x000fe20003800000 */
[----:B------:R-:W-:Y:S01]  /*d0e0*/  PLOP3.LUT P4, PT, P0, PT, PT, 0x8, 0x80 ;  /* 0x000000000080781c */ /* 0x000fe2000078e170 */
[----:B------:R-:W-:-:S12]  /*d0f0*/  IMAD.MOV.U32 R34, RZ, RZ, -0x1 ;  /* 0xffffffffff227424 */ /* 0x000fd800078e00ff */
[----:B------:R-:W-:Y:S05]  /*d100*/  WARPSYNC.COLLECTIVE R34, `(.L_x_902) ;  /* 0x0000000022087348 */ /* 0x000fea0003c00000 */
[----:B------:R-:W-:Y:S01]  /*d110*/  VOTE.ANY R34, PT, P4 ;  /* 0x0000000000227806 */ /* 0x000fe200020e0100 */
[----:B------:R-:W-:Y:S06]  /*d120*/  ENDCOLLECTIVE ;  /* 0x000000000000791b */ /* 0x000fec0003800000 */
.L_x_902:
[----:B------:R-:W-:Y:S05]  /*d130*/  BSYNC B0 ;  /* 0x0000000000007941 */ /* 0x000fea0003800000 */
.L_x_901:
        /* <DEDUP_REMOVED lines=10> */
.L_x_903:
[----:B------:R-:W-:Y:S02]  /*d1e0*/  IMAD.MOV.U32 R7, RZ, RZ, R51 ;  /* 0x000000ffff077224 */ /* 0x000fe400078e0033 */
[----:B------:R-:W-:-:S07]  /*d1f0*/  IMAD.MOV.U32 R53, RZ, RZ, R6 ;  /* 0x000000ffff357224 */ /* 0x000fce00078e0006 */
[----:B------:R-:W-:Y:S05]  /*d200*/  WARPSYNC.COLLECTIVE R34, `(.L_x_904) ;  /* 0x0000000022087348 */ /* 0x000fea0003c00000 */
[----:B------:R0:W1:Y:S02]  /*d210*/  SHFL.DOWN P4, R6, R7, R4, R33 ;  /* 0x0800000407067389 */ /* 0x0000640000080021 */
[----:B01----:R-:W-:Y:S05]  /*d220*/  ENDCOLLECTIVE ;  /* 0x000000000000791b */ /* 0x003fea0003800000 */
.L_x_904:
[----:B------:R-:W-:Y:S02]  /*d230*/  IMAD.MOV.U32 R7, RZ, RZ, R48 ;  /* 0x000000ffff077224 */ /* 0x000fe400078e0030 */
[----:B------:R-:W-:-:S07]  /*d240*/  IMAD.MOV.U32 R50, RZ, RZ, R6 ;  /* 0x000000ffff327224 */ /* 0x000fce00078e0006 */
[----:B------:R-:W-:Y:S05]  /*d250*/  WARPSYNC.COLLECTIVE R34, `(.L_x_905) ;  /* 0x0000000022087348 */ /* 0x000fea0003c00000 */
[----:B------:R0:W1:Y:S02]  /*d260*/  SHFL.DOWN P4, R6, R7, R4, R33 ;  /* 0x0800000407067389 */ /* 0x0000640000080021 */
[----:B01----:R-:W-:Y:S05]  /*d270*/  ENDCOLLECTIVE ;  /* 0x000000000000791b */ /* 0x003fea0003800000 */
.L_x_905:
[----:B------:R-:W-:Y:S01]  /*d280*/  IMAD.MOV.U32 R52, RZ, RZ, R6 ;  /* 0x000000ffff347224 */ /* 0x000fe200078e0006 */
[----:B------:R-:W-:Y:S06]  /*d290*/  BRA `(.L_x_906) ;  /* 0xffffff6c00747947 */ /* 0x000fec000383ffff */
.L_x_726:
[----:B------:R-:W-:Y:S01]  /*d2a0*/  BSSY B0, `(.L_x_907) ;  /* 0x0000006000007945 */ /* 0x000fe20003800000 */
[----:B------:R-:W-:Y:S02]  /*d2b0*/  IMAD.MOV.U32 R4, RZ, RZ, 0x1 ;  /* 0x00000001ff047424 */ /* 0x000fe400078e00ff */
[----:B------:R-:W-:-:S07]  /*d2c0*/  IMAD.MOV.U32 R34, RZ, RZ, -0x1 ;  /* 0xffffffffff227424 */ /* 0x000fce00078e00ff */
[----:B--23--:R-:W-:Y:S05]  /*d2d0*/  WARPSYNC.COLLECTIVE R34, `(.L_x_908) ;  /* 0x0000000022087348 */ /* 0x00cfea0003c00000 */
[----:B------:R0:W1:Y:S02]  /*d2e0*/  SHFL.DOWN P4, R6, R7, R4, R33 ;  /* 0x0800000407067389 */ /* 0x0000640000080021 */
[----:B0123--:R-:W-:Y:S05]  /*d2f0*/  ENDCOLLECTIVE ;  /* 0x000000000000791b */ /* 0x00ffea0003800000 */
.L_x_908:
[----:B------:R-:W-:Y:S05]  /*d300*/  BSYNC B0 ;  /* 0x0000000000007941 */ /* 0x000fea0003800000 */
.L_x_907:
[----:B------:R-:W-:Y:S05]  /*d310*/  BRA `(.L_x_909) ;  /* 0xffffff6c006c7947 */ /* 0x000fea000383ffff */
.L_x_727:
[----:B------:R-:W-:Y:S01]  /*d320*/  BSSY B0, `(.L_x_910) ;  /* 0x0000007000007945 */ /* 0x000fe20003800000 */
[----:B------:R-:W-:Y:S02]  /*d330*/  IMAD.MOV.U32 R7, RZ, RZ, R32 ;  /* 0x000000ffff077224 */ /* 0x000fe400078e0020 */
[----:B------:R-:W-:Y:S02]  /*d340*/  IMAD.MOV.U32 R4, RZ, RZ, 0x2 ;  /* 0x00000002ff047424 */ /* 0x000fe400078e00ff */
[----:B------:R-:W-:-:S07]  /*d350*/  IMAD.MOV.U32 R34, RZ, RZ, -0x1 ;  /* 0xffffffffff227424 */ /* 0x000fce00078e00ff */
[----:B------:R-:W-:Y:S05]  /*d360*/  WARPSYNC.COLLECTIVE R34, `(.L_x_911) ;  /* 0x0000000022087348 */ /* 0x000fea0003c00000 */
[----:B------:R0:W1:Y:S02]  /*d370*/  SHFL.DOWN P4, R6, R7, R4, R33 ;  /* 0x0800000407067389 */ /* 0x0000640000080021 */
[----:B01----:R-:W-:Y:S05]  /*d380*/  ENDCOLLECTIVE ;  /* 0x000000000000791b */ /* 0x003fea0003800000 */
.L_x_911:
[----:B------:R-:W-:Y:S05]  /*d390*/  BSYNC B0 ;  /* 0x0000000000007941 */ /* 0x000fea0003800000 */
.L_x_910:
[----:B------:R-:W-:Y:S02]  /*d3a0*/  IMAD.MOV.U32 R7, RZ, RZ, R51 ;  /* 0x000000ffff077224 */ /* 0x000fe400078e0033 */
[----:B------:R-:W-:Y:S02]  /*d3b0*/  IMAD.MOV.U32 R4, RZ, RZ, 0x2 ;  /* 0x00000002ff047424 */ /* 0x000fe400078e00ff */
[----:B------:R-:W-:Y:S02]  /*d3c0*/  IMAD.MOV.U32 R34, RZ, RZ, -0x1 ;  /* 0xffffffffff227424 */ /* 0x000fe400078e00ff */
[----:B------:R-:W-:-:S07]  /*d3d0*/  IMAD.MOV.U32 R53, RZ, RZ, R6 ;  /* 0x000000ffff357224 */ /* 0x000fce00078e0006 */
[----:B------:R-:W-:Y:S05]  /*d3e0*/  WARPSYNC.COLLECTIVE R34, `(.L_x_912) ;  /* 0x0000000022087348 */ /* 0x000fea0003c00000 */
[----:B------:R0:W1:Y:S02]  /*d3f0*/  SHFL.DOWN P4, R6, R7, R4, R33 ;  /* 0x0800000407067389 */ /* 0x0000640000080021 */
[----:B01----:R-:W-:Y:S05]  /*d400*/  ENDCOLLECTIVE ;  /* 0x000000000000791b */ /* 0x003fea0003800000 */
.L_x_912:
[----:B------:R-:W-:Y:S02]  /*d410*/  IMAD.MOV.U32 R7, RZ, RZ, R48 ;  /* 0x000000ffff077224 */ /* 0x000fe400078e0030 */
[----:B------:R-:W-:-:S07]  /*d420*/  IMAD.MOV.U32 R50, RZ, RZ, R6 ;  /* 0x000000ffff327224 */ /* 0x000fce00078e0006 */
[----:B------:R-:W-:Y:S05]  /*d430*/  WARPSYNC.COLLECTIVE R34, `(.L_x_913) ;  /* 0x0000000022087348 */ /* 0x000fea0003c00000 */
[----:B------:R0:W1:Y:S02]  /*d440*/  SHFL.DOWN P4, R6, R7, R4, R33 ;  /* 0x0800000407067389 */ /* 0x0000640000080021 */
[----:B01----:R-:W-:Y:S05]  /*d450*/  ENDCOLLECTIVE ;  /* 0x000000000000791b */ /* 0x003fea0003800000 */
.L_x_913:
[----:B------:R-:W-:Y:S01]  /*d460*/  IMAD.MOV.U32 R52, RZ, RZ, R6 ;  /* 0x000000ffff347224 */ /* 0x000fe200078e0006 */
[----:B------:R-:W-:Y:S06]  /*d470*/  BRA `(.L_x_914) ;  /* 0xffffff6c003c7947 */ /* 0x000fec000383ffff */
.L_x_728:
[----:B------:R-:W-:Y:S01]  /*d480*/  BSSY B0, `(.L_x_915) ;  /* 0x0000006000007945 */ /* 0x000fe20003800000 */
[----:B------:R-:W-:Y:S02]  /*d490*/  IMAD.MOV.U32 R4, RZ, RZ, 0x2 ;  /* 0x00000002ff047424 */ /* 0x000fe400078e00ff */
[----:B------:R-:W-:-:S07]  /*d4a0*/  IMAD.MOV.U32 R34, RZ, RZ, -0x1 ;  /* 0xffffffffff227424 */ /* 0x000fce00078e00ff */
[----:B--23--:R-:W-:Y:S05]  /*d4b0*/  WARPSYNC.COLLECTIVE R34, `(.L_x_916) ;  /* 0x0000000022087348 */ /* 0x00cfea0003c00000 */
[----:B------:R0:W1:Y:S02]  /*d4c0*/  SHFL.DOWN P4, R6, R7, R4, R33 ;  /* 0x0800000407067389 */ /* 0x0000640000080021 */
[----:B0123--:R-:W-:Y:S05]  /*d4d0*/  ENDCOLLECTIVE ;  /* 0x000000000000791b */ /* 0x00ffea0003800000 */
.L_x_916:
[----:B------:R-:W-:Y:S05]  /*d4e0*/  BSYNC B0 ;  /* 0x0000000000007941 */ /* 0x000fea0003800000 */
.L_x_915:
[----:B------:R-:W-:Y:S05]  /*d4f0*/  BRA `(.L_x_917) ;  /* 0xffffff6c00347947 */ /* 0x000fea000383ffff */
.L_x_729:
[----:B------:R-:W-:Y:S01]  /*d500*/  BSSY B0, `(.L_x_918) ;  /* 0x0000007000007945 */ /* 0x000fe20003800000 */
[----:B------:R-:W-:Y:S02]  /*d510*/  IMAD.MOV.U32 R7, RZ, RZ, R32 ;  /* 0x000000ffff077224 */ /* 0x000fe400078e0020 */
[----:B------:R-:W-:Y:S02]  /*d520*/  IMAD.MOV.U32 R4, RZ, RZ, 0x4 ;  /* 0x00000004ff047424 */ /* 0x000fe400078e00ff */
[----:B------:R-:W-:-:S07]  /*d530*/  IMAD.MOV.U32 R34, RZ, RZ, -0x1 ;  /* 0xffffffffff227424 */ /* 0x000fce00078e00ff */
[----:B------:R-:W-:Y:S05]  /*d540*/  WARPSYNC.COLLECTIVE R34, `(.L_x_919) ;  /* 0x0000000022087348 */ /* 0x000fea0003c00000 */
[----:B------:R0:W1:Y:S02]  /*d550*/  SHFL.DOWN P4, R6, R7, R4, R33 ;  /* 0x0800000407067389 */ /* 0x0000640000080021 */
[----:B01----:R-:W-:Y:S05]  /*d560*/  ENDCOLLECTIVE ;  /* 0x000000000000791b */ /* 0x003fea0003800000 */
.L_x_919:
[----:B------:R-:W-:Y:S05]  /*d570*/  BSYNC B0 ;  /* 0x0000000000007941 */ /* 0x000fea0003800000 */
.L_x_918:
[----:B------:R-:W-:Y:S02]  /*d580*/  IMAD.MOV.U32 R7, RZ, RZ, R51 ;  /* 0x000000ffff077224 */ /* 0x000fe400078e0033 */
[----:B------:R-:W-:Y:S02]  /*d590*/  IMAD.MOV.U32 R4, RZ, RZ, 0x4 ;  /* 0x00000004ff047424 */ /* 0x000fe400078e00ff */
[----:B------:R-:W-:Y:S02]  /*d5a0*/  IMAD.MOV.U32 R34, RZ, RZ, -0x1 ;  /* 0xffffffffff227424 */ /* 0x000fe400078e00ff */
[----:B------:R-:W-:-:S07]  /*d5b0*/  IMAD.MOV.U32 R53, RZ, RZ, R6 ;  /* 0x000000ffff357224 */ /* 0x000fce00078e0006 */
[----:B------:R-:W-:Y:S05]  /*d5c0*/  WARPSYNC.COLLECTIVE R34, `(.L_x_920) ;  /* 0x0000000022087348 */ /* 0x000fea0003c00000 */
[----:B------:R0:W1:Y:S02]  /*d5d0*/  SHFL.DOWN P4, R6, R7, R4, R33 ;  /* 0x0800000407067389 */ /* 0x0000640000080021 */
[----:B01----:R-:W-:Y:S05]  /*d5e0*/  ENDCOLLECTIVE ;  /* 0x000000000000791b */ /* 0x003fea0003800000 */
.L_x_920:
[----:B------:R-:W-:Y:S02]  /*d5f0*/  IMAD.MOV.U32 R7, RZ, RZ, R48 ;  /* 0x000000ffff077224 */ /* 0x000fe400078e0030 */
[----:B------:R-:W-:-:S07]  /*d600*/  IMAD.MOV.U32 R50, RZ, RZ, R6 ;  /* 0x000000ffff327224 */ /* 0x000fce00078e0006 */
[----:B------:R-:W-:Y:S05]  /*d610*/  WARPSYNC.COLLECTIVE R34, `(.L_x_921) ;  /* 0x0000000022087348 */ /* 0x000fea0003c00000 */
[----:B------:R0:W1:Y:S02]  /*d620*/  SHFL.DOWN P4, R6, R7, R4, R33 ;  /* 0x0800000407067389 */ /* 0x0000640000080021 */
[----:B01----:R-:W-:Y:S05]  /*d630*/  ENDCOLLECTIVE ;  /* 0x000000000000791b */ /* 0x003fea0003800000 */
.L_x_921:
[----:B------:R-:W-:Y:S01]  /*d640*/  IMAD.MOV.U32 R52, RZ, RZ, R6 ;  /* 0x000000ffff347224 */ /* 0x000fe200078e0006 */
[----:B------:R-:W-:Y:S06]  /*d650*/  BRA `(.L_x_922) ;  /* 0xffffff6c00047947 */ /* 0x000fec000383ffff */
.L_x_730:
[----:B------:R-:W-:Y:S01]  /*d660*/  BSSY B0, `(.L_x_923) ;  /* 0x0000006000007945 */ /* 0x000fe20003800000 */
[----:B------:R-:W-:Y:S02]  /*d670*/  IMAD.MOV.U32 R4, RZ, RZ, 0x4 ;  /* 0x00000004ff047424 */ /* 0x000fe400078e00ff */
[----:B------:R-:W-:-:S07]  /*d680*/  IMAD.MOV.U32 R34, RZ, RZ, -0x1 ;  /* 0xffffffffff227424 */ /* 0x000fce00078e00ff */
[----:B--23--:R-:W-:Y:S05]  /*d690*/  WARPSYNC.COLLECTIVE R34, `(.L_x_924) ;  /* 0x0000000022087348 */ /* 0x00cfea0003c00000 */
[----:B------:R0:W1:Y:S02]  /*d6a0*/  SHFL.DOWN P4, R6, R7, R4, R33 ;  /* 0x0800000407067389 */ /* 0x0000640000080021 */
[----:B0123--:R-:W-:Y:S05]  /*d6b0*/  ENDCOLLECTIVE ;  /* 0x000000000000791b */ /* 0x00ffea0003800000 */
.L_x_924:
[----:B------:R-:W-:Y:S05]  /*d6c0*/  BSYNC B0 ;  /* 0x0000000000007941 */ /* 0x000fea0003800000 */
.L_x_923:
[----:B------:R-:W-:Y:S05]  /*d6d0*/  BRA `(.L_x_925) ;  /* 0xffffff6800fc7947 */ /* 0x000fea000383ffff */
.L_x_731:
[----:B------:R-:W-:Y:S01]  /*d6e0*/  BSSY B0, `(.L_x_926) ;  /* 0x0000007000007945 */ /* 0x000fe20003800000 */
[----:B------:R-:W-:Y:S02]  /*d6f0*/  IMAD.MOV.U32 R7, RZ, RZ, R32 ;  /* 0x000000ffff077224 */ /* 0x000fe400078e0020 */
[----:B------:R-:W-:Y:S02]  /*d700*/  IMAD.MOV.U32 R4, RZ, RZ, 0x8 ;  /* 0x00000008ff047424 */ /* 0x000fe400078e00ff */
[----:B------:R-:W-:-:S07]  /*d710*/  IMAD.MOV.U32 R34, RZ, RZ, -0x1 ;  /* 0xffffffffff227424 */ /* 0x000fce00078e00ff */
[----:B------:R-:W-:Y:S05]  /*d720*/  WARPSYNC.COLLECTIVE R34, `(.L_x_927) ;  /* 0x0000000022087348 */ /* 0x000fea0003c00000 */
[----:B------:R0:W1:Y:S02]  /*d730*/  SHFL.DOWN P4, R6, R7, R4, R33 ;  /* 0x0800000407067389 */ /* 0x0000640000080021 */
[----:B01----:R-:W-:Y:S05]  /*d740*/  ENDCOLLECTIVE ;  /* 0x000000000000791b */ /* 0x003fea0003800000 */
.L_x_927:
[----:B------:R-:W-:Y:S05]  /*d750*/  BSYNC B0 ;  /* 0x0000000000007941 */ /* 0x000fea0003800000 */
.L_x_926:
[----:B------:R-:W-:Y:S02]  /*d760*/  IMAD.MOV.U32 R7, RZ, RZ, R51 ;  /* 0x000000ffff077224 */ /* 0x000fe400078e0033 */
[----:B------:R-:W-:Y:S02]  /*d770*/  IMAD.MOV.U32 R4, RZ, RZ, 0x8 ;  /* 0x00000008ff047424 */ /* 0x000fe400078e00ff */
[----:B------:R-:W-:Y:S02]  /*d780*/  IMAD.MOV.U32 R34, RZ, RZ, -0x1 ;  /* 0xffffffffff227424 */ /* 0x000fe400078e00ff */
[----:B------:R-:W-:-:S07]  /*d790*/  IMAD.MOV.U32 R53, RZ, RZ, R6 ;  /* 0x000000ffff357224 */ /* 0x000fce00078e0006 */
[----:B------:R-:W-:Y:S05]  /*d7a0*/  WARPSYNC.COLLECTIVE R34, `(.L_x_928) ;  /* 0x0000000022087348 */ /* 0x000fea0003c00000 */
[----:B------:R0:W1:Y:S02]  /*d7b0*/  SHFL.DOWN P4, R6, R7, R4, R33 ;  /* 0x0800000407067389 */ /* 0x0000640000080021 */
[----:B01----:R-:W-:Y:S05]  /*d7c0*/  ENDCOLLECTIVE ;  /* 0x000000000000791b */ /* 0x003fea0003800000 */
.L_x_928:
[----:B------:R-:W-:Y:S02]  /*d7d0*/  IMAD.MOV.U32 R7, RZ, RZ, R48 ;  /* 0x000000ffff077224 */ /* 0x000fe400078e0030 */
[----:B------:R-:W-:-:S07]  /*d7e0*/  IMAD.MOV.U32 R50, RZ, RZ, R6 ;  /* 0x000000ffff327224 */ /* 0x000fce00078e0006 */
[----:B------:R-:W-:Y:S05]  /*d7f0*/  WARPSYNC.COLLECTIVE R34, `(.L_x_929) ;  /* 0x0000000022087348 */ /* 0x000fea0003c00000 */
[----:B------:R0:W1:Y:S02]  /*d800*/  SHFL.DOWN P4, R6, R7, R4, R33 ;  /* 0x0800000407067389 */ /* 0x0000640000080021 */
[----:B01----:R-:W-:Y:S05]  /*d810*/  ENDCOLLECTIVE ;  /* 0x000000000000791b */ /* 0x003fea0003800000 */
.L_x_929:
[----:B------:R-:W-:Y:S01]  /*d820*/  IMAD.MOV.U32 R52, RZ, RZ, R6 ;  /* 0x000000ffff347224 */ /* 0x000fe200078e0006 */
[----:B------:R-:W-:Y:S06]  /*d830*/  BRA `(.L_x_930) ;  /* 0xffffff6800cc7947 */ /* 0x000fec000383ffff */
.L_x_732:
[----:B------:R-:W-:Y:S01]  /*d840*/  BSSY B0, `(.L_x_931) ;  /* 0x0000006000007945 */ /* 0x000fe20003800000 */
[----:B------:R-:W-:Y:S02]  /*d850*/  IMAD.MOV.U32 R4, RZ, RZ, 0x8 ;  /* 0x00000008ff047424 */ /* 0x000fe400078e00ff */
[----:B------:R-:W-:-:S07]  /*d860*/  IMAD.MOV.U32 R34, RZ, RZ, -0x1 ;  /* 0xffffffffff227424 */ /* 0x000fce00078e00ff */
[----:B--23--:R-:W-:Y:S05]  /*d870*/  WARPSYNC.COLLECTIVE R34, `(.L_x_932) ;  /* 0x0000000022087348 */ /* 0x00cfea0003c00000 */
[----:B------:R0:W1:Y:S02]  /*d880*/  SHFL.DOWN P4, R6, R7, R4, R33 ;  /* 0x0800000407067389 */ /* 0x0000640000080021 */
[----:B0123--:R-:W-:Y:S05]  /*d890*/  ENDCOLLECTIVE ;  /* 0x000000000000791b */ /* 0x00ffea0003800000 */
.L_x_932:
[----:B------:R-:W-:Y:S05]  /*d8a0*/  BSYNC B0 ;  /* 0x0000000000007941 */ /* 0x000fea0003800000 */
.L_x_931:
[----:B------:R-:W-:Y:S05]  /*d8b0*/  BRA `(.L_x_933) ;  /* 0xffffff6800c47947 */ /* 0x000fea000383ffff */
.L_x_733:
[----:B------:R-:W-:Y:S01]  /*d8c0*/  BSSY B0, `(.L_x_934) ;  /* 0x0000007000007945 */ /* 0x000fe20003800000 */
[----:B------:R-:W-:Y:S02]  /*d8d0*/  IMAD.MOV.U32 R7, RZ, RZ, R32 ;  /* 0x000000ffff077224 */ /* 0x000fe400078e0020 */
[----:B------:R-:W-:Y:S02]  /*d8e0*/  IMAD.MOV.U32 R4, RZ, RZ, 0x10 ;  /* 0x00000010ff047424 */ /* 0x000fe400078e00ff */
[----:B------:R-:W-:-:S07]  /*d8f0*/  IMAD.MOV.U32 R34, RZ, RZ, -0x1 ;  /* 0xffffffffff227424 */ /* 0x000fce00078e00ff */
[----:B------:R-:W-:Y:S05]  /*d900*/  WARPSYNC.COLLECTIVE R34, `(.L_x_935) ;  /* 0x0000000022087348 */ /* 0x000fea0003c00000 */
[----:B------:R0:W1:Y:S02]  /*d910*/  SHFL.DOWN P4, R6, R7, R4, R33 ;  /* 0x0800000407067389 */ /* 0x0000640000080021 */
[----:B01----:R-:W-:Y:S05]  /*d920*/  ENDCOLLECTIVE ;  /* 0x000000000000791b */ /* 0x003fea0003800000 */
.L_x_935:
[----:B------:R-:W-:Y:S05]  /*d930*/  BSYNC B0 ;  /* 0x0000000000007941 */ /* 0x000fea0003800000 */
.L_x_934:
[----:B------:R-:W-:Y:S02]  /*d940*/  IMAD.MOV.U32 R7, RZ, RZ, R51 ;  /* 0x000000ffff077224 */ /* 0x000fe400078e0033 */
[----:B------:R-:W-:Y:S02]  /*d950*/  IMAD.MOV.U32 R4, RZ, RZ, 0x10 ;  /* 0x00000010ff047424 */ /* 0x000fe400078e00ff */
[----:B------:R-:W-:Y:S02]  /*d960*/  IMAD.MOV.U32 R34, RZ, RZ, -0x1 ;  /* 0xffffffffff227424 */ /* 0x000fe400078e00ff */
[----:B------:R-:W-:-:S07]  /*d970*/  IMAD.MOV.U32 R53, RZ, RZ, R6 ;  /* 0x000000ffff357224 */ /* 0x000fce00078e0006 */
[----:B------:R-:W-:Y:S05]  /*d980*/  WARPSYNC.COLLECTIVE R34, `(.L_x_936) ;  /* 0x0000000022087348 */ /* 0x000fea0003c00000 */
[----:B------:R0:W1:Y:S02]  /*d990*/  SHFL.DOWN P4, R6, R7, R4, R33 ;  /* 0x0800000407067389 */ /* 0x0000640000080021 */
[----:B01----:R-:W-:Y:S05]  /*d9a0*/  ENDCOLLECTIVE ;  /* 0x000000000000791b */ /* 0x003fea0003800000 */
.L_x_936:
[----:B------:R-:W-:Y:S02]  /*d9b0*/  IMAD.MOV.U32 R7, RZ, RZ, R48 ;  /* 0x000000ffff077224 */ /* 0x000fe400078e0030 */
[----:B------:R-:W-:-:S07]  /*d9c0*/  IMAD.MOV.U32 R50, RZ, RZ, R6 ;  /* 0x000000ffff327224 */ /* 0x000fce00078e0006 */
[----:B------:R-:W-:Y:S05]  /*d9d0*/  WARPSYNC.COLLECTIVE R34, `(.L_x_937) ;  /* 0x0000000022087348 */ /* 0x000fea0003c00000 */
[----:B------:R0:W1:Y:S02]  /*d9e0*/  SHFL.DOWN P4, R6, R7, R4, R33 ;  /* 0x0800000407067389 */ /* 0x0000640000080021 */
[----:B01----:R-:W-:Y:S05]  /*d9f0*/  ENDCOLLECTIVE ;  /* 0x000000000000791b */ /* 0x003fea0003800000 */
.L_x_937:
[----:B------:R-:W-:Y:S05]  /*da00*/  BRA `(.L_x_938) ;  /* 0xffffff6800987947 */ /* 0x000fea000383ffff */
.L_x_734:
[----:B------:R-:W-:Y:S01]  /*da10*/  BSSY B0, `(.L_x_939) ;  /* 0x0000006000007945 */ /* 0x000fe20003800000 */
[----:B------:R-:W-:Y:S02]  /*da20*/  IMAD.MOV.U32 R4, RZ, RZ, 0x10 ;  /* 0x00000010ff047424 */ /* 0x000fe400078e00ff */
[----:B------:R-:W-:-:S07]  /*da30*/  IMAD.MOV.U32 R34, RZ, RZ, -0x1 ;  /* 0xffffffffff227424 */ /* 0x000fce00078e00ff */
[----:B------:R-:W-:Y:S05]  /*da40*/  WARPSYNC.COLLECTIVE R34, `(.L_x_940) ;  /* 0x0000000022087348 */ /* 0x000fea0003c00000 */
[----:B------:R0:W1:Y:S02]  /*da50*/  SHFL.DOWN P4, R6, R7, R4, R33 ;  /* 0x0800000407067389 */ /* 0x0000640000080021 */
[----:B01----:R-:W-:Y:S05]  /*da60*/  ENDCOLLECTIVE ;  /* 0x000000000000791b */ /* 0x003fea0003800000 */
.L_x_940:
[----:B------:R-:W-:Y:S05]  /*da70*/  BSYNC B0 ;  /* 0x0000000000007941 */ /* 0x000fea0003800000 */
.L_x_939:
[----:B------:R-:W-:Y:S05]  /*da80*/  BRA `(.L_x_941) ;  /* 0xffffff6800b87947 */ /* 0x000fea000383ffff */
.L_x_735:
[----:B------:R-:W-:Y:S01]  /*da90*/  BSSY B0, `(.L_x_942) ;  /* 0x0000006000007945 */ /* 0x000fe20003800000 */
[----:B------:R-:W-:Y:S01]  /*daa0*/  PLOP3.LUT P5, PT, P0, PT, PT, 0x80, 0x8 ;  /* 0x000000000008781c */ /* 0x000fe200007af070 */
[----:B------:R-:W-:-:S12]  /*dab0*/  IMAD.MOV.U32 R34, RZ, RZ, -0x1 ;  /* 0xffffffffff227424 */ /* 0x000fd800078e00ff */
[----:B------:R-:W-:Y:S05]  /*dac0*/  WARPSYNC.COLLECTIVE R34, `(.L_x_943) ;  /* 0x0000000022087348 */ /* 0x000fea0003c00000 */
[----:B------:R-:W-:Y:S01]  /*dad0*/  VOTE.ALL P5, P5 ;  /* 0x0000000000ff7806 */ /* 0x000fe200028a0000 */
[----:B------:R-:W-:-:S12]  /*dae0*/  ENDCOLLECTIVE ;  /* 0x000000000000791b */ /* 0x000fd80003800000 */
.L_x_943:
[----:B------:R-:W-:Y:S05]  /*daf0*/  BSYNC B0 ;  /* 0x0000000000007941 */ /* 0x000fea0003800000 */
.L_x_942:
[----:B------:R-:W-:Y:S01]  /*db00*/  PLOP3.LUT P0, PT, P5, PT, PT, 0x80, 0x8 ;  /* 0x000000000008781c */ /* 0x000fe20002f0f070 */
[----:B------:R-:W-:-:S12]  /*db10*/  BRA `(.L_x_944) ;  /* 0xffffff6800ac7947 */ /* 0x000fd8000383ffff */
.L_x_793:
[----:B------:R-:W-:Y:S01]  /*db20*/  BSSY B0, `(.L_x_945) ;  /* 0x0000006000007945 */ /* 0x000fe20003800000 */
[----:B------:R-:W-:Y:S01]  /*db30*/  PLOP3.LUT P4, PT, P4, PT, PT, 0x8, 0x80 ;  /* 0x000000000080781c */ /* 0x000fe2000278e170 */
[----:B------:R-:W-:-:S12]  /*db40*/  IMAD.MOV.U32 R34, RZ, RZ, -0x1 ;  /* 0xffffffffff227424 */ /* 0x000fd800078e00ff */
[----:B--23--:R-:W-:Y:S05]  /*db50*/  WARPSYNC.COLLECTIVE R34, `(.L_x_946) ;  /* 0x0000000022087348 */ /* 0x00cfea0003c00000 */
[----:B------:R-:W-:Y:S01]  /*db60*/  VOTE.ANY P4, P4 ;  /* 0x0000000000ff7806 */ /* 0x000fe20002080100 */
[----:B--23--:R-:W-:-:S12]  /*db70*/  ENDCOLLECTIVE ;  /* 0x000000000000791b */ /* 0x00cfd80003800000 */
.L_x_946:
[----:B------:R-:W-:Y:S05]  /*db80*/  BSYNC B0 ;  /* 0x0000000000007941 */ /* 0x000fea0003800000 */
.L_x_945:
[----:B------:R-:W-:Y:S05]  /*db90*/  BRA `(.L_x_947) ;  /* 0xffffffc000e07947 */ /* 0x000fea000383ffff */
.L_x_795:
[----:B------:R-:W0:Y:S01]  /*dba0*/  S2R R42, SR_GEMASK ;  /* 0x00000000002a7919 */ /* 0x000e220000003c00 */
[----:B------:R-:W-:Y:S01]  /*dbb0*/  BSSY B0, `(.L_x_948) ;  /* 0x0000006000007945 */ /* 0x000fe20003800000 */
[----:B------:R-:W-:Y:S01]  /*dbc0*/  PLOP3.LUT P4, PT, P4, PT, PT, 0x8, 0x80 ;  /* 0x000000000080781c */ /* 0x000fe2000278e170 */
[----:B------:R-:W-:-:S12]  /*dbd0*/  IMAD.MOV.U32 R34, RZ, RZ, -0x1 ;  /* 0xffffffffff227424 */ /* 0x000fd800078e00ff */
[----:B0-23--:R-:W-:Y:S05]  /*dbe0*/  WARPSYNC.COLLECTIVE R34, `(.L_x_949) ;  /* 0x0000000022087348 */ /* 0x00dfea0003c00000 */
[----:B------:R-:W-:Y:S01]  /*dbf0*/  VOTE.ANY R34, PT, P4 ;  /* 0x0000000000227806 */ /* 0x000fe200020e0100 */
[----:B0-23--:R-:W-:Y:S06]  /*dc00*/  ENDCOLLECTIVE ;  /* 0x000000000000791b */ /* 0x00dfec0003800000 */
.L_x_949:
[----:B------:R-:W-:Y:S05]  /*dc10*/  BSYNC B0 ;  /* 0x0000000000007941 */ /* 0x000fea0003800000 */
.L_x_948:
        /* <DEDUP_REMOVED lines=10> */
.L_x_950:
[----:B------:R-:W-:Y:S02]  /*dcc0*/  IMAD.MOV.U32 R7, RZ, RZ, R41 ;  /* 0x000000ffff077224 */ /* 0x000fe400078e0029 */
[----:B------:R-:W-:-:S07]  /*dcd0*/  IMAD.MOV.U32 R25, RZ, RZ, R6 ;  /* 0x000000ffff197224 */ /* 0x000fce00078e0006 */
[----:B------:R-:W-:Y:S05]  /*dce0*/  WARPSYNC.COLLECTIVE R34, `(.L_x_951) ;  /* 0x0000000022087348 */ /* 0x000fea0003c00000 */
[----:B------:R0:W1:Y:S02]  /*dcf0*/  SHFL.DOWN P4, R6, R7, R4, R33 ;  /* 0x0800000407067389 */ /* 0x0000640000080021 */
[----:B01----:R-:W-:Y:S05]  /*dd00*/  ENDCOLLECTIVE ;  /* 0x000000000000791b */ /* 0x003fea0003800000 */
.L_x_951:
[----:B------:R-:W-:Y:S02]  /*dd10*/  IMAD.MOV.U32 R7, RZ, RZ, R38 ;  /* 0x000000ffff077224 */ /* 0x000fe400078e0026 */
[----:B------:R-:W-:-:S07]  /*dd20*/  IMAD.MOV.U32 R24, RZ, RZ, R6 ;  /* 0x000000ffff187224 */ /* 0x000fce00078e0006 */
[----:B------:R-:W-:Y:S05]  /*dd30*/  WARPSYNC.COLLECTIVE R34, `(.L_x_952) ;  /* 0x0000000022087348 */ /* 0x000fea0003c00000 */
[----:B------:R0:W1:Y:S02]  /*dd40*/  SHFL.DOWN P4, R6, R7, R4, R33 ;  /* 0x0800000407067389 */ /* 0x0000640000080021 */
[----:B01----:R-:W-:Y:S05]  /*dd50*/  ENDCOLLECTIVE ;  /* 0x000000000000791b */ /* 0x003fea0003800000 */
.L_x_952:
[----:B------:R-:W-:Y:S05]  /*dd60*/  BRA `(.L_x_953) ;  /* 0xffffffc000ac7947 */ /* 0x000fea000383ffff */
.L_x_796:
[----:B------:R-:W-:Y:S01]  /*dd70*/  BSSY B0, `(.L_x_954) ;  /* 0x0000006000007945 */ /* 0x000fe20003800000 */
[----:B------:R-:W-:Y:S02]  /*dd80*/  IMAD.MOV.U32 R4, RZ, RZ, 0x1 ;  /* 0x00000001ff047424 */ /* 0x000fe400078e00ff */
[----:B------:R-:W-:-:S07]  /*dd90*/  IMAD.MOV.U32 R34, RZ, RZ, -0x1 ;  /* 0xffffffffff227424 */ /* 0x000fce00078e00ff */
[----:B--23--:R-:W-:Y:S05]  /*dda0*/  WARPSYNC.COLLECTIVE R34, `(.L_x_955) ;  /* 0x0000000022087348 */ /* 0x00cfea0003c00000 */
[----:B------:R0:W1:Y:S02]  /*ddb0*/  SHFL.DOWN P4, R6, R7, R4, R33 ;  /* 0x0800000407067389 */ /* 0x0000640000080021 */
[----:B0123--:R-:W-:Y:S05]  /*ddc0*/  ENDCOLLECTIVE ;  /* 0x000000000000791b */ /* 0x00ffea0003800000 */
.L_x_955:
[----:B------:R-:W-:Y:S05]  /*ddd0*/  BSYNC B0 ;  /* 0x0000000000007941 */ /* 0x000fea0003800000 */
.L_x_954:
[----:B------:R-:W-:Y:S05]  /*dde0*/  BRA `(.L_x_956) ;  /* 0xffffffc000b07947 */ /* 0x000fea000383ffff */
.L_x_797:
[----:B------:R-:W-:Y:S01]  /*ddf0*/  BSSY B0, `(.L_x_957) ;  /* 0x0000007000007945 */ /* 0x000fe20003800000 */
[----:B------:R-:W-:Y:S02]  /*de00*/  IMAD.MOV.U32 R7, RZ, RZ, R40 ;  /* 0x000000ffff077224 */ /* 0x000fe400078e0028 */
[----:B------:R-:W-:Y:S02]  /*de10*/  IMAD.MOV.U32 R4, RZ, RZ, 0x2 ;  /* 0x00000002ff047424 */ /* 0x000fe400078e00ff */
[----:B------:R-:W-:-:S07]  /*de20*/  IMAD.MOV.U32 R34, RZ, RZ, -0x1 ;  /* 0xffffffffff227424 */ /* 0x000fce00078e00ff */
[----:B--23--:R-:W-:Y:S05]  /*de30*/  WARPSYNC.COLLECTIVE R34, `(.L_x_958) ;  /* 0x0000000022087348 */ /* 0x00cfea0003c00000 */
[----:B------:R0:W1:Y:S02]  /*de40*/  SHFL.DOWN P4, R6, R7, R4, R33 ;  /* 0x0800000407067389 */ /* 0x0000640000080021 */
[----:B0123--:R-:W-:Y:S05]  /*de50*/  ENDCOLLECTIVE ;  /* 0x000000000000791b */ /* 0x00ffea0003800000 */
.L_x_958:
[----:B------:R-:W-:Y:S05]  /*de60*/  BSYNC B0 ;  /* 0x0000000000007941 */ /* 0x000fea0003800000 */
.L_x_957:
[----:B------:R-:W-:Y:S02]  /*de70*/  IMAD.MOV.U32 R7, RZ, RZ, R41 ;  /* 0x000000ffff077224 */ /* 0x000fe400078e0029 */
[----:B------:R-:W-:Y:S02]  /*de80*/  IMAD.MOV.U32 R4, RZ, RZ, 0x2 ;  /* 0x00000002ff047424 */ /* 0x000fe400078e00ff */
[----:B------:R-:W-:Y:S02]  /*de90*/  IMAD.MOV.U32 R34, RZ, RZ, -0x1 ;  /* 0xffffffffff227424 */ /* 0x000fe400078e00ff */
[----:B------:R-:W-:-:S07]  /*dea0*/  IMAD.MOV.U32 R25, RZ, RZ, R6 ;  /* 0x000000ffff197224 */ /* 0x000fce00078e0006 */
[----:B------:R-:W-:Y:S05]  /*deb0*/  WARPSYNC.COLLECTIVE R34, `(.L_x_959) ;  /* 0x0000000022087348 */ /* 0x000fea0003c00000 */
[----:B------:R0:W1:Y:S02]  /*dec0*/  SHFL.DOWN P4, R6, R7, R4, R33 ;  /* 0x0800000407067389 */ /* 0x0000640000080021 */
[----:B01----:R-:W-:Y:S05]  /*ded0*/  ENDCOLLECTIVE ;  /* 0x000000000000791b */ /* 0x003fea0003800000 */
.L_x_959:
[----:B------:R-:W-:Y:S02]  /*dee0*/  IMAD.MOV.U32 R7, RZ, RZ, R38 ;  /* 0x000000ffff077224 */ /* 0x000fe400078e0026 */
[----:B------:R-:W-:-:S07]  /*def0*/  IMAD.MOV.U32 R24, RZ, RZ, R6 ;  /* 0x000000ffff187224 */ /* 0x000fce00078e0006 */
[----:B------:R-:W-:Y:S05]  /*df00*/  WARPSYNC.COLLECTIVE R34, `(.L_x_960) ;  /* 0x0000000022087348 */ /* 0x000fea0003c00000 */
[----:B------:R0:W1:Y:S02]  /*df10*/  SHFL.DOWN P4, R6, R7, R4, R33 ;  /* 0x0800000407067389 */ /* 0x0000640000080021 */
[----:B01----:R-:W-:Y:S05]  /*df20*/  ENDCOLLECTIVE ;  /* 0x000000000000791b */ /* 0x003fea0003800000 */
.L_x_960:
[----:B------:R-:W-:Y:S05]  /*df30*/  BRA `(.L_x_961) ;  /* 0xffffffc000787947 */ /* 0x000fea000383ffff */
.L_x_798:
[----:B------:R-:W-:Y:S01]  /*df40*/  BSSY B0, `(.L_x_962) ;  /* 0x0000006000007945 */ /* 0x000fe20003800000 */
[----:B------:R-:W-:Y:S02]  /*df50*/  IMAD.MOV.U32 R4, RZ, RZ, 0x2 ;  /* 0x00000002ff047424 */ /* 0x000fe400078e00ff */
[----:B------:R-:W-:-:S07]  /*df60*/  IMAD.MOV.U32 R34, RZ, RZ, -0x1 ;  /* 0xffffffffff227424 */ /* 0x000fce00078e00ff */
[----:B--23--:R-:W-:Y:S05]  /*df70*/  WARPSYNC.COLLECTIVE R34, `(.L_x_963) ;  /* 0x0000000022087348 */ /* 0x00cfea0003c00000 */
[----:B------:R0:W1:Y:S02]  /*df80*/  SHFL.DOWN P4, R6, R7, R4, R33 ;  /* 0x0800000407067389 */ /* 0x0000640000080021 */
[----:B0123--:R-:W-:Y:S05]  /*df90*/  ENDCOLLECTIVE ;  /* 0x000000000000791b */ /* 0x00ffea0003800000 */
.L_x_963:
[----:B------:R-:W-:Y:S05]  /*dfa0*/  BSYNC B0 ;  /* 0x0000000000007941 */ /* 0x000fea0003800000 */
.L_x_962:
[----:B------:R-:W-:Y:S05]  /*dfb0*/  BRA `(.L_x_964) ;  /* 0xffffffc0007c7947 */ /* 0x000fea000383ffff */
.L_x_799:
[----:B------:R-:W-:Y:S01]  /*dfc0*/  BSSY B0, `(.L_x_965) ;  /* 0x0000007000007945 */ /* 0x000fe20003800000 */
[----:B------:R-:W-:Y:S02]  /*dfd0*/  IMAD.MOV.U32 R7, RZ, RZ, R40 ;  /* 0x000000ffff077224 */ /* 0x000fe400078e0028 */
[----:B------:R-:W-:Y:S02]  /*dfe0*/  IMAD.MOV.U32 R4, RZ, RZ, 0x4 ;  /* 0x00000004ff047424 */ /* 0x000fe400078e00ff */
[----:B------:R-:W-:-:S07]  /*dff0*/  IMAD.MOV.U32 R34, RZ, RZ, -0x1 ;  /* 0xffffffffff227424 */ /* 0x000fce00078e00ff */
[----:B--23--:R-:W-:Y:S05]  /*e000*/  WARPSYNC.COLLECTIVE R34, `(.L_x_966) ;  /* 0x0000000022087348 */ /* 0x00cfea0003c00000 */
[----:B------:R0:W1:Y:S02]  /*e010*/  SHFL.DOWN P4, R6, R7, R4, R33 ;  /* 0x0800000407067389 */ /* 0x0000640000080021 */
[----:B0123--:R-:W-:Y:S05]  /*e020*/  ENDCOLLECTIVE ;  /* 0x000000000000791b */ /* 0x00ffea0003800000 */
.L_x_966:
[----:B------:R-:W-:Y:S05]  /*e030*/  BSYNC B0 ;  /* 0x0000000000007941 */ /* 0x000fea0003800000 */
.L_x_965:
[----:B------:R-:W-:Y:S02]  /*e040*/  IMAD.MOV.U32 R7, RZ, RZ, R41 ;  /* 0x000000ffff077224 */ /* 0x000fe400078e0029 */
[----:B------:R-:W-:Y:S02]  /*e050*/  IMAD.MOV.U32 R4, RZ, RZ, 0x4 ;  /* 0x00000004ff047424 */ /* 0x000fe400078e00ff */
[----:B------:R-:W-:Y:S02]  /*e060*/  IMAD.MOV.U32 R34, RZ, RZ, -0x1 ;  /* 0xffffffffff227424 */ /* 0x000fe400078e00ff */
[----:B------:R-:W-:-:S07]  /*e070*/  IMAD.MOV.U32 R25, RZ, RZ, R6 ;  /* 0x000000ffff197224 */ /* 0x000fce00078e0006 */
[----:B------:R-:W-:Y:S05]  /*e080*/  WARPSYNC.COLLECTIVE R34, `(.L_x_967) ;  /* 0x0000000022087348 */ /* 0x000fea0003c00000 */
[----:B------:R0:W1:Y:S02]  /*e090*/  SHFL.DOWN P4, R6, R7, R4, R33 ;  /* 0x0800000407067389 */ /* 0x0000640000080021 */
[----:B01----:R-:W-:Y:S05]  /*e0a0*/  ENDCOLLECTIVE ;  /* 0x000000000000791b */ /* 0x003fea0003800000 */
.L_x_967:
[----:B------:R-:W-:Y:S02]  /*e0b0*/  IMAD.MOV.U32 R7, RZ, RZ, R38 ;  /* 0x000000ffff077224 */ /* 0x000fe400078e0026 */
[----:B------:R-:W-:-:S07]  /*e0c0*/  IMAD.MOV.U32 R24, RZ, RZ, R6 ;  /* 0x000000ffff187224 */ /* 0x000fce00078e0006 */
[----:B------:R-:W-:Y:S05]  /*e0d0*/  WARPSYNC.COLLECTIVE R34, `(.L_x_968) ;  /* 0x0000000022087348 */ /* 0x000fea0003c00000 */
[----:B------:R0:W1:Y:S02]  /*e0e0*/  SHFL.DOWN P4, R6, R7, R4, R33 ;  /* 0x0800000407067389 */ /* 0x0000640000080021 */
[----:B01----:R-:W-:Y:S05]  /*e0f0*/  ENDCOLLECTIVE ;  /* 0x000000000000791b */ /* 0x003fea0003800000 */
.L_x_968:
[----:B------:R-:W-:Y:S05]  /*e100*/  BRA `(.L_x_969) ;  /* 0xffffffc000487947 */ /* 0x000fea000383ffff */
.L_x_800:
[----:B------:R-:W-:Y:S01]  /*e110*/  BSSY B0, `(.L_x_970) ;  /* 0x0000006000007945 */ /* 0x000fe20003800000 */
[----:B------:R-:W-:Y:S02]  /*e120*/  IMAD.MOV.U32 R4, RZ, RZ, 0x4 ;  /* 0x00000004ff047424 */ /* 0x000fe400078e00ff */
[----:B------:R-:W-:-:S07]  /*e130*/  IMAD.MOV.U32 R34, RZ, RZ, -0x1 ;  /* 0xffffffffff227424 */ /* 0x000fce00078e00ff */
[----:B--23--:R-:W-:Y:S05]  /*e140*/  WARPSYNC.COLLECTIVE R34, `(.L_x_971) ;  /* 0x0000000022087348 */ /* 0x00cfea0003c00000 */
[----:B------:R0:W1:Y:S02]  /*e150*/  SHFL.DOWN P4, R6, R7, R4, R33 ;  /* 0x0800000407067389 */ /* 0x0000640000080021 */
[----:B0123--:R-:W-:Y:S05]  /*e160*/  ENDCOLLECTIVE ;  /* 0x000000000000791b */ /* 0x00ffea0003800000 */
.L_x_971:
[----:B------:R-:W-:Y:S05]  /*e170*/  BSYNC B0 ;  /* 0x0000000000007941 */ /* 0x000fea0003800000 */
.L_x_970:
[----:B------:R-:W-:Y:S05]  /*e180*/  BRA `(.L_x_972) ;  /* 0xffffffc0004c7947 */ /* 0x000fea000383ffff */
.L_x_801:
[----:B------:R-:W-:Y:S01]  /*e190*/  BSSY B0, `(.L_x_973) ;  /* 0x0000007000007945 */ /* 0x000fe20003800000 */
[----:B------:R-:W-:Y:S02]  /*e1a0*/  IMAD.MOV.U32 R7, RZ, RZ, R40 ;  /* 0x000000ffff077224 */ /* 0x000fe400078e0028 */
[----:B------:R-:W-:Y:S02]  /*e1b0*/  IMAD.MOV.U32 R4, RZ, RZ, 0x8 ;  /* 0x00000008ff047424 */ /* 0x000fe400078e00ff */
[----:B------:R-:W-:-:S07]  /*e1c0*/  IMAD.MOV.U32 R34, RZ, RZ, -0x1 ;  /* 0xffffffffff227424 */ /* 0x000fce00078e00ff */
[----:B--23--:R-:W-:Y:S05]  /*e1d0*/  WARPSYNC.COLLECTIVE R34, `(.L_x_974) ;  /* 0x0000000022087348 */ /* 0x00cfea0003c00000 */
[----:B------:R0:W1:Y:S02]  /*e1e0*/  SHFL.DOWN P4, R6, R7, R4, R33 ;  /* 0x0800000407067389 */ /* 0x0000640000080021 */
[----:B0123--:R-:W-:Y:S05]  /*e1f0*/  ENDCOLLECTIVE ;  /* 0x000000000000791b */ /* 0x00ffea0003800000 */
.L_x_974:
[----:B------:R-:W-:Y:S05]  /*e200*/  BSYNC B0 ;  /* 0x0000000000007941 */ /* 0x000fea0003800000 */
.L_x_973:
[----:B------:R-:W-:Y:S02]  /*e210*/  IMAD.MOV.U32 R7, RZ, RZ, R41 ;  /* 0x000000ffff077224 */ /* 0x000fe400078e0029 */
[----:B------:R-:W-:Y:S02]  /*e220*/  IMAD.MOV.U32 R4, RZ, RZ, 0x8 ;  /* 0x00000008ff047424 */ /* 0x000fe400078e00ff */
[----:B------:R-:W-:Y:S02]  /*e230*/  IMAD.MOV.U32 R34, RZ, RZ, -0x1 ;  /* 0xffffffffff227424 */ /* 0x000fe400078e00ff */
[----:B------:R-:W-:-:S07]  /*e240*/  IMAD.MOV.U32 R25, RZ, RZ, R6 ;  /* 0x000000ffff197224 */ /* 0x000fce00078e0006 */
[----:B------:R-:W-:Y:S05]  /*e250*/  WARPSYNC.COLLECTIVE R34, `(.L_x_975) ;  /* 0x0000000022087348 */ /* 0x000fea0003c00000 */
[----:B------:R0:W1:Y:S02]  /*e260*/  SHFL.DOWN P4, R6, R7, R4, R33 ;  /* 0x0800000407067389 */ /* 0x0000640000080021 */
[----:B01----:R-:W-:Y:S05]  /*e270*/  ENDCOLLECTIVE ;  /* 0x000000000000791b */ /* 0x003fea0003800000 */
.L_x_975:
[----:B------:R-:W-:Y:S02]  /*e280*/  IMAD.MOV.U32 R7, RZ, RZ, R38 ;  /* 0x000000ffff077224 */ /* 0x000fe400078e0026 */
[----:B------:R-:W-:-:S07]  /*e290*/  IMAD.MOV.U32 R24, RZ, RZ, R6 ;  /* 0x000000ffff187224 */ /* 0x000fce00078e0006 */
[----:B------:R-:W-:Y:S05]  /*e2a0*/  WARPSYNC.COLLECTIVE R34, `(.L_x_976) ;  /* 0x0000000022087348 */ /* 0x000fea0003c00000 */
[----:B------:R0:W1:Y:S02]  /*e2b0*/  SHFL.DOWN P4, R6, R7, R4, R33 ;  /* 0x0800000407067389 */ /* 0x0000640000080021 */
[----:B01----:R-:W-:Y:S05]  /*e2c0*/  ENDCOLLECTIVE ;  /* 0x000000000000791b */ /* 0x003fea0003800000 */
.L_x_976:
[----:B------:R-:W-:Y:S05]  /*e2d0*/  BRA `(.L_x_977) ;  /* 0xffffffc000187947 */ /* 0x000fea000383ffff */
.L_x_802:
[----:B------:R-:W-:Y:S01]  /*e2e0*/  BSSY B0, `(.L_x_978) ;  /* 0x0000006000007945 */ /* 0x000fe20003800000 */
[----:B------:R-:W-:Y:S02]  /*e2f0*/  IMAD.MOV.U32 R4, RZ, RZ, 0x8 ;  /* 0x00000008ff047424 */ /* 0x000fe400078e00ff */
[----:B------:R-:W-:-:S07]  /*e300*/  IMAD.MOV.U32 R34, RZ, RZ, -0x1 ;  /* 0xffffffffff227424 */ /* 0x000fce00078e00ff */
[----:B--23--:R-:W-:Y:S05]  /*e310*/  WARPSYNC.COLLECTIVE R34, `(.L_x_979) ;  /* 0x0000000022087348 */ /* 0x00cfea0003c00000 */
[----:B------:R0:W1:Y:S02]  /*e320*/  SHFL.DOWN P4, R6, R7, R4, R33 ;  /* 0x0800000407067389 */ /* 0x0000640000080021 */
[----:B0123--:R-:W-:Y:S05]  /*e330*/  ENDCOLLECTIVE ;  /* 0x000000000000791b */ /* 0x00ffea0003800000 */
.L_x_979:
[----:B------:R-:W-:Y:S05]  /*e340*/  BSYNC B0 ;  /* 0x0000000000007941 */ /* 0x000fea0003800000 */
.L_x_978:
[----:B------:R-:W-:Y:S05]  /*e350*/  BRA `(.L_x_980) ;  /* 0xffffffc0001c7947 */ /* 0x000fea000383ffff */
.L_x_803:
[----:B------:R-:W-:Y:S01]  /*e360*/  BSSY B0, `(.L_x_981) ;  /* 0x0000007000007945 */ /* 0x000fe20003800000 */
[----:B------:R-:W-:Y:S02]  /*e370*/  IMAD.MOV.U32 R7, RZ, RZ, R40 ;  /* 0x000000ffff077224 */ /* 0x000fe400078e0028 */
[----:B------:R-:W-:Y:S02]  /*e380*/  IMAD.MOV.U32 R4, RZ, RZ, 0x10 ;  /* 0x00000010ff047424 */ /* 0x000fe400078e00ff */
[----:B------:R-:W-:-:S07]  /*e390*/  IMAD.MOV.U32 R34, RZ, RZ, -0x1 ;  /* 0xffffffffff227424 */ /* 0x000fce00078e00ff */
[----:B--23--:R-:W-:Y:S05]  /*e3a0*/  WARPSYNC.COLLECTIVE R34, `(.L_x_982) ;  /* 0x0000000022087348 */ /* 0x00cfea0003c00000 */
[----:B------:R0:W1:Y:S02]  /*e3b0*/  SHFL.DOWN P4, R6, R7, R4, R33 ;  /* 0x0800000407067389 */ /* 0x0000640000080021 */
[----:B0123--:R-:W-:Y:S05]  /*e3c0*/  ENDCOLLECTIVE ;  /* 0x000000000000791b */ /* 0x00ffea0003800000 */
.L_x_982:
[----:B------:R-:W-:Y:S05]  /*e3d0*/  BSYNC B0 ;  /* 0x0000000000007941 */ /* 0x000fea0003800000 */
.L_x_981:
[----:B------:R-:W-:Y:S02]  /*e3e0*/  IMAD.MOV.U32 R7, RZ, RZ, R41 ;  /* 0x000000ffff077224 */ /* 0x000fe400078e0029 */
[----:B------:R-:W-:Y:S02]  /*e3f0*/  IMAD.MOV.U32 R4, RZ, RZ, 0x10 ;  /* 0x00000010ff047424 */ /* 0x000fe400078e00ff */
[----:B------:R-:W-:Y:S02]  /*e400*/  IMAD.MOV.U32 R34, RZ, RZ, -0x1 ;  /* 0xffffffffff227424 */ /* 0x000fe400078e00ff */
[----:B------:R-:W-:-:S07]  /*e410*/  IMAD.MOV.U32 R47, RZ, RZ, R6 ;  /* 0x000000ffff2f7224 */ /* 0x000fce00078e0006 */
[----:B------:R-:W-:Y:S05]  /*e420*/  WARPSYNC.COLLECTIVE R34, `(.L_x_983) ;  /* 0x0000000022087348 */ /* 0x000fea0003c00000 */
[----:B------:R0:W1:Y:S02]  /*e430*/  SHFL.DOWN P4, R6, R7, R4, R33 ;  /* 0x0800000407067389 */ /* 0x0000640000080021 */
[----:B01----:R-:W-:Y:S05]  /*e440*/  ENDCOLLECTIVE ;  /* 0x000000000000791b */ /* 0x003fea0003800000 */
.L_x_983:
[----:B------:R-:W-:Y:S02]  /*e450*/  IMAD.MOV.U32 R7, RZ, RZ, R38 ;  /* 0x000000ffff077224 */ /* 0x000fe400078e0026 */
[----:B------:R-:W-:-:S07]  /*e460*/  IMAD.MOV.U32 R46, RZ, RZ, R6 ;  /* 0x000000ffff2e7224 */ /* 0x000fce00078e0006 */
[----:B------:R-:W-:Y:S05]  /*e470*/  WARPSYNC.COLLECTIVE R34, `(.L_x_984) ;  /* 0x0000000022087348 */ /* 0x000fea0003c00000 */
[----:B------:R0:W1:Y:S02]  /*e480*/  SHFL.DOWN P4, R6, R7, R4, R33 ;  /* 0x0800000407067389 */ /* 0x0000640000080021 */
[----:B01----:R-:W-:Y:S05]  /*e490*/  ENDCOLLECTIVE ;  /* 0x000000000000791b */ /* 0x003fea0003800000 */
.L_x_984:
[----:B------:R-:W-:Y:S05]  /*e4a0*/  BRA `(.L_x_985) ;  /* 0xffffffbc00e87947 */ /* 0x000fea000383ffff */
.L_x_804:
[----:B------:R-:W-:Y:S01]  /*e4b0*/  BSSY B0, `(.L_x_986) ;  /* 0x0000006000007945 */ /* 0x000fe20003800000 */
[----:B------:R-:W-:Y:S02]  /*e4c0*/  IMAD.MOV.U32 R4, RZ, RZ, 0x10 ;  /* 0x00000010ff047424 */ /* 0x000fe400078e00ff */
[----:B------:R-:W-:-:S07]  /*e4d0*/  IMAD.MOV.U32 R34, RZ, RZ, -0x1 ;  /* 0xffffffffff227424 */ /* 0x000fce00078e00ff */
[----:B--23--:R-:W-:Y:S05]  /*e4e0*/  WARPSYNC.COLLECTIVE R34, `(.L_x_987) ;  /* 0x0000000022087348 */ /* 0x00cfea0003c00000 */
[----:B------:R0:W1:Y:S02]  /*e4f0*/  SHFL.DOWN P4, R6, R7, R4, R33 ;  /* 0x0800000407067389 */ /* 0x0000640000080021 */
[----:B0123--:R-:W-:Y:S05]  /*e500*/  ENDCOLLECTIVE ;  /* 0x000000000000791b */ /* 0x00ffea0003800000 */
.L_x_987:
[----:B------:R-:W-:Y:S05]  /*e510*/  BSYNC B0 ;  /* 0x0000000000007941 */ /* 0x000fea0003800000 */
.L_x_986:
[----:B------:R-:W-:Y:S05]  /*e520*/  BRA `(.L_x_988) ;  /* 0xffffffc000087947 */ /* 0x000fea000383ffff */
.L_x_805:
[----:B------:R-:W-:Y:S01]  /*e530*/  BSSY B0, `(.L_x_989) ;  /* 0x0000005000007945 */ /* 0x000fe20003800000 */
[----:B------:R-:W-:-:S07]  /*e540*/  IMAD.MOV.U32 R34, RZ, RZ, -0x1 ;  /* 0xffffffffff227424 */ /* 0x000fce00078e00ff */
[----:B--23--:R-:W-:Y:S05]  /*e550*/  WARPSYNC.COLLECTIVE R34, `(.L_x_990) ;  /* 0x0000000022087348 */ /* 0x00cfea0003c00000 */
[----:B------:R-:W-:Y:S01]  /*e560*/  VOTE.ALL P5, P5 ;  /* 0x0000000000ff7806 */ /* 0x000fe200028a0000 */
[----:B--23--:R-:W-:-:S12]  /*e570*/  ENDCOLLECTIVE ;  /* 0x000000000000791b */ /* 0x00cfd80003800000 */
.L_x_990:
[----:B------:R-:W-:Y:S05]  /*e580*/  BSYNC B0 ;  /* 0x0000000000007941 */ /* 0x000fea0003800000 */
.L_x_989:
[----:B------:R-:W-:Y:S05]  /*e590*/  BRA `(.L_x_991) ;  /* 0xffffffc000007947 */ /* 0x000fea000383ffff */
.L_x_807:
[----:B------:R-:W-:Y:S01]  /*e5a0*/  BSSY B0, `(.L_x_992) ;  /* 0x0000006000007945 */ /* 0x000fe20003800000 */
[----:B------:R-:W-:Y:S01]  /*e5b0*/  PLOP3.LUT P4, PT, P4, PT, PT, 0x8, 0x80 ;  /* 0x000000000080781c */ /* 0x000fe2000278e170 */
[----:B------:R-:W-:-:S12]  /*e5c0*/  IMAD.MOV.U32 R34, RZ, RZ, -0x1 ;  /* 0xffffffffff227424 */ /* 0x000fd800078e00ff */
[----:B--23--:R-:W-:Y:S05]  /*e5d0*/  WARPSYNC.COLLECTIVE R34, `(.L_x_993) ;  /* 0x0000000022087348 */ /* 0x00cfea0003c00000 */
[----:B------:R-:W-:Y:S01]  /*e5e0*/  VOTE.ANY P4, P4 ;  /* 0x0000000000ff7806 */ /* 0x000fe20002080100 */
[----:B--23--:R-:W-:-:S12]  /*e5f0*/  ENDCOLLECTIVE ;  /* 0x000000000000791b */ /* 0x00cfd80003800000 */
.L_x_993:
[----:B------:R-:W-:Y:S05]  /*e600*/  BSYNC B0 ;  /* 0x0000000000007941 */ /* 0x000fea0003800000 */
.L_x_992:
[----:B------:R-:W-:Y:S05]  /*e610*/  BRA `(.L_x_994) ;  /* 0xffffffc000007947 */ /* 0x000fea000383ffff */
.L_x_809:
[----:B------:R-:W-:Y:S01]  /*e620*/  BSSY B0, `(.L_x_995) ;  /* 0x0000006000007945 */ /* 0x000fe20003800000 */
[----:B------:R-:W-:Y:S01]  /*e630*/  PLOP3.LUT P4, PT, P4, PT, PT, 0x8, 0x80 ;  /* 0x000000000080781c */ /* 0x000fe2000278e170 */
[----:B------:R-:W-:-:S12]  /*e640*/  IMAD.MOV.U32 R34, RZ, RZ, -0x1 ;  /* 0xffffffffff227424 */ /* 0x000fd800078e00ff */
[----:B--23--:R-:W-:Y:S05]  /*e650*/  WARPSYNC.COLLECTIVE R34, `(.L_x_996) ;  /* 0x0000000022087348 */ /* 0x00cfea0003c00000 */
[----:B------:R-:W-:Y:S01]  /*e660*/  VOTE.ANY R34, PT, P4 ;  /* 0x0000000000227806 */ /* 0x000fe200020e0100 */
[----:B--23--:R-:W-:Y:S06]  /*e670*/  ENDCOLLECTIVE ;  /* 0x000000000000791b */ /* 0x00cfec0003800000 */
.L_x_996:
[----:B------:R-:W-:Y:S05]  /*e680*/  BSYNC B0 ;  /* 0x0000000000007941 */ /* 0x000fea0003800000 */
.L_x_995:
        /* <DEDUP_REMOVED lines=10> */
.L_x_997:
[----:B------:R-:W-:Y:S02]  /*e730*/  IMAD.MOV.U32 R7, RZ, RZ, R32 ;  /* 0x000000ffff077224 */ /* 0x000fe400078e0020 */
[----:B------:R-:W-:-:S07]  /*e740*/  IMAD.MOV.U32 R48, RZ, RZ, R6 ;  /* 0x000000ffff307224 */ /* 0x000fce00078e0006 */
[----:B------:R-:W-:Y:S05]  /*e750*/  WARPSYNC.COLLECTIVE R34, `(.L_x_998) ;  /* 0x0000000022087348 */ /* 0x000fea0003c00000 */
[----:B------:R0:W1:Y:S02]  /*e760*/  SHFL.DOWN P4, R6, R7, R4, R33 ;  /* 0x0800000407067389 */ /* 0x0000640000080021 */
[----:B01----:R-:W-:Y:S05]  /*e770*/  ENDCOLLECTIVE ;  /* 0x000000000000791b */ /* 0x003fea0003800000 */
.L_x_998:
[----:B------:R-:W-:Y:S02]  /*e780*/  IMAD.MOV.U32 R7, RZ, RZ, R46 ;  /* 0x000000ffff077224 */ /* 0x000fe400078e002e */
[----:B------:R-:W-:-:S07]  /*e790*/  IMAD.MOV.U32 R51, RZ, RZ, R6 ;  /* 0x000000ffff337224 */ /* 0x000fce00078e0006 */
[----:B------:R-:W-:Y:S05]  /*e7a0*/  WARPSYNC.COLLECTIVE R34, `(.L_x_999) ;  /* 0x0000000022087348 */ /* 0x000fea0003c00000 */
[----:B------:R0:W1:Y:S02]  /*e7b0*/  SHFL.DOWN P4, R6, R7, R4, R33 ;  /* 0x0800000407067389 */ /* 0x0000640000080021 */
[----:B01----:R-:W-:Y:S05]  /*e7c0*/  ENDCOLLECTIVE ;  /* 0x000000000000791b */ /* 0x003fea0003800000 */
.L_x_999:
[----:B------:R-:W-:Y:S05]  /*e7d0*/  BRA `(.L_x_1000) ;  /* 0xffffffbc00cc7947 */ /* 0x000fea000383ffff */
.L_x_810:
[----:B------:R-:W-:Y:S01]  /*e7e0*/  BSSY B0, `(.L_x_1001) ;  /* 0x0000006000007945 */ /* 0x000fe20003800000 */
[----:B------:R-:W-:Y:S02]  /*e7f0*/  IMAD.MOV.U32 R4, RZ, RZ, 0x1 ;  /* 0x00000001ff047424 */ /* 0x000fe400078e00ff */
[----:B------:R-:W-:-:S07]  /*e800*/  IMAD.MOV.U32 R34, RZ, RZ, -0x1 ;  /* 0xffffffffff227424 */ /* 0x000fce00078e00ff */
[----:B--23--:R-:W-:Y:S05]  /*e810*/  WARPSYNC.COLLECTIVE R34, `(.L_x_1002) ;  /* 0x0000000022087348 */ /* 0x00cfea0003c00000 */
[----:B------:R0:W1:Y:S02]  /*e820*/  SHFL.DOWN P4, R6, R7, R4, R33 ;  /* 0x0800000407067389 */ /* 0x0000640000080021 */
[----:B0123--:R-:W-:Y:S05]  /*e830*/  ENDCOLLECTIVE ;  /* 0x000000000000791b */ /* 0x00ffea0003800000 */
.L_x_1002:
[----:B------:R-:W-:Y:S05]  /*e840*/  BSYNC B0 ;  /* 0x0000000000007941 */ /* 0x000fea0003800000 */
.L_x_1001:
[----:B------:R-:W-:Y:S05]  /*e850*/  BRA `(.L_x_1003) ;  /* 0xffffffbc00d07947 */ /* 0x000fea000383ffff */
.L_x_811:
[----:B------:R-:W-:Y:S01]  /*e860*/  BSSY B0, `(.L_x_1004) ;  /* 0x0000007000007945 */ /* 0x000fe20003800000 */
[----:B------:R-:W-:Y:S02]  /*e870*/  IMAD.MOV.U32 R7, RZ, RZ, R49 ;  /* 0x000000ffff077224 */ /* 0x000fe400078e0031 */
[----:B------:R-:W-:Y:S02]  /*e880*/  IMAD.MOV.U32 R4, RZ, RZ, 0x2 ;  /* 0x00000002ff047424 */ /* 0x000fe400078e00ff */
[----:B------:R-:W-:-:S07]  /*e890*/  IMAD.MOV.U32 R34, RZ, RZ, -0x1 ;  /* 0xffffffffff227424 */ /* 0x000fce00078e00ff */
[----:B--23--:R-:W-:Y:S05]  /*e8a0*/  WARPSYNC.COLLECTIVE R34, `(.L_x_1005) ;  /* 0x0000000022087348 */ /* 0x00cfea0003c00000 */
[----:B------:R0:W1:Y:S02]  /*e8b0*/  SHFL.DOWN P4, R6, R7, R4, R33 ;  /* 0x0800000407067389 */ /* 0x0000640000080021 */
[----:B0123--:R-:W-:Y:S05]  /*e8c0*/  ENDCOLLECTIVE ;  /* 0x000000000000791b */ /* 0x00ffea0003800000 */
.L_x_1005:
[----:B------:R-:W-:Y:S05]  /*e8d0*/  BSYNC B0 ;  /* 0x0000000000007941 */ /* 0x000fea0003800000 */
.L_x_1004:
[----:B------:R-:W-:Y:S02]  /*e8e0*/  IMAD.MOV.U32 R7, RZ, RZ, R32 ;  /* 0x000000ffff077224 */ /* 0x000fe400078e0020 */
[----:B------:R-:W-:Y:S02]  /*e8f0*/  IMAD.MOV.U32 R4, RZ, RZ, 0x2 ;  /* 0x00000002ff047424 */ /* 0x000fe400078e00ff */
[----:B------:R-:W-:Y:S02]  /*e900*/  IMAD.MOV.U32 R34, RZ, RZ, -0x1 ;  /* 0xffffffffff227424 */ /* 0x000fe400078e00ff */
[----:B------:R-:W-:-:S07]  /*e910*/  IMAD.MOV.U32 R48, RZ, RZ, R6 ;  /* 0x000000ffff307224 */ /* 0x000fce00078e0006 */
[----:B------:R-:W-:Y:S05]  /*e920*/  WARPSYNC.COLLECTIVE R34, `(.L_x_1006) ;  /* 0x0000000022087348 */ /* 0x000fea0003c00000 */
[----:B------:R0:W1:Y:S02]  /*e930*/  SHFL.DOWN P4, R6, R7, R4, R33 ;  /* 0x0800000407067389 */ /* 0x0000640000080021 */
[----:B01----:R-:W-:Y:S05]  /*e940*/  ENDCOLLECTIVE ;  /* 0x000000000000791b */ /* 0x003fea0003800000 */
.L_x_1006:
[----:B------:R-:W-:Y:S02]  /*e950*/  IMAD.MOV.U32 R7, RZ, RZ, R46 ;  /* 0x000000ffff077224 */ /* 0x000fe400078e002e */
[----:B------:R-:W-:-:S07]  /*e960*/  IMAD.MOV.U32 R51, RZ, RZ, R6 ;  /* 0x000000ffff337224 */ /* 0x000fce00078e0006 */
[----:B------:R-:W-:Y:S05]  /*e970*/  WARPSYNC.COLLECTIVE R34, `(.L_x_1007) ;  /* 0x0000000022087348 */ /* 0x000fea0003c00000 */
[----:B------:R0:W1:Y:S02]  /*e980*/  SHFL.DOWN P4, R6, R7, R4, R33 ;  /* 0x0800000407067389 */ /* 0x0000640000080021 */
[----:B01----:R-:W-:Y:S05]  /*e990*/  ENDCOLLECTIVE ;  /* 0x000000000000791b */ /* 0x003fea0003800000 */
.L_x_1007:
[----:B------:R-:W-:Y:S05]  /*e9a0*/  BRA `(.L_x_1008) ;  /* 0xffffffbc00987947 */ /* 0x000fea000383ffff */
.L_x_812:
[----:B------:R-:W-:Y:S01]  /*e9b0*/  BSSY B0, `(.L_x_1009) ;  /* 0x0000006000007945 */ /* 0x000fe20003800000 */
[----:B------:R-:W-:Y:S02]  /*e9c0*/  IMAD.MOV.U32 R4, RZ, RZ, 0x2 ;  /* 0x00000002ff047424 */ /* 0x000fe400078e00ff */
[----:B------:R-:W-:-:S07]  /*e9d0*/  IMAD.MOV.U32 R34, RZ, RZ, -0x1 ;  /* 0xffffffffff227424 */ /* 0x000fce00078e00ff */
[----:B--23--:R-:W-:Y:S05]  /*e9e0*/  WARPSYNC.COLLECTIVE R34, `(.L_x_1010) ;  /* 0x0000000022087348 */ /* 0x00cfea0003c00000 */
[----:B------:R0:W1:Y:S02]  /*e9f0*/  SHFL.DOWN P4, R6, R7, R4, R33 ;  /* 0x0800000407067389 */ /* 0x0000640000080021 */
[----:B0123--:R-:W-:Y:S05]  /*ea00*/  ENDCOLLECTIVE ;  /* 0x000000000000791b */ /* 0x00ffea0003800000 */
.L_x_1010:
[----:B------:R-:W-:Y:S05]  /*ea10*/  BSYNC B0 ;  /* 0x0000000000007941 */ /* 0x000fea0003800000 */
.L_x_1009:
[----:B------:R-:W-:Y:S05]  /*ea20*/  BRA `(.L_x_1011) ;  /* 0xffffffbc009c7947 */ /* 0x000fea000383ffff */
.L_x_813:
[----:B------:R-:W-:Y:S01]  /*ea30*/  BSSY B0, `(.L_x_1012) ;  /* 0x0000007000007945 */ /* 0x000fe20003800000 */
[----:B------:R-:W-:Y:S02]  /*ea40*/  IMAD.MOV.U32 R7, RZ, RZ, R49 ;  /* 0x000000ffff077224 */ /* 0x000fe400078e0031 */
[----:B------:R-:W-:Y:S02]  /*ea50*/  IMAD.MOV.U32 R4, RZ, RZ, 0x4 ;  /* 0x00000004ff047424 */ /* 0x000fe400078e00ff */
[----:B------:R-:W-:-:S07]  /*ea60*/  IMAD.MOV.U32 R34, RZ, RZ, -0x1 ;  /* 0xffffffffff227424 */ /* 0x000fce00078e00ff */
[----:B--23--:R-:W-:Y:S05]  /*ea70*/  WARPSYNC.COLLECTIVE R34, `(.L_x_1013) ;  /* 0x0000000022087348 */ /* 0x00cfea0003c00000 */
[----:B------:R0:W1:Y:S02]  /*ea80*/  SHFL.DOWN P4, R6, R7, R4, R33 ;  /* 0x0800000407067389 */ /* 0x0000640000080021 */
[----:B0123--:R-:W-:Y:S05]  /*ea90*/  ENDCOLLECTIVE ;  /* 0x000000000000791b */ /* 0x00ffea0003800000 */
.L_x_1013:
[----:B------:R-:W-:Y:S05]  /*eaa0*/  BSYNC B0 ;  /* 0x0000000000007941 */ /* 0x000fea0003800000 */
.L_x_1012:
[----:B------:R-:W-:Y:S02]  /*eab0*/  IMAD.MOV.U32 R7, RZ, RZ, R32 ;  /* 0x000000ffff077224 */ /* 0x000fe400078e0020 */
[----:B------:R-:W-:Y:S02]  /*eac0*/  IMAD.MOV.U32 R4, RZ, RZ, 0x4 ;  /* 0x00000004ff047424 */ /* 0x000fe400078e00ff */
[----:B------:R-:W-:Y:S02]  /*ead0*/  IMAD.MOV.U32 R34, RZ, RZ, -0x1 ;  /* 0xffffffffff227424 */ /* 0x000fe400078e00ff */
[----:B------:R-:W-:-:S07]  /*eae0*/  IMAD.MOV.U32 R48, RZ, RZ, R6 ;  /* 0x000000ffff307224 */ /* 0x000fce00078e0006 */
[----:B------:R-:W-:Y:S05]  /*eaf0*/  WARPSYNC.COLLECTIVE R34, `(.L_x_1014) ;  /* 0x0000000022087348 */ /* 0x000fea0003c00000 */
[----:B------:R0:W1:Y:S02]  /*eb00*/  SHFL.DOWN P4, R6, R7, R4, R33 ;  /* 0x0800000407067389 */ /* 0x0000640000080021 */
[----:B01----:R-:W-:Y:S05]  /*eb10*/  ENDCOLLECTIVE ;  /* 0x000000000000791b */ /* 0x003fea0003800000 */
.L_x_1014:
[----:B------:R-:W-:Y:S02]  /*eb20*/  IMAD.MOV.U32 R7, RZ, RZ, R46 ;  /* 0x000000ffff077224 */ /* 0x000fe400078e002e */
[----:B------:R-:W-:-:S07]  /*eb30*/  IMAD.MOV.U32 R51, RZ, RZ, R6 ;  /* 0x000000ffff337224 */ /* 0x000fce00078e0006 */
[----:B------:R-:W-:Y:S05]  /*eb40*/  WARPSYNC.COLLECTIVE R34, `(.L_x_1015) ;  /* 0x0000000022087348 */ /* 0x000fea0003c00000 */
[----:B------:R0:W1:Y:S02]  /*eb50*/  SHFL.DOWN P4, R6, R7, R4, R33 ;  /* 0x0800000407067389 */ /* 0x0000640000080021 */
[----:B01----:R-:W-:Y:S05]  /*eb60*/  ENDCOLLECTIVE ;  /* 0x000000000000791b */ /* 0x003fea0003800000 */
.L_x_1015:
[----:B------:R-:W-:Y:S05]  /*eb70*/  BRA `(.L_x_1016) ;  /* 0xffffffbc00647947 */ /* 0x000fea000383ffff */
.L_x_814:
[----:B------:R-:W-:Y:S01]  /*eb80*/  BSSY B0, `(.L_x_1017) ;  /* 0x0000006000007945 */ /* 0x000fe20003800000 */
[----:B------:R-:W-:Y:S02]  /*eb90*/  IMAD.MOV.U32 R4, RZ, RZ, 0x4 ;  /* 0x00000004ff047424 */ /* 0x000fe400078e00ff */
[----:B------:R-:W-:-:S07]  /*eba0*/  IMAD.MOV.U32 R34, RZ, RZ, -0x1 ;  /* 0xffffffffff227424 */ /* 0x000fce00078e00ff */
[----:B--23--:R-:W-:Y:S05]  /*ebb0*/  WARPSYNC.COLLECTIVE R34, `(.L_x_1018) ;  /* 0x0000000022087348 */ /* 0x00cfea0003c00000 */
[----:B------:R0:W1:Y:S02]  /*ebc0*/  SHFL.DOWN P4, R6, R7, R4, R33 ;  /* 0x0800000407067389 */ /* 0x0000640000080021 */
[----:B0123--:R-:W-:Y:S05]  /*ebd0*/  ENDCOLLECTIVE ;  /* 0x000000000000791b */ /* 0x00ffea0003800000 */
.L_x_1018:
[----:B------:R-:W-:Y:S05]  /*ebe0*/  BSYNC B0 ;  /* 0x0000000000007941 */ /* 0x000fea0003800000 */
.L_x_1017:
[----:B------:R-:W-:Y:S05]  /*ebf0*/  BRA `(.L_x_1019) ;  /* 0xffffffbc00687947 */ /* 0x000fea000383ffff */
.L_x_815:
[----:B------:R-:W-:Y:S01]  /*ec00*/  BSSY B0, `(.L_x_1020) ;  /* 0x0000007000007945 */ /* 0x000fe20003800000 */
[----:B------:R-:W-:Y:S02]  /*ec10*/  IMAD.MOV.U32 R7, RZ, RZ, R49 ;  /* 0x000000ffff077224 */ /* 0x000fe400078e0031 */
[----:B------:R-:W-:Y:S02]  /*ec20*/  IMAD.MOV.U32 R4, RZ, RZ, 0x8 ;  /* 0x00000008ff047424 */ /* 0x000fe400078e00ff */
[----:B------:R-:W-:-:S07]  /*ec30*/  IMAD.MOV.U32 R34, RZ, RZ, -0x1 ;  /* 0xffffffffff227424 */ /* 0x000fce00078e00ff */
[----:B--23--:R-:W-:Y:S05]  /*ec40*/  WARPSYNC.COLLECTIVE R34, `(.L_x_1021) ;  /* 0x0000000022087348 */ /* 0x00cfea0003c00000 */
[----:B------:R0:W1:Y:S02]  /*ec50*/  SHFL.DOWN P4, R6, R7, R4, R33 ;  /* 0x0800000407067389 */ /* 0x0000640000080021 */
[----:B0123--:R-:W-:Y:S05]  /*ec60*/  ENDCOLLECTIVE ;  /* 0x000000000000791b */ /* 0x00ffea0003800000 */
.L_x_1021:
[----:B------:R-:W-:Y:S05]  /*ec70*/  BSYNC B0 ;  /* 0x0000000000007941 */ /* 0x000fea0003800000 */
.L_x_1020:
[----:B------:R-:W-:Y:S02]  /*ec80*/  IMAD.MOV.U32 R7, RZ, RZ, R32 ;  /* 0x000000ffff077224 */ /* 0x000fe400078e0020 */
[----:B------:R-:W-:Y:S02]  /*ec90*/  IMAD.MOV.U32 R4, RZ, RZ, 0x8 ;  /* 0x00000008ff047424 */ /* 0x000fe400078e00ff */
[----:B------:R-:W-:Y:S02]  /*eca0*/  IMAD.MOV.U32 R34, RZ, RZ, -0x1 ;  /* 0xffffffffff227424 */ /* 0x000fe400078e00ff */
[----:B------:R-:W-:-:S07]  /*ecb0*/  IMAD.MOV.U32 R48, RZ, RZ, R6 ;  /* 0x000000ffff307224 */ /* 0x000fce00078e0006 */
[----:B------:R-:W-:Y:S05]  /*ecc0*/  WARPSYNC.COLLECTIVE R34, `(.L_x_1022) ;  /* 0x0000000022087348 */ /* 0x000fea0003c00000 */
[----:B------:R0:W1:Y:S02]  /*ecd0*/  SHFL.DOWN P4, R6, R7, R4, R33 ;  /* 0x0800000407067389 */ /* 0x0000640000080021 */
[----:B01----:R-:W-:Y:S05]  /*ece0*/  ENDCOLLECTIVE ;  /* 0x000000000000791b */ /* 0x003fea0003800000 */
.L_x_1022:
[----:B------:R-:W-:Y:S02]  /*ecf0*/  IMAD.MOV.U32 R7, RZ, RZ, R46 ;  /* 0x000000ffff077224 */ /* 0x000fe400078e002e */
[----:B------:R-:W-:-:S07]  /*ed00*/  IMAD.MOV.U32 R51, RZ, RZ, R6 ;  /* 0x000000ffff337224 */ /* 0x000fce00078e0006 */
[----:B------:R-:W-:Y:S05]  /*ed10*/  WARPSYNC.COLLECTIVE R34, `(.L_x_1023) ;  /* 0x0000000022087348 */ /* 0x000fea0003c00000 */
[----:B------:R0:W1:Y:S02]  /*ed20*/  SHFL.DOWN P4, R6, R7, R4, R33 ;  /* 0x0800000407067389 */ /* 0x0000640000080021 */
[----:B01----:R-:W-:Y:S05]  /*ed30*/  ENDCOLLECTIVE ;  /* 0x000000000000791b */ /* 0x003fea0003800000 */
.L_x_1023:
[----:B------:R-:W-:Y:S05]  /*ed40*/  BRA `(.L_x_1024) ;  /* 0xffffffbc00307947 */ /* 0x000fea000383ffff */
.L_x_816:
[----:B------:R-:W-:Y:S01]  /*ed50*/  BSSY B0, `(.L_x_1025) ;  /* 0x0000006000007945 */ /* 0x000fe20003800000 */
[----:B------:R-:W-:Y:S02]  /*ed60*/  IMAD.MOV.U32 R4, RZ, RZ, 0x8 ;  /* 0x00000008ff047424 */ /* 0x000fe400078e00ff */
[----:B------:R-:W-:-:S07]  /*ed70*/  IMAD.MOV.U32 R34, RZ, RZ, -0x1 ;  /* 0xffffffffff227424 */ /* 0x000fce00078e00ff */
[----:B--23--:R-:W-:Y:S05]  /*ed80*/  WARPSYNC.COLLECTIVE R34, `(.L_x_1026) ;  /* 0x0000000022087348 */ /* 0x00cfea0003c00000 */
[----:B------:R0:W1:Y:S02]  /*ed90*/  SHFL.DOWN P4, R6, R7, R4, R33 ;  /* 0x0800000407067389 */ /* 0x0000640000080021 */
[----:B0123--:R-:W-:Y:S05]  /*eda0*/  ENDCOLLECTIVE ;  /* 0x000000000000791b */ /* 0x00ffea0003800000 */
.L_x_1026:
[----:B------:R-:W-:Y:S05]  /*edb0*/  BSYNC B0 ;  /* 0x0000000000007941 */ /* 0x000fea0003800000 */
.L_x_1025:
[----:B------:R-:W-:Y:S05]  /*edc0*/  BRA `(.L_x_1027) ;  /* 0xffffffbc00347947 */ /* 0x000fea000383ffff */
.L_x_817:
[----:B------:R-:W-:Y:S01]  /*edd0*/  BSSY B0, `(.L_x_1028) ;  /* 0x0000007000007945 */ /* 0x000fe20003800000 */
[----:B------:R-:W-:Y:S02]  /*ede0*/  IMAD.MOV.U32 R7, RZ, RZ, R49 ;  /* 0x000000ffff077224 */ /* 0x000fe400078e0031 */
[----:B------:R-:W-:Y:S02]  /*edf0*/  IMAD.MOV.U32 R4, RZ, RZ, 0x10 ;  /* 0x00000010ff047424 */ /* 0x000fe400078e00ff */
[----:B------:R-:W-:-:S07]  /*ee00*/  IMAD.MOV.U32 R34, RZ, RZ, -0x1 ;  /* 0xffffffffff227424 */ /* 0x000fce00078e00ff */
[----:B--23--:R-:W-:Y:S05]  /*ee10*/  WARPSYNC.COLLECTIVE R34, `(.L_x_1029) ;  /* 0x0000000022087348 */ /* 0x00cfea0003c00000 */
[----:B------:R0:W1:Y:S02]  /*ee20*/  SHFL.DOWN P4, R6, R7, R4, R33 ;  /* 0x0800000407067389 */ /* 0x0000640000080021 */
[----:B0123--:R-:W-:Y:S05]  /*ee30*/  ENDCOLLECTIVE ;  /* 0x000000000000791b */ /* 0x00ffea0003800000 */
.L_x_1029:
[----:B------:R-:W-:Y:S05]  /*ee40*/  BSYNC B0 ;  /* 0x0000000000007941 */ /* 0x000fea0003800000 */
.L_x_1028:
[----:B------:R-:W-:Y:S02]  /*ee50*/  IMAD.MOV.U32 R7, RZ, RZ, R32 ;  /* 0x000000ffff077224 */ /* 0x000fe400078e0020 */
[----:B------:R-:W-:Y:S02]  /*ee60*/  IMAD.MOV.U32 R4, RZ, RZ, 0x10 ;  /* 0x00000010ff047424 */ /* 0x000fe400078e00ff */
[----:B------:R-:W-:Y:S02]  /*ee70*/  IMAD.MOV.U32 R34, RZ, RZ, -0x1 ;  /* 0xffffffffff227424 */ /* 0x000fe400078e00ff */
[----:B------:R-:W-:Y:S02]  /*ee80*/  IMAD.MOV.U32 R48, RZ, RZ, R6 ;  /* 0x000000ffff307224 */ /* 0x000fe400078e0006 */
[----:B------:R-:W-:-:S07]  /*ee90*/  VIADD R50, R28, 0x10 ;  /* 0x000000101c327836 */ /* 0x000fce0000000000 */
[----:B------:R-:W-:Y:S05]  /*eea0*/  WARPSYNC.COLLECTIVE R34, `(.L_x_1030) ;  /* 0x0000000022087348 */ /* 0x000fea0003c00000 */
[----:B------:R0:W1:Y:S02]  /*eeb0*/  SHFL.DOWN P4, R6, R7, R4, R33 ;  /* 0x0800000407067389 */ /* 0x0000640000080021 */
[----:B01----:R-:W-:Y:S05]  /*eec0*/  ENDCOLLECTIVE ;  /* 0x000000000000791b */ /* 0x003fea0003800000 */
.L_x_1030:
[----:B------:R-:W-:Y:S02]  /*eed0*/  IMAD.MOV.U32 R7, RZ, RZ, R46 ;  /* 0x000000ffff077224 */ /* 0x000fe400078e002e */
[----:B------:R-:W-:-:S07]  /*eee0*/  IMAD.MOV.U32 R51, RZ, RZ, R6 ;  /* 0x000000ffff337224 */ /* 0x000fce00078e0006 */
[----:B------:R-:W-:Y:S05]  /*eef0*/  WARPSYNC.COLLECTIVE R34, `(.L_x_1031) ;  /* 0x0000000022087348 */ /* 0x000fea0003c00000 */
[----:B------:R0:W1:Y:S02]  /*ef00*/  SHFL.DOWN P4, R6, R7, R4, R33 ;  /* 0x0800000407067389 */ /* 0x0000640000080021 */
[----:B01----:R-:W-:Y:S05]  /*ef10*/  ENDCOLLECTIVE ;  /* 0x000000000000791b */ /* 0x003fea0003800000 */
.L_x_1031:
[----:B------:R-:W-:Y:S05]  /*ef20*/  BRA `(.L_x_1032) ;  /* 0xffffffb800fc7947 */ /* 0x000fea000383ffff */
.L_x_818:
[----:B------:R-:W-:Y:S01]  /*ef30*/  BSSY B0, `(.L_x_1033) ;  /* 0x0000006000007945 */ /* 0x000fe20003800000 */
[----:B------:R-:W-:Y:S02]  /*ef40*/  IMAD.MOV.U32 R4, RZ, RZ, 0x10 ;  /* 0x00000010ff047424 */ /* 0x000fe400078e00ff */
[----:B------:R-:W-:-:S07]  /*ef50*/  IMAD.MOV.U32 R34, RZ, RZ, -0x1 ;  /* 0xffffffffff227424 */ /* 0x000fce00078e00ff */
[----:B--23--:R-:W-:Y:S05]  /*ef60*/  WARPSYNC.COLLECTIVE R34, `(.L_x_1034) ;  /* 0x0000000022087348 */ /* 0x00cfea0003c00000 */
[----:B------:R0:W1:Y:S02]  /*ef70*/  SHFL.DOWN P4, R6, R7, R4, R33 ;  /* 0x0800000407067389 */ /* 0x0000640000080021 */
[----:B0123--:R-:W-:Y:S05]  /*ef80*/  ENDCOLLECTIVE ;  /* 0x000000000000791b */ /* 0x00ffea0003800000 */
.L_x_1034:
[----:B------:R-:W-:Y:S05]  /*ef90*/  BSYNC B0 ;  /* 0x0000000000007941 */ /* 0x000fea0003800000 */
.L_x_1033:
[----:B------:R-:W-:Y:S05]  /*efa0*/  BRA `(.L_x_1035) ;  /* 0xffffffbc001c7947 */ /* 0x000fea000383ffff */
.L_x_819:
[----:B------:R-:W-:Y:S01]  /*efb0*/  BSSY B0, `(.L_x_1036) ;  /* 0x0000005000007945 */ /* 0x000fe20003800000 */
[----:B------:R-:W-:-:S07]  /*efc0*/  IMAD.MOV.U32 R34, RZ, RZ, -0x1 ;  /* 0xffffffffff227424 */ /* 0x000fce00078e00ff */
[----:B--23--:R-:W-:Y:S05]  /*efd0*/  WARPSYNC.COLLECTIVE R34, `(.L_x_1037) ;  /* 0x0000000022087348 */ /* 0x00cfea0003c00000 */
[----:B------:R-:W-:Y:S01]  /*efe0*/  VOTE.ALL P5, P5 ;  /* 0x0000000000ff7806 */ /* 0x000fe200028a0000 */
[----:B--23--:R-:W-:-:S12]  /*eff0*/  ENDCOLLECTIVE ;  /* 0x000000000000791b */ /* 0x00cfd80003800000 */
.L_x_1037:
[----:B------:R-:W-:Y:S05]  /*f000*/  BSYNC B0 ;  /* 0x0000000000007941 */ /* 0x000fea0003800000 */
.L_x_1036:
[----:B------:R-:W-:Y:S05]  /*f010*/  BRA `(.L_x_1038) ;  /* 0xffffffbc00187947 */ /* 0x000fea000383ffff */
.L_x_1039:
        /* <DEDUP_REMOVED lines=14> */
.L_x_1203:


//--------------------- .text._ZN6thrust24THRUST_300001_SM_1000_NS8cuda_cub4core6detail13_kernel_agentINS1_15__reduce_by_key9InitAgentIN3cub18CUB_300001_SM_100024ReduceByKeyScanTileStateIilLb1EEElPlEEJSA_lSB_EEEvDpT0_ --------------------------
	.section	.text._ZN6thrust24THRUST_300001_SM_1000_NS8cuda_cub4core6detail13_kernel_agentINS1_15__reduce_by_key9InitAgentIN3cub18CUB_300001_SM_100024ReduceByKeyScanTileStateIilLb1EEElPlEEJSA_lSB_EEEvDpT0_,"ax",@progbits
	.align	128
        .global         _ZN6thrust24THRUST_300001_SM_1000_NS8cuda_cub4core6detail13_kernel_agentINS1_15__reduce_by_key9InitAgentIN3cub18CUB_300001_SM_100024ReduceByKeyScanTileStateIilLb1EEElPlEEJSA_lSB_EEEvDpT0_
        .type           _ZN6thrust24THRUST_300001_SM_1000_NS8cuda_cub4core6detail13_kernel_agentINS1_15__reduce_by_key9InitAgentIN3cub18CUB_300001_SM_100024ReduceByKeyScanTileStateIilLb1EEElPlEEJSA_lSB_EEEvDpT0_,@function
        .size           _ZN6thrust24THRUST_300001_SM_1000_NS8cuda_cub4core6detail13_kernel_agentINS1_15__reduce_by_key9InitAgentIN3cub18CUB_300001_SM_100024ReduceByKeyScanTileStateIilLb1EEElPlEEJSA_lSB_EEEvDpT0_,(.L_x_1204 - _ZN6thrust24THRUST_300001_SM_1000_NS8cuda_cub4core6detail13_kernel_agentINS1_15__reduce_by_key9InitAgentIN3cub18CUB_300001_SM_100024ReduceByKeyScanTileStateIilLb1EEElPlEEJSA_lSB_EEEvDpT0_)
        .other          _ZN6thrust24THRUST_300001_SM_1000_NS8cuda_cub4core6detail13_kernel_agentINS1_15__reduce_by_key9InitAgentIN3cub18CUB_300001_SM_100024ReduceByKeyScanTileStateIilLb1EEElPlEEJSA_lSB_EEEvDpT0_,@"STO_CUDA_ENTRY STV_DEFAULT"
_ZN6thrust24THRUST_300001_SM_1000_NS8cuda_cub4core6detail13_kernel_agentINS1_15__reduce_by_key9InitAgentIN3cub18CUB_300001_SM_100024ReduceByKeyScanTileStateIilLb1EEElPlEEJSA_lSB_EEEvDpT0_:
.text._ZN6thrust24THRUST_300001_SM_1000_NS8cuda_cub4core6detail13_kernel_agentINS1_15__reduce_by_key9InitAgentIN3cub18CUB_300001_SM_100024ReduceByKeyScanTileStateIilLb1EEElPlEEJSA_lSB_EEEvDpT0_:
[----:B------:R-:W-:Y:S01]  /*0000*/  LDC R1, c[0x0][0x37c] ;  /* 0x0000df00ff017b82 */ /* 0x000fe20000000800 */
[----:B------:R-:W0:Y:S07]  /*0010*/  S2R R0, SR_TID.X ;  /* 0x0000000000007919 */ /* 0x000e2e0000002100 */
[----:B------:R-:W1:Y:S01]  /*0020*/  S2UR UR6, SR_CTAID.X ;  /* 0x00000000000679c3 */ /* 0x000e620000002500 */
[----:B------:R-:W2:Y:S01]  /*0030*/  LDCU UR4, c[0x0][0x388] ;  /* 0x00007100ff0477ac */ /* 0x000ea20008000800 */
[----:B------:R-:W-:-:S06]  /*0040*/  CS2R R10, SRZ ;  /* 0x00000000000a7805 */ /* 0x000fcc000001ff00 */
[----:B------:R-:W1:Y:S01]  /*0050*/  LDC R7, c[0x0][0x360] ;  /* 0x0000d800ff077b82 */ /* 0x000e620000000800 */
[C---:B0-----:R-:W-:Y:S01]  /*0060*/  ISETP.GT.U32.AND P0, PT, R0.reuse, 0x1f, PT ;  /* 0x0000001f0000780c */ /* 0x041fe20003f04070 */
[----:B-1----:R-:W-:Y:S01]  /*0070*/  IMAD R7, R7, UR6, R0 ;  /* 0x0000000607077c24 */ /* 0x002fe2000f8e0200 */
[----:B------:R-:W-:Y:S02]  /*0080*/  LOP3.LUT P2, RZ, R0, UR6, RZ, 0xfc, !PT ;  /* 0x0000000600ff7c12 */ /* 0x000fe4000f84fcff */
[----:B------:R-:W-:Y:S02]  /*0090*/  ISETP.NE.OR P0, PT, RZ, UR6, P0 ;  /* 0x00000006ff007c0c */ /* 0x000fe40008705670 */
[----:B--2---:R-:W-:Y:S01]  /*00a0*/  ISETP.GE.AND P1, PT, R7, UR4, PT ;  /* 0x0000000407007c0c */ /* 0x004fe2000bf26270 */
[----:B------:R-:W0:Y:S10]  /*00b0*/  LDCU.64 UR4, c[0x0][0x358] ;  /* 0x00006b00ff0477ac */ /* 0x000e340008000a00 */
[----:B------:R-:W1:Y:S02]  /*00c0*/  @!P0 LDC.64 R4, c[0x0][0x380] ;  /* 0x0000e000ff048b82 */ /* 0x000e640000000a00 */
[----:B------:R-:W-:-:S02]  /*00d0*/  @!P1 IMAD.MOV.U32 R8, RZ, RZ, 0x0 ;  /* 0x00000000ff089424 */ /* 0x000fc400078e00ff */
[----:B------:R-:W-:-:S04]  /*00e0*/  @!P1 IMAD.MOV.U32 R9, RZ, RZ, 0x63 ;  /* 0x00000063ff099424 */ /* 0x000fc800078e00ff */
[----:B------:R-:W2:Y:S01]  /*00f0*/  @!P1 LDC.64 R2, c[0x0][0x380] ;  /* 0x0000e000ff029b82 */ /* 0x000ea20000000a00 */
[----:B-1----:R-:W-:-:S04]  /*0100*/  @!P0 IMAD.WIDE.U32 R4, R0, 0x10, R4 ;  /* 0x0000001000048825 */ /* 0x002fc800078e0004 */
[----:B--2---:R-:W-:-:S05]  /*0110*/  @!P1 IMAD.WIDE R2, R7, 0x10, R2 ;  /* 0x0000001007029825 */ /* 0x004fca00078e0202 */
[----:B0-----:R0:W-:Y:S04]  /*0120*/  @!P1 STG.E.128 desc[UR4][R2.64+0x200], R8 ;  /* 0x0002000802009986 */ /* 0x0011e8000c101d04 */
[----:B------:R0:W-:Y:S01]  /*0130*/  @!P0 STG.E.128 desc[UR4][R4.64], RZ ;  /* 0x000000ff04008986 */ /* 0x0001e2000c101d04 */
[----:B------:R-:W-:Y:S05]  /*0140*/  @P2 EXIT ;  /* 0x000000000000294d */ /* 0x000fea0003800000 */
[----:B0-----:R-:W0:Y:S02]  /*0150*/  LDC.64 R2, c[0x0][0x390] ;  /* 0x0000e400ff027b82 */ /* 0x001e240000000a00 */
[----:B0-----:R-:W-:Y:S01]  /*0160*/  STG.E.64 desc[UR4][R2.64], RZ ;  /* 0x000000ff02007986 */ /* 0x001fe2000c101b04 */
[----:B------:R-:W-:Y:S05]  /*0170*/  EXIT ;  /* 0x000000000000794d */ /* 0x000fea0003800000 */
.L_x_1040:
        /* <DEDUP_REMOVED lines=16> */
.L_x_1204:


//--------------------- .text._ZN6thrust24THRUST_300001_SM_1000_NS8cuda_cub4core6detail13_kernel_agentINS1_15__reduce_by_key16ReduceByKeyAgentINS0_6detail15normal_iteratorINS0_10device_ptrIiEEEENS0_17constant_iteratorIiNS0_11use_defaultESD_EESB_SB_N4cuda3std3__48equal_toIiEENSH_4plusIiEEPiiEEJSB_SE_SB_SB_SM_N3cub18CUB_300001_SM_100024ReduceByKeyScanTileStateIiiLb1EEESJ_SL_iiEEEvDpT0_ --------------------------
	.section	.text._ZN6thrust24THRUST_300001_SM_1000_NS8cuda_cub4core6detail13_kernel_agentINS1_15__reduce_by_key16ReduceByKeyAgentINS0_6detail15normal_iteratorINS0_10device_ptrIiEEEENS0_17constant_iteratorIiNS0_11use_defaultESD_EESB_SB_N4cuda3std3__48equal_toIiEENSH_4plusIiEEPiiEEJSB_SE_SB_SB_SM_N3cub18CUB_300001_SM_100024ReduceByKeyScanTileStateIiiLb1EEESJ_SL_iiEEEvDpT0_,"ax",@progbits
	.align	128
        .global         _ZN6thrust24THRUST_300001_SM_1000_NS8cuda_cub4core6detail13_kernel_agentINS1_15__reduce_by_key16ReduceByKeyAgentINS0_6detail15normal_iteratorINS0_10device_ptrIiEEEENS0_17constant_iteratorIiNS0_11use_defaultESD_EESB_SB_N4cuda3std3__48equal_toIiEENSH_4plusIiEEPiiEEJSB_SE_SB_SB_SM_N3cub18CUB_300001_SM_100024ReduceByKeyScanTileStateIiiLb1EEESJ_SL_iiEEEvDpT0_
        .type           _ZN6thrust24THRUST_300001_SM_1000_NS8cuda_cub4core6detail13_kernel_agentINS1_15__reduce_by_key16ReduceByKeyAgentINS0_6detail15normal_iteratorINS0_10device_ptrIiEEEENS0_17constant_iteratorIiNS0_11use_defaultESD_EESB_SB_N4cuda3std3__48equal_toIiEENSH_4plusIiEEPiiEEJSB_SE_SB_SB_SM_N3cub18CUB_300001_SM_100024ReduceByKeyScanTileStateIiiLb1EEESJ_SL_iiEEEvDpT0_,@function
        .size           _ZN6thrust24THRUST_300001_SM_1000_NS8cuda_cub4core6detail13_kernel_agentINS1_15__reduce_by_key16ReduceByKeyAgentINS0_6detail15normal_iteratorINS0_10device_ptrIiEEEENS0_17constant_iteratorIiNS0_11use_defaultESD_EESB_SB_N4cuda3std3__48equal_toIiEENSH_4plusIiEEPiiEEJSB_SE_SB_SB_SM_N3cub18CUB_300001_SM_100024ReduceByKeyScanTileStateIiiLb1EEESJ_SL_iiEEEvDpT0_,(.L_x_1205 - _ZN6thrust24THRUST_300001_SM_1000_NS8cuda_cub4core6detail13_kernel_agentINS1_15__reduce_by_key16ReduceByKeyAgentINS0_6detail15normal_iteratorINS0_10device_ptrIiEEEENS0_17constant_iteratorIiNS0_11use_defaultESD_EESB_SB_N4cuda3std3__48equal_toIiEENSH_4plusIiEEPiiEEJSB_SE_SB_SB_SM_N3cub18CUB_300001_SM_100024ReduceByKeyScanTileStateIiiLb1EEESJ_SL_iiEEEvDpT0_)
        .other          _ZN6thrust24THRUST_300001_SM_1000_NS8cuda_cub4core6detail13_kernel_agentINS1_15__reduce_by_key16ReduceByKeyAgentINS0_6detail15normal_iteratorINS0_10device_ptrIiEEEENS0_17constant_iteratorIiNS0_11use_defaultESD_EESB_SB_N4cuda3std3__48equal_toIiEENSH_4plusIiEEPiiEEJSB_SE_SB_SB_SM_N3cub18CUB_300001_SM_100024ReduceByKeyScanTileStateIiiLb1EEESJ_SL_iiEEEvDpT0_,@"STO_CUDA_ENTRY STV_DEFAULT"
_ZN6thrust24THRUST_300001_SM_1000_NS8cuda_cub4core6detail13_kernel_agentINS1_15__reduce_by_key16ReduceByKeyAgentINS0_6detail15normal_iteratorINS0_10device_ptrIiEEEENS0_17constant_iteratorIiNS0_11use_defaultESD_EESB_SB_N4cuda3std3__48equal_toIiEENSH_4plusIiEEPiiEEJSB_SE_SB_SB_SM_N3cub18CUB_300001_SM_100024ReduceByKeyScanTileStateIiiLb1EEESJ_SL_iiEEEvDpT0_:
.text._ZN6thrust24THRUST_300001_SM_1000_NS8cuda_cub4core6detail13_kernel_agentINS1_15__reduce_by_key16ReduceByKeyAgentINS0_6detail15normal_iteratorINS0_10device_ptrIiEEEENS0_17constant_iteratorIiNS0_11use_defaultESD_EESB_SB_N4cuda3std3__48equal_toIiEENSH_4plusIiEEPiiEEJSB_SE_SB_SB_SM_N3cub18CUB_300001_SM_100024ReduceByKeyScanTileStateIiiLb1EEESJ_SL_iiEEEvDpT0_:
[----:B------:R-:W-:Y:S08]  /*0000*/  LDC R1, c[0x0][0x37c] ;  /* 0x0000df00ff017b82 */ /* 0x000ff00000000800 */
[----:B------:R-:W0:Y:S01]  /*0010*/  S2UR UR8, SR_CTAID.X ;  /* 0x00000000000879c3 */ /* 0x000e220000002500 */
[----:B------:R-:W1:Y:S01]  /*0020*/  LDCU UR7, c[0x0][0x3bc] ;  /* 0x00007780ff0777ac */ /* 0x000e620008000800 */
[----:B------:R-:W2:Y:S01]  /*0030*/  LDCU.64 UR10, c[0x0][0x358] ;  /* 0x00006b00ff0a77ac */ /* 0x000ea20008000a00 */
[----:B0-----:R-:W-:-:S04]  /*0040*/  UIMAD UR6, UR8, 0x900, URZ ;  /* 0x00000900080678a4 */ /* 0x001fc8000f8e02ff */
[----:B-1----:R-:W-:-:S04]  /*0050*/  UIADD3 UR7, UPT, UPT, -UR6, UR7, URZ ;  /* 0x0000000706077290 */ /* 0x002fc8000fffe1ff */
[----:B------:R-:W-:-:S09]  /*0060*/  UISETP.GE.AND UP0, UPT, UR7, 0x901, UPT ;  /* 0x000009010700788c */ /* 0x000fd2000bf06270 */
[----:B--2---:R-:W-:Y:S05]  /*0070*/  BRA.U !UP0, `(.L_x_1041) ;  /* 0x00000051085c7547 */ /* 0x004fea000b800000 */
[----:B------:R-:W-:-:S09]  /*0080*/  UISETP.NE.AND UP0, UPT, UR8, URZ, UPT ;  /* 0x000000ff0800728c */ /* 0x000fd2000bf05270 */
[----:B------:R-:W-:Y:S05]  /*0090*/  BRA.U UP0, `(.L_x_1042) ;  /* 0x0000002100787547 */ /* 0x000fea000b800000 */
[----:B------:R-:W0:Y:S01]  /*00a0*/  S2R R16, SR_TID.X ;  /* 0x0000000000107919 */ /* 0x000e220000002100 */
[----:B------:R-:W1:Y:S08]  /*00b0*/  LDC.64 R2, c[0x0][0x380] ;  /* 0x0000e000ff027b82 */ /* 0x000e700000000a00 */
[----:B------:R-:W2:Y:S01]  /*00c0*/  S2UR UR5, SR_CgaCtaId ;  /* 0x00000000000579c3 */ /* 0x000ea20000008800 */
[----:B------:R-:W-:-:S07]  /*00d0*/  UMOV UR4, 0x400 ;  /* 0x0000040000047882 */ /* 0x000fce0000000000 */
[----:B------:R-:W3:Y:S01]  /*00e0*/  LDC R15, c[0x0][0x390] ;  /* 0x0000e400ff0f7b82 */ /* 0x000ee20000000800 */
[C---:B0-----:R-:W-:Y:S02]  /*00f0*/  LOP3.LUT R0, R16.reuse, 0x1f, RZ, 0xc0, !PT ;  /* 0x0000001f10007812 */ /* 0x041fe400078ec0ff */
[----:B------:R-:W-:-:S03]  /*0100*/  LOP3.LUT R4, R16, 0x3e0, RZ, 0xc0, !PT ;  /* 0x000003e010047812 */ /* 0x000fc600078ec0ff */
[----:B------:R-:W-:-:S04]  /*0110*/  VIADD R5, R0, UR6 ;  /* 0x0000000600057c36 */ /* 0x000fc80008000000 */
[----:B------:R-:W-:-:S04]  /*0120*/  IMAD R5, R4, 0x9, R5 ;  /* 0x0000000904057824 */ /* 0x000fc800078e0205 */
[----:B-1----:R-:W-:-:S05]  /*0130*/  IMAD.WIDE.U32 R2, R5, 0x4, R2 ;  /* 0x0000000405027825 */ /* 0x002fca00078e0002 */
[----:B------:R-:W4:Y:S04]  /*0140*/  LDG.E.CONSTANT R0, desc[UR10][R2.64] ;  /* 0x0000000a02007981 */ /* 0x000f28000c1e9900 */
[----:B------:R-:W5:Y:S04]  /*0150*/  LDG.E.CONSTANT R4, desc[UR10][R2.64+0x80] ;  /* 0x0000800a02047981 */ /* 0x000f68000c1e9900 */
[----:B------:R-:W3:Y:S04]  /*0160*/  LDG.E.CONSTANT R6, desc[UR10][R2.64+0x100] ;  /* 0x0001000a02067981 */ /* 0x000ee8000c1e9900 */
[----:B------:R-:W3:Y:S04]  /*0170*/  LDG.E.CONSTANT R7, desc[UR10][R2.64+0x180] ;  /* 0x0001800a02077981 */ /* 0x000ee8000c1e9900 */
[----:B------:R-:W3:Y:S04]  /*0180*/  LDG.E.CONSTANT R9, desc[UR10][R2.64+0x200] ;  /* 0x0002000a02097981 */ /* 0x000ee8000c1e9900 */
[----:B------:R-:W3:Y:S04]  /*0190*/  LDG.E.CONSTANT R10, desc[UR10][R2.64+0x280] ;  /* 0x0002800a020a7981 */ /* 0x000ee8000c1e9900 */
[----:B------:R-:W3:Y:S04]  /*01a0*/  LDG.E.CONSTANT R11, desc[UR10][R2.64+0x300] ;  /* 0x0003000a020b7981 */ /* 0x000ee8000c1e9900 */
[----:B------:R-:W3:Y:S04]  /*01b0*/  LDG.E.CONSTANT R12, desc[UR10][R2.64+0x380] ;  /* 0x0003800a020c7981 */ /* 0x000ee8000c1e9900 */
[----:B------:R0:W3:Y:S01]  /*01c0*/  LDG.E.CONSTANT R13, desc[UR10][R2.64+0x400] ;  /* 0x0004000a020d7981 */ /* 0x0000e2000c1e9900 */
[----:B------:R-:W-:Y:S01]  /*01d0*/  SHF.R.U32.HI R8, RZ, 0x5, R16 ;  /* 0x00000005ff087819 */ /* 0x000fe20000011610 */
[----:B--2---:R-:W-:Y:S01]  /*01e0*/  ULEA UR4, UR5, UR4, 0x18 ;  /* 0x0000000405047291 */ /* 0x004fe2000f8ec0ff */
[----:B------:R-:W-:Y:S01]  /*01f0*/  ISETP.NE.AND P1, PT, R16, RZ, PT ;  /* 0x000000ff1000720c */ /* 0x000fe20003f25270 */
[----:B------:R-:W1:Y:S02]  /*0200*/  S2R R5, SR_LANEID ;  /* 0x0000000000057919 */ /* 0x000e640000000000 */
[----:B-1----:R-:W-:-:S05]  /*0210*/  IMAD R14, R8, 0x120, R5 ;  /* 0x00000120080e7824 */ /* 0x002fca00078e0205 */
[----:B------:R-:W-:-:S05]  /*0220*/  LEA R14, R14, UR4, 0x2 ;  /* 0x000000040e0e7c11 */ /* 0x000fca000f8e10ff */
[----:B0-----:R-:W-:Y:S01]  /*0230*/  IMAD R2, R5, 0x20, R14 ;  /* 0x0000002005027824 */ /* 0x001fe200078e020e */
[----:B----4-:R0:W-:Y:S04]  /*0240*/  STS [R14], R0 ;  /* 0x000000000e007388 */ /* 0x0101e80000000800 */
[----:B-----5:R-:W-:Y:S04]  /*0250*/  STS [R14+0x80], R4 ;  /* 0x000080040e007388 */ /* 0x020fe80000000800 */
[----:B---3--:R-:W-:Y:S01]  /*0260*/  STS [R14+0x100], R6 ;  /* 0x000100060e007388 */ /* 0x008fe20000000800 */
[----:B0-----:R-:W-:-:S03]  /*0270*/  IMAD.MOV.U32 R0, RZ, RZ, RZ ;  /* 0x000000ffff007224 */ /* 0x001fc600078e00ff */
[----:B------:R-:W-:Y:S04]  /*0280*/  STS [R14+0x180], R7 ;  /* 0x000180070e007388 */ /* 0x000fe80000000800 */
[----:B------:R-:W-:Y:S04]  /*0290*/  STS [R14+0x200], R9 ;  /* 0x000200090e007388 */ /* 0x000fe80000000800 */
[----:B------:R0:W-:Y:S04]  /*02a0*/  STS [R14+0x280], R10 ;  /* 0x0002800a0e007388 */ /* 0x0001e80000000800 */
[----:B------:R-:W-:Y:S04]  /*02b0*/  STS [R14+0x300], R11 ;  /* 0x0003000b0e007388 */ /* 0x000fe80000000800 */
[----:B------:R-:W-:Y:S01]  /*02c0*/  STS [R14+0x380], R12 ;  /* 0x0003800c0e007388 */ /* 0x000fe20000000800 */
[----:B0-----:R-:W-:-:S03]  /*02d0*/  LEA R10, R16, UR4, 0x2 ;  /* 0x00000004100a7c11 */ /* 0x001fc6000f8e10ff */
[----:B------:R-:W-:Y:S01]  /*02e0*/  STS [R14+0x400], R13 ;  /* 0x0004000d0e007388 */ /* 0x000fe20000000800 */
[----:B------:R-:W-:-:S03]  /*02f0*/  NOP ;  /* 0x0000000000007918 */ /* 0x000fc60000000000 */
[----:B------:R-:W-:Y:S04]  /*0300*/  LDS R3, [R2+0x20] ;  /* 0x0000200002037984 */ /* 0x000fe80000000800 */
[----:B------:R-:W-:Y:S04]  /*0310*/  LDS R4, [R2] ;  /* 0x0000000002047984 */ /* 0x000fe80000000800 */
[----:B------:R-:W0:Y:S04]  /*0320*/  LDS R6, [R2+0x4] ;  /* 0x0000040002067984 */ /* 0x000e280000000800 */
[----:B------:R-:W1:Y:S04]  /*0330*/  LDS R28, [R2+0x8] ;  /* 0x00000800021c7984 */ /* 0x000e680000000800 */
[----:B------:R-:W2:Y:S04]  /*0340*/  LDS R30, [R2+0xc] ;  /* 0x00000c00021e7984 */ /* 0x000ea80000000800 */
[----:B------:R-:W-:Y:S04]  /*0350*/  LDS R32, [R2+0x10] ;  /* 0x0000100002207984 */ /* 0x000fe80000000800 */
[----:B------:R-:W-:Y:S04]  /*0360*/  LDS R34, [R2+0x14] ;  /* 0x0000140002227984 */ /* 0x000fe80000000800 */
[----:B------:R-:W3:Y:S04]  /*0370*/  LDS R36, [R2+0x18] ;  /* 0x0000180002247984 */ /* 0x000ee80000000800 */
[----:B------:R-:W4:Y:S01]  /*0380*/  LDS R38, [R2+0x1c] ;  /* 0x00001c0002267984 */ /* 0x000f220000000800 */
[----:B------:R-:W-:Y:S01]  /*0390*/  BAR.SYNC.DEFER_BLOCKING 0x0 ;  /* 0x0000000000007b1d */ /* 0x000fe20000010000 */
[----:B0-----:R-:W-:-:S02]  /*03a0*/  ISETP.NE.AND P3, PT, R4, R6, PT ;  /* 0x000000060400720c */ /* 0x001fc40003f65270 */
[----:B-1----:R-:W-:Y:S02]  /*03b0*/  ISETP.NE.AND P2, PT, R6, R28, PT ;  /* 0x0000001c0600720c */ /* 0x002fe40003f45270 */
[----:B--2---:R-:W-:Y:S01]  /*03c0*/  ISETP.NE.AND P6, PT, R28, R30, PT ;  /* 0x0000001e1c00720c */ /* 0x004fe20003fc5270 */
[----:B------:R-:W-:Y:S03]  /*03d0*/  STS [R14], R15 ;  /* 0x0000000f0e007388 */ /* 0x000fe60000000800 */
[----:B------:R-:W-:Y:S01]  /*03e0*/  P2R R45, PR, RZ, 0x40 ;  /* 0x00000040ff2d7803 */ /* 0x000fe20000000000 */
[----:B------:R-:W-:Y:S04]  /*03f0*/  STS [R14+0x80], R15 ;  /* 0x0000800f0e007388 */ /* 0x000fe80000000800 */
[----:B------:R-:W-:Y:S01]  /*0400*/  STS [R14+0x100], R15 ;  /* 0x0001000f0e007388 */ /* 0x000fe20000000800 */
[----:B---3--:R-:W-:-:S03]  /*0410*/  ISETP.NE.AND P5, PT, R34, R36, PT ;  /* 0x000000242200720c */ /* 0x008fc60003fa5270 */
[----:B------:R-:W-:Y:S01]  /*0420*/  STS [R14+0x180], R15 ;  /* 0x0001800f0e007388 */ /* 0x000fe20000000800 */
[----:B----4-:R-:W-:-:S03]  /*0430*/  ISETP.NE.AND P4, PT, R36, R38, PT ;  /* 0x000000262400720c */ /* 0x010fc60003f85270 */
[----:B------:R-:W-:Y:S04]  /*0440*/  STS [R14+0x200], R15 ;  /* 0x0002000f0e007388 */ /* 0x000fe80000000800 */
[----:B------:R-:W-:Y:S04]  /*0450*/  STS [R14+0x280], R15 ;  /* 0x0002800f0e007388 */ /* 0x000fe80000000800 */
[----:B------:R-:W-:Y:S04]  /*0460*/  STS [R14+0x300], R15 ;  /* 0x0003000f0e007388 */ /* 0x000fe80000000800 */
[----:B------:R-:W-:Y:S04]  /*0470*/  STS [R14+0x380], R15 ;  /* 0x0003800f0e007388 */ /* 0x000fe80000000800 */
[----:B------:R-:W-:Y:S01]  /*0480*/  STS [R14+0x400], R15 ;  /* 0x0004000f0e007388 */ /* 0x000fe20000000800 */
[----:B------:R-:W-:-:S03]  /*0490*/  NOP ;  /* 0x0000000000007918 */ /* 0x000fc60000000000 */
[----:B------:R-:W0:Y:S04]  /*04a0*/  LDS R47, [R2] ;  /* 0x00000000022f7984 */ /* 0x000e280000000800 */
[----:B------:R-:W1:Y:S04]  /*04b0*/  LDS R7, [R2+0x4] ;  /* 0x0000040002077984 */ /* 0x000e680000000800 */
[----:B------:R-:W2:Y:S04]  /*04c0*/  LDS R29, [R2+0x8] ;  /* 0x00000800021d7984 */ /* 0x000ea80000000800 */
[----:B------:R-:W3:Y:S04]  /*04d0*/  LDS R31, [R2+0xc] ;  /* 0x00000c00021f7984 */ /* 0x000ee80000000800 */
[----:B------:R-:W-:Y:S04]  /*04e0*/  LDS R33, [R2+0x10] ;  /* 0x0000100002217984 */ /* 0x000fe80000000800 */
[----:B------:R-:W-:Y:S04]  /*04f0*/  LDS R35, [R2+0x14] ;  /* 0x0000140002237984 */ /* 0x000fe80000000800 */
[----:B------:R-:W-:Y:S04]  /*0500*/  LDS R37, [R2+0x18] ;  /* 0x0000180002257984 */ /* 0x000fe80000000800 */
[----:B------:R-:W-:Y:S04]  /*0510*/  LDS R44, [R2+0x1c] ;  /* 0x00001c00022c7984 */ /* 0x000fe80000000800 */
[----:B------:R0:W-:Y:S01]  /*0520*/  LDS R9, [R2+0x20] ;  /* 0x0000200002097984 */ /* 0x0001e20000000800 */
[----:B------:R-:W-:Y:S01]  /*0530*/  BAR.SYNC.DEFER_BLOCKING 0x0 ;  /* 0x0000000000007b1d */ /* 0x000fe20000010000 */
[----:B0-----:R-:W-:-:S05]  /*0540*/  SEL R2, R47, RZ, !P3 ;  /* 0x000000ff2f027207 */ /* 0x001fca0005800000 */
[----:B-1----:R-:W-:-:S05]  /*0550*/  IMAD.IADD R12, R7, 0x1, R2 ;  /* 0x00000001070c7824 */ /* 0x002fca00078e0202 */
[----:B------:R-:W-:-:S05]  /*0560*/  SEL R12, R12, RZ, !P2 ;  /* 0x000000ff0c0c7207 */ /* 0x000fca0005000000 */
[----:B--2---:R-:W-:Y:S01]  /*0570*/  IMAD.IADD R12, R29, 0x1, R12 ;  /* 0x000000011d0c7824 */ /* 0x004fe200078e020c */
[----:B------:R-:W-:Y:S04]  /*0580*/  STS [R10+0x47c], R3 ;  /* 0x00047c030a007388 */ /* 0x000fe80000000800 */
[----:B------:R-:W-:Y:S01]  /*0590*/  SEL R12, R12, RZ, !P6 ;  /* 0x000000ff0c0c7207 */ /* 0x000fe20007000000 */
[----:B------:R-:W-:Y:S04]  /*05a0*/  BAR.SYNC.DEFER_BLOCKING 0x0 ;  /* 0x0000000000007b1d */ /* 0x000fe80000010000 */
[----:B---3--:R-:W-:-:S02]  /*05b0*/  IMAD.IADD R12, R31, 0x1, R12 ;  /* 0x000000011f0c7824 */ /* 0x008fc400078e020c */
[----:B------:R-:W0:Y:S02]  /*05c0*/  @P1 LDS R40, [R10+0x478] ;  /* 0x000478000a281984 */ /* 0x000e240000000800 */
[----:B0-----:R-:W-:-:S04]  /*05d0*/  @P1 ISETP.NE.AND P0, PT, R40, R4, PT ;  /* 0x000000042800120c */ /* 0x001fc80003f05270 */
[----:B------:R-:W-:Y:S02]  /*05e0*/  @P1 SEL R0, RZ, 0x1, !P0 ;  /* 0x00000001ff001807 */ /* 0x000fe40004000000 */
[----:B------:R-:W-:Y:S02]  /*05f0*/  ISETP.NE.AND P1, PT, R32, R34, PT ;  /* 0x000000222000720c */ /* 0x000fe40003f25270 */
[----:B------:R-:W-:Y:S01]  /*0600*/  ISETP.NE.AND P0, PT, R38, R3, PT ;  /* 0x000000032600720c */ /* 0x000fe20003f05270 */
[----:B------:R-:W-:Y:S01]  /*0610*/  VIADD R11, R0, 0x1 ;  /* 0x00000001000b7836 */ /* 0x000fe20000000000 */
[----:B------:R-:W-:Y:S01]  /*0620*/  P2R R46, PR, RZ, 0x2 ;  /* 0x00000002ff2e7803 */ /* 0x000fe20000000000 */
[----:B------:R-:W-:-:S04]  /*0630*/  @!P3 IMAD.MOV R11, RZ, RZ, R0 ;  /* 0x000000ffff0bb224 */ /* 0x000fc800078e0200 */
[----:B------:R-:W-:Y:S02]  /*0640*/  VIADD R2, R11, 0x1 ;  /* 0x000000010b027836 */ /* 0x000fe40000000000 */
[----:B------:R-:W-:Y:S01]  /*0650*/  @!P2 IMAD.MOV R2, RZ, RZ, R11 ;  /* 0x000000ffff02a224 */ /* 0x000fe200078e020b */
[----:B------:R-:W-:-:S03]  /*0660*/  ISETP.NE.AND P2, PT, R30, R32, PT ;  /* 0x000000201e00720c */ /* 0x000fc60003f45270 */
[----:B------:R-:W-:Y:S01]  /*0670*/  VIADD R39, R2, 0x1 ;  /* 0x0000000102277836 */ /* 0x000fe20000000000 */
[----:B------:R-:W-:Y:S01]  /*0680*/  SEL R12, R12, RZ, !P2 ;  /* 0x000000ff0c0c7207 */ /* 0x000fe20005000000 */
[----:B------:R-:W-:Y:S01]  /*0690*/  @!P6 IMAD.MOV R39, RZ, RZ, R2 ;  /* 0x000000ffff27e224 */ /* 0x000fe200078e0202 */
[----:B------:R-:W-:-:S03]  /*06a0*/  P2R R26, PR, RZ, 0x4 ;  /* 0x00000004ff1a7803 */ /* 0x000fc60000000000 */
[----:B------:R-:W-:Y:S02]  /*06b0*/  IMAD.IADD R12, R33, 0x1, R12 ;  /* 0x00000001210c7824 */ /* 0x000fe400078e020c */
[----:B------:R-:W-:Y:S02]  /*06c0*/  VIADD R10, R39, 0x1 ;  /* 0x00000001270a7836 */ /* 0x000fe40000000000 */
[----:B------:R-:W-:Y:S01]  /*06d0*/  @!P2 IMAD.MOV R10, RZ, RZ, R39 ;  /* 0x000000ffff0aa224 */ /* 0x000fe200078e0227 */
[----:B------:R-:W-:-:S03]  /*06e0*/  SEL R12, R12, RZ, !P1 ;  /* 0x000000ff0c0c7207 */ /* 0x000fc60004800000 */
[----:B------:R-:W-:Y:S02]  /*06f0*/  VIADD R11, R10, 0x1 ;  /* 0x000000010a0b7836 */ /* 0x000fe40000000000 */
[----:B------:R-:W-:Y:S02]  /*0700*/  IMAD.IADD R12, R35, 0x1, R12 ;  /* 0x00000001230c7824 */ /* 0x000fe400078e020c */
[----:B------:R-:W-:Y:S01]  /*0710*/  @!P1 IMAD.MOV R11, RZ, RZ, R10 ;  /* 0x000000ffff0b9224 */ /* 0x000fe200078e020a */
[----:B------:R-:W-:Y:S02]  /*0720*/  ISETP.NE.AND P1, PT, R6, R28, PT ;  /* 0x0000001c0600720c */ /* 0x000fe40003f25270 */
[----:B------:R-:W-:Y:S01]  /*0730*/  SEL R12, R12, RZ, !P5 ;  /* 0x000000ff0c0c7207 */ /* 0x000fe20006800000 */
[----:B------:R-:W-:Y:S02]  /*0740*/  VIADD R42, R11, 0x1 ;  /* 0x000000010b2a7836 */ /* 0x000fe40000000000 */
[----:B------:R-:W-:-:S02]  /*0750*/  @!P5 IMAD.MOV R42, RZ, RZ, R11 ;  /* 0x000000ffff2ad224 */ /* 0x000fc400078e020b */
[----:B------:R-:W-:Y:S02]  /*0760*/  IMAD.IADD R12, R37, 0x1, R12 ;  /* 0x00000001250c7824 */ /* 0x000fe400078e020c */
[----:B------:R-:W-:Y:S02]  /*0770*/  VIADD R43, R42, 0x1 ;  /* 0x000000012a2b7836 */ /* 0x000fe40000000000 */
[----:B------:R-:W-:Y:S01]  /*0780*/  @!P4 IMAD.MOV R43, RZ, RZ, R42 ;  /* 0x000000ffff2bc224 */ /* 0x000fe200078e022a */
[----:B------:R-:W-:-:S03]  /*0790*/  SEL R11, R12, RZ, !P4 ;  /* 0x000000ff0c0b7207 */ /* 0x000fc60006000000 */
[----:B------:R-:W-:Y:S02]  /*07a0*/  VIADD R10, R43, 0x1 ;  /* 0x000000012b0a7836 */ /* 0x000fe40000000000 */
[----:B------:R-:W-:Y:S02]  /*07b0*/  IMAD.IADD R11, R44, 0x1, R11 ;  /* 0x000000012c0b7824 */ /* 0x000fe400078e020b */
[----:B------:R-:W-:-:S03]  /*07c0*/  @!P0 IMAD.MOV R10, RZ, RZ, R43 ;  /* 0x000000ffff0a8224 */ /* 0x000fc600078e022b */
[----:B------:R-:W-:Y:S02]  /*07d0*/  SEL R12, R11, RZ, !P0 ;  /* 0x000000ff0b0c7207 */ /* 0x000fe40004000000 */
[----:B------:R-:W-:-:S03]  /*07e0*/  ISETP.NE.AND P0, PT, R10, RZ, PT ;  /* 0x000000ff0a00720c */ /* 0x000fc60003f05270 */
[----:B------:R-:W-:-:S05]  /*07f0*/  IMAD.IADD R9, R9, 0x1, R12 ;  /* 0x0000000109097824 */ /* 0x000fca00078e020c */
[----:B------:R-:W0:Y:S02]  /*0800*/  SHFL.UP PT, R11, R9, 0x1, RZ ;  /* 0x04200000090b7989 */ /* 0x000e2400000e00ff */
[----:B0-----:R-:W-:Y:S02]  /*0810*/  SEL R12, R11, RZ, !P0 ;  /* 0x000000ff0b0c7207 */ /* 0x001fe40004000000 */
[----:B------:R-:W0:Y:S01]  /*0820*/  SHFL.UP PT, R11, R10, 0x1, RZ ;  /* 0x042000000a0b7989 */ /* 0x000e2200000e00ff */
[----:B------:R-:W-:-:S04]  /*0830*/  ISETP.GE.AND P0, PT, R5, 0x1, PT ;  /* 0x000000010500780c */ /* 0x000fc80003f06270 */
[----:B------:R-:W-:-:S05]  /*0840*/  SEL R12, R12, RZ, P0 ;  /* 0x000000ff0c0c7207 */ /* 0x000fca0000000000 */
[----:B------:R-:W-:-:S05]  /*0850*/  IMAD.IADD R12, R9, 0x1, R12 ;  /* 0x00000001090c7824 */ /* 0x000fca00078e020c */
[----:B------:R-:W1:Y:S01]  /*0860*/  SHFL.UP PT, R13, R12, 0x2, RZ ;  /* 0x044000000c0d7989 */ /* 0x000e6200000e00ff */
[----:B0-----:R-:W-:-:S05]  /*0870*/  SEL R11, R11, RZ, P0 ;  /* 0x000000ff0b0b7207 */ /* 0x001fca0000000000 */
[----:B------:R-:W-:-:S05]  /*0880*/  IMAD.IADD R11, R11, 0x1, R10 ;  /* 0x000000010b0b7824 */ /* 0x000fca00078e020a */
[----:B------:R-:W0:Y:S01]  /*0890*/  SHFL.UP PT, R9, R11, 0x2, RZ ;  /* 0x044000000b097989 */ /* 0x000e2200000e00ff */
[----:B------:R-:W-:-:S04]  /*08a0*/  ISETP.NE.AND P0, PT, R11, RZ, PT ;  /* 0x000000ff0b00720c */ /* 0x000fc80003f05270 */
[----:B-1----:R-:W-:Y:S02]  /*08b0*/  SEL R13, R13, RZ, !P0 ;  /* 0x000000ff0d0d7207 */ /* 0x002fe40004000000 */
[----:B------:R-:W-:-:S04]  /*08c0*/  ISETP.GE.AND P0, PT, R5, 0x2, PT ;  /* 0x000000020500780c */ /* 0x000fc80003f06270 */
[----:B------:R-:W-:-:S05]  /*08d0*/  SEL R13, R13, RZ, P0 ;  /* 0x000000ff0d0d7207 */ /* 0x000fca0000000000 */
[----:B------:R-:W-:Y:S01]  /*08e0*/  IMAD.IADD R13, R12, 0x1, R13 ;  /* 0x000000010c0d7824 */ /* 0x000fe200078e020d */
[----:B0-----:R-:W-:-:S04]  /*08f0*/  SEL R10, R9, RZ, P0 ;  /* 0x000000ff090a7207 */ /* 0x001fc80000000000 */
[----:B------:R-:W0:Y:S01]  /*0900*/  SHFL.UP PT, R9, R13, 0x4, RZ ;  /* 0x048000000d097989 */ /* 0x000e2200000e00ff */
[----:B------:R-:W-:-:S05]  /*0910*/  IMAD.IADD R10, R11, 0x1, R10 ;  /* 0x000000010b0a7824 */ /* 0x000fca00078e020a */
[----:B------:R-:W-:-:S04]  /*0920*/  ISETP.NE.AND P0, PT, R10, RZ, PT ;  /* 0x000000ff0a00720c */ /* 0x000fc80003f05270 */
        /* <DEDUP_REMOVED lines=8> */
[----:B------:R-:W-:-:S04]  /*09b0*/  ISETP.NE.AND P0, PT, R9, RZ, PT ;  /* 0x000000ff0900720c */ /* 0x000fc80003f05270 */
[----:B-1----:R-:W-:Y:S02]  /*09c0*/  SEL R13, R11, RZ, !P0 ;  /* 0x000000ff0b0d7207 */ /* 0x002fe40004000000 */
[----:B------:R-:W0:Y:S01]  /*09d0*/  SHFL.UP PT, R11, R9, 0x8, RZ ;  /* 0x05000000090b7989 */ /* 0x000e2200000e00ff */
[----:B------:R-:W-:-:S04]  /*09e0*/  ISETP.GE.AND P0, PT, R5, 0x8, PT ;  /* 0x000000080500780c */ /* 0x000fc80003f06270 */
[----:B------:R-:W-:-:S05]  /*09f0*/  SEL R13, R13, RZ, P0 ;  /* 0x000000ff0d0d7207 */ /* 0x000fca0000000000 */
[----:B------:R-:W-:Y:S01]  /*0a00*/  IMAD.IADD R13, R12, 0x1, R13 ;  /* 0x000000010c0d7824 */ /* 0x000fe200078e020d */
[----:B0-----:R-:W-:-:S04]  /*0a10*/  SEL R10, R11, RZ, P0 ;  /* 0x000000ff0b0a7207 */ /* 0x001fc80000000000 */
[----:B------:R-:W0:Y:S01]  /*0a20*/  SHFL.UP PT, R11, R13, 0x10, RZ ;  /* 0x060000000d0b7989 */ /* 0x000e2200000e00ff */
[----:B------:R-:W-:-:S05]  /*0a30*/  IMAD.IADD R14, R9, 0x1, R10 ;  /* 0x00000001090e7824 */ /* 0x000fca00078e020a */
[----:B------:R-:W1:Y:S01]  /*0a40*/  SHFL.UP PT, R10, R14, 0x10, RZ ;  /* 0x060000000e0a7989 */ /* 0x000e6200000e00ff */
[----:B------:R-:W-:-:S04]  /*0a50*/  ISETP.NE.AND P0, PT, R14, RZ, PT ;  /* 0x000000ff0e00720c */ /* 0x000fc80003f05270 */
[----:B0-----:R-:W-:Y:S02]  /*0a60*/  SEL R11, R11, RZ, !P0 ;  /* 0x000000ff0b0b7207 */ /* 0x001fe40004000000 */
[----:B------:R-:W-:-:S04]  /*0a70*/  ISETP.GE.AND P0, PT, R5, 0x10, PT ;  /* 0x000000100500780c */ /* 0x000fc80003f06270 */
[----:B-1----:R-:W-:Y:S02]  /*0a80*/  SEL R9, R10, RZ, P0 ;  /* 0x000000ff0a097207 */ /* 0x002fe40000000000 */
[----:B------:R-:W-:Y:S02]  /*0a90*/  SEL R10, R11, RZ, P0 ;  /* 0x000000ff0b0a7207 */ /* 0x000fe40000000000 */
[----:B------:R-:W-:Y:S01]  /*0aa0*/  ISETP.NE.AND P0, PT, R5, 0x1f, PT ;  /* 0x0000001f0500780c */ /* 0x000fe20003f05270 */
[----:B------:R-:W-:Y:S02]  /*0ab0*/  IMAD.IADD R24, R14, 0x1, R9 ;  /* 0x000000010e187824 */ /* 0x000fe400078e0209 */
[----:B------:R-:W-:-:S10]  /*0ac0*/  IMAD.IADD R25, R13, 0x1, R10 ;  /* 0x000000010d197824 */ /* 0x000fd400078e020a */
[----:B------:R-:W-:-:S05]  /*0ad0*/  @!P0 LEA R17, R8, UR4, 0x3 ;  /* 0x0000000408118c11 */ /* 0x000fca000f8e18ff */
[----:B------:R-:W-:Y:S01]  /*0ae0*/  @!P0 STS.64 [R17], R24 ;  /* 0x0000001811008388 */ /* 0x000fe20000000a00 */
[----:B------:R-:W-:Y:S06]  /*0af0*/  BAR.SYNC.DEFER_BLOCKING 0x0 ;  /* 0x0000000000007b1d */ /* 0x000fec0000010000 */
[----:B------:R-:W-:Y:S04]  /*0b00*/  SHFL.UP PT, R24, R24, 0x1, RZ ;  /* 0x0420000018187989 */ /* 0x000fe800000e00ff */
[----:B------:R-:W0:Y:S04]  /*0b10*/  LDS.128 R8, [UR4] ;  /* 0x00000004ff087984 */ /* 0x000e280008000c00 */
[----:B------:R-:W1:Y:S01]  /*0b20*/  LDS.128 R12, [UR4+0x10] ;  /* 0x00001004ff0c7984 */ /* 0x000e620008000c00 */
[----:B0-----:R-:W-:Y:S01]  /*0b30*/  ISETP.NE.AND P0, PT, R10, RZ, PT ;  /* 0x000000ff0a00720c */ /* 0x001fe20003f05270 */
[----:B------:R-:W-:-:S03]  /*0b40*/  IMAD.IADD R17, R8, 0x1, R10 ;  /* 0x0000000108117824 */ /* 0x000fc600078e020a */
[----:B------:R-:W-:Y:S02]  /*0b50*/  SEL R18, R9, RZ, !P0 ;  /* 0x000000ff09127207 */ /* 0x000fe40004000000 */
[----:B-1----:R-:W-:-:S03]  /*0b60*/  ISETP.NE.AND P0, PT, R12, RZ, PT ;  /* 0x000000ff0c00720c */ /* 0x002fc60003f05270 */
[----:B------:R-:W-:Y:S02]  /*0b70*/  IMAD.IADD R18, R11, 0x1, R18 ;  /* 0x000000010b127824 */ /* 0x000fe400078e0212 */
[----:B------:R-:W-:-:S03]  /*0b80*/  IMAD.MOV.U32 R11, RZ, RZ, R16 ;  /* 0x000000ffff0b7224 */ /* 0x000fc600078e0010 */
[----:B------:R-:W-:Y:S02]  /*0b90*/  SEL R20, R18, RZ, !P0 ;  /* 0x000000ff12147207 */ /* 0x000fe40004000000 */
[----:B------:R-:W-:-:S03]  /*0ba0*/  SHF.R.U32.HI R27, RZ, 0x5, R11 ;  /* 0x00000005ff1b7819 */ /* 0x000fc6000001160b */
[----:B------:R-:W-:Y:S01]  /*0bb0*/  IMAD.IADD R19, R13, 0x1, R20 ;  /* 0x000000010d137824 */ /* 0x000fe200078e0214 */
[----:B------:R-:W-:Y:S01]  /*0bc0*/  ISETP.NE.AND P0, PT, R27, 0x2, PT ;  /* 0x000000021b00780c */ /* 0x000fe20003f05270 */
[----:B------:R-:W-:Y:S01]  /*0bd0*/  IMAD.IADD R13, R17, 0x1, R12 ;  /* 0x00000001110d7824 */ /* 0x000fe200078e020c */
[----:B------:R-:W-:Y:S02]  /*0be0*/  ISETP.NE.AND P6, PT, R27, 0x6, PT ;  /* 0x000000061b00780c */ /* 0x000fe40003fc5270 */
[----:B------:R-:W-:Y:S02]  /*0bf0*/  SEL R16, R17, R8, !P0 ;  /* 0x0000000811107207 */ /* 0x000fe40004000000 */
[----:B------:R-:W-:Y:S02]  /*0c00*/  SEL R48, R18, R9, !P0 ;  /* 0x0000000912307207 */ /* 0x000fe40004000000 */
[C---:B------:R-:W-:Y:S02]  /*0c10*/  ISETP.NE.AND P0, PT, R27.reuse, 0x3, PT ;  /* 0x000000031b00780c */ /* 0x040fe40003f05270 */
[----:B------:R-:W-:-:S02]  /*0c20*/  ISETP.NE.AND P2, PT, R27, 0x7, PT ;  /* 0x000000071b00780c */ /* 0x000fc40003f45270 */
[----:B------:R-:W-:Y:S01]  /*0c30*/  SEL R9, R13, R16, !P0 ;  /* 0x000000100d097207 */ /* 0x000fe20004000000 */
[C---:B------:R-:W-:Y:S01]  /*0c40*/  IMAD.IADD R13, R14.reuse, 0x1, R13 ;  /* 0x000000010e0d7824 */ /* 0x040fe200078e020d */
[----:B------:R-:W-:Y:S02]  /*0c50*/  SEL R48, R19, R48, !P0 ;  /* 0x0000003013307207 */ /* 0x000fe40004000000 */
[----:B------:R-:W-:-:S04]  /*0c60*/  ISETP.NE.AND P0, PT, R14, RZ, PT ;  /* 0x000000ff0e00720c */ /* 0x000fc80003f05270 */
[----:B------:R-:W-:Y:S02]  /*0c70*/  SEL R20, R19, RZ, !P0 ;  /* 0x000000ff13147207 */ /* 0x000fe40004000000 */
[----:B------:R-:W0:Y:S03]  /*0c80*/  LDS.128 R16, [UR4+0x20] ;  /* 0x00002004ff107984 */ /* 0x000e260008000c00 */
[----:B------:R-:W-:Y:S01]  /*0c90*/  IMAD.IADD R15, R15, 0x1, R20 ;  /* 0x000000010f0f7824 */ /* 0x000fe200078e0214 */
[----:B0-----:R-:W-:-:S04]  /*0ca0*/  ISETP.NE.AND P0, PT, R16, RZ, PT ;  /* 0x000000ff1000720c */ /* 0x001fc80003f05270 */
[----:B------:R-:W-:Y:S02]  /*0cb0*/  SEL R20, R15, RZ, !P0 ;  /* 0x000000ff0f147207 */ /* 0x000fe40004000000 */
[----:B------:R-:W-:-:S03]  /*0cc0*/  ISETP.NE.AND P0, PT, R27, 0x4, PT ;  /* 0x000000041b00780c */ /* 0x000fc60003f05270 */
[----:B------:R-:W-:Y:S01]  /*0cd0*/  IMAD.IADD R17, R17, 0x1, R20 ;  /* 0x0000000111117824 */ /* 0x000fe200078e0214 */
[----:B------:R-:W-:Y:S02]  /*0ce0*/  SEL R48, R15, R48, !P0 ;  /* 0x000000300f307207 */ /* 0x000fe40004000000 */
[C---:B------:R-:W-:Y:S01]  /*0cf0*/  SEL R22, R13.reuse, R9, !P0 ;  /* 0x000000090d167207 */ /* 0x040fe20004000000 */
[----:B------:R-:W-:Y:S01]  /*0d00*/  IMAD.IADD R13, R13, 0x1, R16 ;  /* 0x000000010d0d7824 */ /* 0x000fe200078e0210 */
[----:B------:R-:W-:-:S04]  /*0d10*/  ISETP.NE.AND P0, PT, R18, RZ, PT ;  /* 0x000000ff1200720c */ /* 0x000fc80003f05270 */
[----:B------:R-:W-:Y:S02]  /*0d20*/  SEL R20, R17, RZ, !P0 ;  /* 0x000000ff11147207 */ /* 0x000fe40004000000 */
[----:B------:R-:W-:-:S03]  /*0d30*/  ISETP.NE.AND P0, PT, R27, 0x5, PT ;  /* 0x000000051b00780c */ /* 0x000fc60003f05270 */
[----:B------:R-:W-:Y:S01]  /*0d40*/  IMAD.IADD R19, R19, 0x1, R20 ;  /* 0x0000000113137824 */ /* 0x000fe200078e0214 */
[----:B------:R-:W-:Y:S02]  /*0d50*/  SEL R9, R13, R22, !P0 ;  /* 0x000000160d097207 */ /* 0x000fe40004000000 */
[----:B------:R-:W0:Y:S01]  /*0d60*/  LDS.128 R20, [UR4+0x30] ;  /* 0x00003004ff147984 */ /* 0x000e220008000c00 */
[----:B------:R-:W-:-:S04]  /*0d70*/  SEL R48, R17, R48, !P0 ;  /* 0x0000003011307207 */ /* 0x000fc80004000000 */
[----:B------:R-:W-:Y:S02]  /*0d80*/  SEL R48, R19, R48, !P6 ;  /* 0x0000003013307207 */ /* 0x000fe40007000000 */
[----:B0-----:R-:W-:-:S04]  /*0d90*/  ISETP.NE.AND P0, PT, R20, RZ, PT ;  /* 0x000000ff1400720c */ /* 0x001fc80003f05270 */
[----:B------:R-:W-:Y:S02]  /*0da0*/  SEL R50, R19, RZ, !P0 ;  /* 0x000000ff13327207 */ /* 0x000fe40004000000 */
[----:B------:R-:W-:-:S03]  /*0db0*/  ISETP.GE.U32.AND P0, PT, R11, 0x20, PT ;  /* 0x000000200b00780c */ /* 0x000fc60003f06070 */
[----:B------:R-:W-:-:S05]  /*0dc0*/  IMAD.IADD R21, R21, 0x1, R50 ;  /* 0x0000000115157824 */ /* 0x000fca00078e0232 */
[----:B------:R-:W-:Y:S02]  /*0dd0*/  SEL R48, R21, R48, !P2 ;  /* 0x0000003015307207 */ /* 0x000fe40005000000 */
[----:B------:R-:W-:Y:S02]  /*0de0*/  ISETP.NE.AND P2, PT, R5, RZ, PT ;  /* 0x000000ff0500720c */ /* 0x000fe40003f45270 */
[----:B------:R-:W-:Y:S02]  /*0df0*/  SEL R41, R48, RZ, P0 ;  /* 0x000000ff30297207 */ /* 0x000fe40000000000 */
[----:B------:R-:W0:Y:S01]  /*0e00*/  SHFL.UP PT, R48, R25, 0x1, RZ ;  /* 0x0420000019307989 */ /* 0x000e2200000e00ff */
[----:B------:R-:W-:-:S04]  /*0e10*/  ISETP.NE.AND P0, PT, R24, RZ, PT ;  /* 0x000000ff1800720c */ /* 0x000fc80003f05270 */
[----:B------:R-:W-:Y:S02]  /*0e20*/  SEL R15, R41, RZ, !P0 ;  /* 0x000000ff290f7207 */ /* 0x000fe40004000000 */
[----:B------:R-:W-:-:S03]  /*0e30*/  ISETP.NE.AND P0, PT, R0, RZ, PT ;  /* 0x000000ff0000720c */ /* 0x000fc60003f05270 */
[----:B0-----:R-:W-:Y:S02]  /*0e40*/  @P2 IMAD.IADD R41, R48, 0x1, R15 ;  /* 0x0000000130292824 */ /* 0x001fe400078e020f */
[----:B------:R-:W-:Y:S01]  /*0e50*/  IMAD.IADD R15, R18, 0x1, R13 ;  /* 0x00000001120f7824 */ /* 0x000fe200078e020d */
[----:B------:R-:W-:Y:S02]  /*0e60*/  SEL R13, R24, RZ, P2 ;  /* 0x000000ff180d7207 */ /* 0x000fe40001000000 */
[----:B------:R-:W-:Y:S02]  /*0e70*/  SEL R48, R41, RZ, !P0 ;  /* 0x000000ff29307207 */ /* 0x000fe40004000000 */
[----:B------:R-:W-:Y:S02]  /*0e80*/  SEL R9, R15, R9, !P6 ;  /* 0x000000090f097207 */ /* 0x000fe40007000000 */
[----:B------:R-:W-:Y:S01]  /*0e90*/  ISETP.NE.AND P6, PT, R45, RZ, PT ;  /* 0x000000ff2d00720c */ /* 0x000fe20003fc5270 */
[----:B------:R-:W-:Y:S01]  /*0ea0*/  IMAD.IADD R5, R47, 0x1, R48 ;  /* 0x000000012f057824 */ /* 0x000fe200078e0230 */
[----:B------:R-:W-:-:S04]  /*0eb0*/  ISETP.NE.AND P2, PT, R26, RZ, PT ;  /* 0x000000ff1a00720c */ /* 0x000fc80003f45270 */
[----:B------:R-:W-:-:S05]  /*0ec0*/  SEL R48, R5, RZ, !P3 ;  /* 0x000000ff05307207 */ /* 0x000fca0005800000 */
[----:B------:R-:W-:-:S05]  /*0ed0*/  IMAD.IADD R7, R7, 0x1, R48 ;  /* 0x0000000107077824 */ /* 0x000fca00078e0230 */
[----:B------:R-:W-:Y:S02]  /*0ee0*/  SEL R48, R7, RZ, !P1 ;  /* 0x000000ff07307207 */ /* 0x000fe40004800000 */
[----:B------:R-:W-:-:S03]  /*0ef0*/  ISETP.NE.AND P1, PT, R46, RZ, PT ;  /* 0x000000ff2e00720c */ /* 0x000fc60003f25270 */
[----:B------:R-:W-:-:S05]  /*0f00*/  IMAD.IADD R29, R29, 0x1, R48 ;  /* 0x000000011d1d7824 */ /* 0x000fca00078e0230 */
[----:B------:R-:W-:Y:S02]  /*0f10*/  SEL R46, R29, RZ, !P6 ;  /* 0x000000ff1d2e7207 */ /* 0x000fe40007000000 */
[----:B------:R-:W-:-:S03]  /*0f20*/  ISETP.NE.AND P6, PT, R27, 0x7, PT ;  /* 0x000000071b00780c */ /* 0x000fc60003fc5270 */
[----:B------:R-:W-:-:S05]  /*0f30*/  IMAD.IADD R31, R31, 0x1, R46 ;  /* 0x000000011f1f7824 */ /* 0x000fca00078e022e */
[----:B------:R-:W-:-:S05]  /*0f40*/  SEL R24, R31, RZ, !P2 ;  /* 0x000000ff1f187207 */ /* 0x000fca0005000000 */
[----:B------:R-:W-:Y:S02]  /*0f50*/  IMAD.IADD R33, R33, 0x1, R24 ;  /* 0x0000000121217824 */ /* 0x000fe400078e0218 */
[----:B------:R-:W-:Y:S01]  /*0f60*/  @!P6 IMAD.IADD R9, R15, 0x1, R20 ;  /* 0x000000010f09e824 */ /* 0x000fe200078e0214 */
[----:B------:R-:W-:Y:S02]  /*0f70*/  IADD3 R15, PT, PT, R12, R10, R8 ;  /* 0x0000000a0c0f7210 */ /* 0x000fe40007ffe008 */
[----:B------:R-:W-:Y:S02]  /*0f80*/  SEL R24, R33, RZ, !P1 ;  /* 0x000000ff21187207 */ /* 0x000fe40004800000 */
[----:B------:R-:W-:Y:S02]  /*0f90*/  IADD3 R15, PT, PT, R16, R14, R15 ;  /* 0x0000000e100f7210 */ /* 0x000fe40007ffe00f */
[----:B------:R-:W-:Y:S01]  /*0fa0*/  ISETP.GE.U32.AND P6, PT, R11, 0x20, PT ;  /* 0x000000200b00780c */ /* 0x000fe20003fc6070 */
[----:B------:R-:W-:Y:S01]  /*0fb0*/  IMAD.IADD R35, R35, 0x1, R24 ;  /* 0x0000000123237824 */ /* 0x000fe200078e0218 */
[----:B------:R-:W-:-:S02]  /*0fc0*/  IADD3 R15, PT, PT, R20, R18, R15 ;  /* 0x00000012140f7210 */ /* 0x000fc40007ffe00f */
[----:B------:R-:W-:Y:S02]  /*0fd0*/  SEL R48, R9, RZ, P6 ;  /* 0x000000ff09307207 */ /* 0x000fe40003000000 */
[----:B------:R-:W-:Y:S02]  /*0fe0*/  SEL R26, R35, RZ, !P5 ;  /* 0x000000ff231a7207 */ /* 0x000fe40006800000 */
[----:B------:R-:W-:Y:S01]  /*0ff0*/  ISETP.NE.AND P5, PT, R22, RZ, PT ;  /* 0x000000ff1600720c */ /* 0x000fe20003fa5270 */
[----:B------:R-:W-:Y:S02]  /*1000*/  IMAD.IADD R13, R48, 0x1, R13 ;  /* 0x00000001300d7824 */ /* 0x000fe400078e020d */
[----:B------:R-:W-:Y:S01]  /*1010*/  IMAD.IADD R37, R37, 0x1, R26 ;  /* 0x0000000125257824 */ /* 0x000fe200078e021a */
[----:B------:R-:W-:Y:S01]  /*1020*/  SEL R24, R21, RZ, !P5 ;  /* 0x000000ff15187207 */ /* 0x000fe20006800000 */
[----:B------:R-:W-:Y:S01]  /*1030*/  IMAD.IADD R9, R39, 0x1, R13 ;  /* 0x0000000127097824 */ /* 0x000fe200078e020d */
[----:B------:R-:W-:Y:S01]  /*1040*/  ISETP.NE.AND P5, PT, R11, RZ, PT ;  /* 0x000000ff0b00720c */ /* 0x000fe20003fa5270 */
[----:B------:R-:W-:-:S02]  /*1050*/  IMAD.IADD R19, R13, 0x1, R0 ;  /* 0x000000010d137824 */ /* 0x000fc400078e0200 */
[----:B------:R-:W-:Y:S02]  /*1060*/  IMAD.IADD R25, R23, 0x1, R24 ;  /* 0x0000000117197824 */ /* 0x000fe400078e0218 */
[----:B------:R-:W-:Y:S01]  /*1070*/  IMAD.IADD R24, R22, 0x1, R15 ;  /* 0x0000000116187824 */ /* 0x000fe200078e020f */
[----:B------:R-:W-:Y:S01]  /*1080*/  SEL R15, R37, RZ, !P4 ;  /* 0x000000ff250f7207 */ /* 0x000fe20006000000 */
[--C-:B------:R-:W-:Y:S02]  /*1090*/  IMAD.IADD R2, R2, 0x1, R13.reuse ;  /* 0x0000000102027824 */ /* 0x100fe400078e020d */
[----:B------:R-:W-:Y:S02]  /*10a0*/  IMAD.IADD R42, R42, 0x1, R13 ;  /* 0x000000012a2a7824 */ /* 0x000fe400078e020d */
[----:B------:R-:W-:Y:S02]  /*10b0*/  IMAD.IADD R39, R44, 0x1, R15 ;  /* 0x000000012c277824 */ /* 0x000fe400078e020f */
[----:B------:R-:W0:Y:S01]  /*10c0*/  @!P5 LDC.64 R46, c[0x0][0x3b0] ;  /* 0x0000ec00ff2edb82 */ /* 0x000e220000000a00 */
[----:B------:R-:W-:-:S02]  /*10d0*/  @!P5 IMAD.MOV.U32 R26, RZ, RZ, 0x65 ;  /* 0x00000065ff1ad424 */ /* 0x000fc400078e00ff */
[----:B------:R-:W-:Y:S02]  /*10e0*/  @!P5 IMAD.MOV.U32 R27, RZ, RZ, 0x0 ;  /* 0x00000000ff1bd424 */ /* 0x000fe400078e00ff */
[----:B------:R-:W-:Y:S02]  /*10f0*/  VIADD R15, R9, 0x1 ;  /* 0x00000001090f7836 */ /* 0x000fe40000000000 */
[----:B------:R-:W-:Y:S01]  /*1100*/  @!P2 IMAD.MOV R15, RZ, RZ, R9 ;  /* 0x000000ffff0fa224 */ /* 0x000fe200078e0209 */
[----:B------:R-:W-:Y:S01]  /*1110*/  ISETP.GE.AND P2, PT, R24, 0x101, PT ;  /* 0x000001011800780c */ /* 0x000fe20003f46270 */
[----:B------:R-:W-:Y:S02]  /*1120*/  VIADD R44, R0, 0x1 ;  /* 0x00000001002c7836 */ /* 0x000fe40000000000 */
[----:B------:R-:W-:Y:S02]  /*1130*/  @!P3 IMAD.MOV R44, RZ, RZ, R0 ;  /* 0x000000ffff2cb224 */ /* 0x000fe400078e0200 */
[----:B------:R-:W-:-:S02]  /*1140*/  VIADD R0, R15, 0x1 ;  /* 0x000000010f007836 */ /* 0x000fc40000000000 */
[----:B------:R-:W-:Y:S02]  /*1150*/  IMAD.IADD R17, R13, 0x1, R44 ;  /* 0x000000010d117824 */ /* 0x000fe400078e022c */
[----:B------:R-:W-:Y:S02]  /*1160*/  IMAD.IADD R43, R43, 0x1, R13 ;  /* 0x000000012b2b7824 */ /* 0x000fe400078e020d */
[----:B------:R-:W-:Y:S01]  /*1170*/  @!P1 IMAD.MOV R0, RZ, RZ, R15 ;  /* 0x000000ffff009224 */ /* 0x000fe200078e020f */
[----:B0-----:R0:W-:Y:S01]  /*1180*/  @!P5 ST.E.128.STRONG.GPU desc[UR10][R46.64+0x200], R24 ;  /* 0x000200182e00d985 */ /* 0x0011e2000c10fd0a */
[----:B------:R-:W-:Y:S05]  /*1190*/  @!P2 BRA `(.L_x_1043) ;  /* 0x0000000c0038a947 */ /* 0x000fea0003800000 */
        /* <DEDUP_REMOVED lines=19> */
[----:B------:R-:W-:-:S03]  /*12d0*/  ISETP.GE.U32.AND P1, PT, R11, R24, PT ;  /* 0x000000180b00720c */ /* 0x000fc60003f26070 */
[----:B------:R1:W-:Y:S02]  /*12e0*/  @P2 STS.64 [R2], R28 ;  /* 0x0000001c02002388 */ /* 0x0003e40000000a00 */
[----:B------:R-:W-:Y:S02]  /*12f0*/  @P0 LEA R43, R43, UR4, 0x3 ;  /* 0x000000042b2b0c11 */ /* 0x000fe4000f8e18ff */
[----:B------:R1:W-:Y:S02]  /*1300*/  @P6 STS.64 [R9], R30 ;  /* 0x0000001e09006388 */ /* 0x0003e40000000a00 */
[----:B------:R-:W-:Y:S02]  /*1310*/  @P3 LEA R42, R42, UR4, 0x3 ;  /* 0x000000042a2a3c11 */ /* 0x000fe4000f8e18ff */
[----:B------:R1:W-:Y:S04]  /*1320*/  @P5 STS.64 [R15], R32 ;  /* 0x000000200f005388 */ /* 0x0003e80000000a00 */
[----:B------:R1:W-:Y:S04]  /*1330*/  @P4 STS.64 [R0], R34 ;  /* 0x0000002200004388 */ /* 0x0003e80000000a00 */
[----:B------:R1:W-:Y:S04]  /*1340*/  @P3 STS.64 [R42], R36 ;  /* 0x000000242a003388 */ /* 0x0003e80000000a00 */
[----:B------:R1:W-:Y:S01]  /*1350*/  @P0 STS.64 [R43], R38 ;  /* 0x000000262b000388 */ /* 0x0003e20000000a00 */
[----:B------:R-:W-:Y:S06]  /*1360*/  BAR.SYNC.DEFER_BLOCKING 0x0 ;  /* 0x0000000000007b1d */ /* 0x000fec0000010000 */
[----:B------:R-:W-:Y:S05]  /*1370*/  @P1 EXIT ;  /* 0x000000000000194d */ /* 0x000fea0003800000 */
[----:B------:R-:W-:Y:S01]  /*1380*/  IADD3 R3, PT, PT, R14, R10, R12 ;  /* 0x0000000a0e037210 */ /* 0x000fe20007ffe00c */
[----:B------:R-:W-:Y:S01]  /*1390*/  BSSY.RECONVERGENT B0, `(.L_x_1044) ;  /* 0x0000027000007945 */ /* 0x000fe20003800200 */
[----:B-1----:R-:W-:Y:S02]  /*13a0*/  LOP3.LUT R0, RZ, R11, RZ, 0x33, !PT ;  /* 0x0000000bff007212 */ /* 0x002fe400078e33ff */
[----:B------:R-:W-:-:S04]  /*13b0*/  IADD3 R3, PT, PT, R18, R3, R16 ;  /* 0x0000000312037210 */ /* 0x000fc80007ffe010 */
[----:B------:R-:W-:-:S04]  /*13c0*/  IADD3 R3, PT, PT, R22, R3, R20 ;  /* 0x0000000316037210 */ /* 0x000fc80007ffe014 */
[----:B------:R-:W-:-:S04]  /*13d0*/  IADD3 R0, PT, PT, R0, R3, R8 ;  /* 0x0000000300007210 */ /* 0x000fc80007ffe008 */
[C---:B------:R-:W-:Y:S02]  /*13e0*/  LOP3.LUT R2, R0.reuse, 0x300, RZ, 0xc0, !PT ;  /* 0x0000030000027812 */ /* 0x040fe400078ec0ff */
[----:B------:R-:W-:Y:S02]  /*13f0*/  ISETP.GE.U32.AND P1, PT, R0, 0x300, PT ;  /* 0x000003000000780c */ /* 0x000fe40003f26070 */
[----:B------:R-:W-:-:S13]  /*1400*/  ISETP.NE.AND P0, PT, R2, 0x300, PT ;  /* 0x000003000200780c */ /* 0x000fda0003f05270 */
[----:B------:R-:W-:Y:S05]  /*1410*/  @!P0 BRA `(.L_x_1045) ;  /* 0x0000000000788947 */ /* 0x000fea0003800000 */
[----:B------:R-:W1:Y:S01]  /*1420*/  LDC.64 R2, c[0x0][0x3a0] ;  /* 0x0000e800ff027b82 */ /* 0x000e620000000a00 */
[----:B------:R-:W-:Y:S02]  /*1430*/  LEA.HI R0, R0, 0x1, RZ, 0x18 ;  /* 0x0000000100007811 */ /* 0x000fe400078fc0ff */
[----:B------:R-:W-:-:S03]  /*1440*/  LEA R7, R11, UR4, 0x3 ;  /* 0x000000040b077c11 */ /* 0x000fc6000f8e18ff */
[C---:B------:R-:W-:Y:S01]  /*1450*/  IMAD.SHL.U32 R6, R0.reuse, 0x100, RZ ;  /* 0x0000010000067824 */ /* 0x040fe200078e00ff */
[----:B------:R-:W-:Y:S01]  /*1460*/  LOP3.LUT R0, R0, 0x3, RZ, 0xc0, !PT ;  /* 0x0000000300007812 */ /* 0x000fe200078ec0ff */
[----:B------:R-:W2:Y:S03]  /*1470*/  LDC.64 R4, c[0x0][0x398] ;  /* 0x0000e600ff047b82 */ /* 0x000ea60000000a00 */
[----:B------:R-:W-:Y:S01]  /*1480*/  LOP3.LUT R6, R6, 0x300, RZ, 0xc0, !PT ;  /* 0x0000030006067812 */ /* 0x000fe200078ec0ff */
[----:B------:R-:W-:Y:S02]  /*1490*/  IMAD.MOV R0, RZ, RZ, -R0 ;  /* 0x000000ffff007224 */ /* 0x000fe400078e0a00 */
[----:B-1----:R-:W-:-:S04]  /*14a0*/  IMAD.WIDE.U32 R2, R11, 0x4, R2 ;  /* 0x000000040b027825 */ /* 0x002fc800078e0002 */
[----:B------:R-:W-:Y:S02]  /*14b0*/  IMAD.MOV.U32 R12, RZ, RZ, R2 ;  /* 0x000000ffff0c7224 */ /* 0x000fe400078e0002 */
[----:B------:R-:W-:Y:S02]  /*14c0*/  IMAD.MOV.U32 R15, RZ, RZ, R3 ;  /* 0x000000ffff0f7224 */ /* 0x000fe400078e0003 */
[----:B--2---:R-:W-:-:S04]  /*14d0*/  IMAD.WIDE.U32 R4, R11, 0x4, R4 ;  /* 0x000000040b047825 */ /* 0x004fc800078e0004 */
[----:B------:R-:W-:Y:S02]  /*14e0*/  IMAD.MOV.U32 R10, RZ, RZ, R4 ;  /* 0x000000ffff0a7224 */ /* 0x000fe400078e0004 */
[----:B------:R-:W-:Y:S02]  /*14f0*/  IMAD.MOV.U32 R13, RZ, RZ, R5 ;  /* 0x000000ffff0d7224 */ /* 0x000fe400078e0005 */
[----:B------:R-:W-:-:S07]  /*1500*/  IMAD.IADD R11, R11, 0x1, R6 ;  /* 0x000000010b0b7824 */ /* 0x000fce00078e0206 */
.L_x_1046:
[----:B-1----:R1:W2:Y:S01]  /*1510*/  LDS.64 R8, [R7] ;  /* 0x0000000007087984 */ /* 0x0022a20000000a00 */
[----:B------:R-:W-:Y:S01]  /*1520*/  IMAD.MOV.U32 R2, RZ, RZ, R10 ;  /* 0x000000ffff027224 */ /* 0x000fe200078e000a */
[----:B------:R-:W-:Y:S01]  /*1530*/  IADD3 R10, P3, PT, R10, 0x400, RZ ;  /* 0x000004000a0a7810 */ /* 0x000fe20007f7e0ff */
[----:B------:R-:W-:Y:S02]  /*1540*/  IMAD.MOV.U32 R3, RZ, RZ, R13 ;  /* 0x000000ffff037224 */ /* 0x000fe400078e000d */
[----:B------:R-:W-:Y:S01]  /*1550*/  IMAD.MOV.U32 R4, RZ, RZ, R12 ;  /* 0x000000ffff047224 */ /* 0x000fe200078e000c */
[----:B------:R-:W-:Y:S01]  /*1560*/  IADD3 R12, P2, PT, R12, 0x400, RZ ;  /* 0x000004000c0c7810 */ /* 0x000fe20007f5e0ff */
[----:B------:R-:W-:Y:S02]  /*1570*/  IMAD.MOV.U32 R5, RZ, RZ, R15 ;  /* 0x000000ffff057224 */ /* 0x000fe400078e000f */
[----:B------:R-:W-:Y:S02]  /*1580*/  VIADD R0, R0, 0x1 ;  /* 0x0000000100007836 */ /* 0x000fe40000000000 */
[----:B-1----:R-:W-:-:S02]  /*1590*/  VIADD R7, R7, 0x800 ;  /* 0x0000080007077836 */ /* 0x002fc40000000000 */
[----:B------:R-:W-:Y:S01]  /*15a0*/  IMAD.X R15, RZ, RZ, R15, P2 ;  /* 0x000000ffff0f7224 */ /* 0x000fe200010e060f */
[----:B------:R-:W-:Y:S01]  /*15b0*/  ISETP.NE.AND P0, PT, R0, RZ, PT ;  /* 0x000000ff0000720c */ /* 0x000fe20003f05270 */
[----:B------:R-:W-:Y:S01]  /*15c0*/  IMAD.X R13, RZ, RZ, R13, P3 ;  /* 0x000000ffff0d7224 */ /* 0x000fe200018e060d */
[----:B--2---:R1:W-:Y:S04]  /*15d0*/  STG.E desc[UR10][R2.64], R8 ;  /* 0x0000000802007986 */ /* 0x0043e8000c10190a */
[----:B------:R1:W-:Y:S07]  /*15e0*/  STG.E desc[UR10][R4.64], R9 ;  /* 0x0000000904007986 */ /* 0x0003ee000c10190a */
[----:B------:R-:W-:Y:S05]  /*15f0*/  @P0 BRA `(.L_x_1046) ;  /* 0xfffffffc00c40947 */ /* 0x000fea000383ffff */
.L_x_1045:
[----:B------:R-:W-:Y:S05]  /*1600*/  BSYNC.RECONVERGENT B0 ;  /* 0x0000000000007941 */ /* 0x000fea0003800200 */
.L_x_1044:
[----:B------:R-:W-:Y:S05]  /*1610*/  @!P1 EXIT ;  /* 0x000000000000994d */ /* 0x000fea0003800000 */
[----:B------:R-:W2:Y:S01]  /*1620*/  LDCU.64 UR6, c[0x0][0x398] ;  /* 0x00007300ff0677ac */ /* 0x000ea20008000a00 */
[----:B------:R-:W-:Y:S01]  /*1630*/  IMAD.IADD R0, R24, 0x1, -R11 ;  /* 0x0000000118007824 */ /* 0x000fe200078e0a0b */
[----:B------:R-:W-:Y:S01]  /*1640*/  BSSY.RECONVERGENT B0, `(.L_x_1047) ;  /* 0x000004c000007945 */ /* 0x000fe20003800200 */
[----:B-1----:R-:W-:Y:S01]  /*1650*/  IMAD.MOV.U32 R4, RZ, RZ, 0x800 ;  /* 0x00000800ff047424 */ /* 0x002fe200078e00ff */
[----:B------:R-:W1:Y:S01]  /*1660*/  LDCU.64 UR8, c[0x0][0x3a0] ;  /* 0x00007400ff0877ac */ /* 0x000e620008000a00 */
[----:B------:R-:W-:Y:S01]  /*1670*/  IMAD.MOV.U32 R5, RZ, RZ, 0x0 ;  /* 0x00000000ff057424 */ /* 0x000fe200078e00ff */
[----:B------:R-:W-:Y:S02]  /*1680*/  ISETP.GT.AND P1, PT, R0, 0xc00, PT ;  /* 0x00000c000000780c */ /* 0x000fe40003f24270 */
[C---:B------:R-:W-:Y:S01]  /*1690*/  LEA R0, R11.reuse, UR4, 0x3 ;  /* 0x000000040b007c11 */ /* 0x040fe2000f8e18ff */
[----:B------:R-:W-:-:S04]  /*16a0*/  IMAD.WIDE.U32 R4, R11, 0x4, R4 ;  /* 0x000000040b047825 */ /* 0x000fc800078e0004 */
[----:B------:R-:W-:Y:S01]  /*16b0*/  VIADD R0, R0, 0x1000 ;  /* 0x0000100000007836 */ /* 0x000fe20000000000 */
[C---:B--2---:R-:W-:Y:S02]  /*16c0*/  IADD3 R2, P0, PT, R4.reuse, UR6, RZ ;  /* 0x0000000604027c10 */ /* 0x044fe4000ff1e0ff */
[----:B-1----:R-:W-:Y:S02]  /*16d0*/  IADD3 R4, P2, PT, R4, UR8, RZ ;  /* 0x0000000804047c10 */ /* 0x002fe4000ff5e0ff */
[C---:B------:R-:W-:Y:S02]  /*16e0*/  IADD3.X R3, PT, PT, R5.reuse, UR7, RZ, P0, !PT ;  /* 0x0000000705037c10 */ /* 0x040fe400087fe4ff */
[----:B------:R-:W-:Y:S02]  /*16f0*/  IADD3.X R5, PT, PT, R5, UR9, RZ, P2, !PT ;  /* 0x0000000905057c10 */ /* 0x000fe400097fe4ff */
[----:B------:R-:W-:Y:S01]  /*1700*/  PLOP3.LUT P0, PT, PT, PT, PT, 0x80, 0x8 ;  /* 0x000000000008781c */ /* 0x000fe20003f0f070 */
[----:B------:R-:W-:-:S12]  /*1710*/  @!P1 BRA `(.L_x_1048) ;  /* 0x0000000000f89947 */ /* 0x000fd80003800000 */
[----:B------:R-:W-:Y:S01]  /*1720*/  PLOP3.LUT P0, PT, PT, PT, PT, 0x8, 0x80 ;  /* 0x000000000080781c */ /* 0x000fe20003f0e170 */
[----:B------:R-:W-:-:S12]  /*1730*/  VIADD R10, R24, 0xfffff400 ;  /* 0xfffff400180a7836 */ /* 0x000fd80000000000 */
.L_x_1049:
[----:B------:R-:W1:Y:S01]  /*1740*/  LDS.64 R6, [R0+-0x1000] ;  /* 0xfff0000000067984 */ /* 0x000e620000000a00 */
[----:B------:R-:W-:-:S03]  /*1750*/  VIADD R11, R11, 0x1000 ;  /* 0x000010000b0b7836 */ /* 0x000fc60000000000 */
[----:B------:R-:W2:Y:S02]  /*1760*/  LDS.64 R8, [R0+-0x800] ;  /* 0xfff8000000087984 */ /* 0x000ea40000000a00 */
[----:B------:R-:W-:Y:S02]  /*1770*/  ISETP.GE.AND P1, PT, R11, R10, PT ;  /* 0x0000000a0b00720c */ /* 0x000fe40003f26270 */
[----:B------:R-:W3:Y:S04]  /*1780*/  LDS.64 R12, [R0] ;  /* 0x00000000000c7984 */ /* 0x000ee80000000a00 */
[----:B------:R-:W4:Y:S04]  /*1790*/  LDS.64 R14, [R0+0x800] ;  /* 0x00080000000e7984 */ /* 0x000f280000000a00 */
[----:B------:R-:W5:Y:S04]  /*17a0*/  LDS.64 R16, [R0+0x1000] ;  /* 0x0010000000107984 */ /* 0x000f680000000a00 */
[----:B------:R-:W5:Y:S04]  /*17b0*/  LDS.64 R18, [R0+0x1800] ;  /* 0x0018000000127984 */ /* 0x000f680000000a00 */
[----:B------:R-:W5:Y:S04]  /*17c0*/  LDS.64 R20, [R0+0x2000] ;  /* 0x0020000000147984 */ /* 0x000f680000000a00 */
[----:B------:R-:W5:Y:S04]  /*17d0*/  LDS.64 R22, [R0+0x2800] ;  /* 0x0028000000167984 */ /* 0x000f680000000a00 */
[----:B0-----:R-:W0:Y:S04]  /*17e0*/  LDS.64 R26, [R0+0x3000] ;  /* 0x00300000001a7984 */ /* 0x001e280000000a00 */
[----:B------:R-:W0:Y:S04]  /*17f0*/  LDS.64 R28, [R0+0x3800] ;  /* 0x00380000001c7984 */ /* 0x000e280000000a00 */
[----:B------:R-:W0:Y:S04]  /*1800*/  LDS.64 R30, [R0+0x4000] ;  /* 0x00400000001e7984 */ /* 0x000e280000000a00 */
[----:B------:R-:W0:Y:S04]  /*1810*/  LDS.64 R32, [R0+0x4800] ;  /* 0x0048000000207984 */ /* 0x000e280000000a00 */
[----:B------:R-:W0:Y:S04]  /*1820*/  LDS.64 R34, [R0+0x5000] ;  /* 0x0050000000227984 */ /* 0x000e280000000a00 */
[----:B------:R-:W0:Y:S04]  /*1830*/  LDS.64 R36, [R0+0x5800] ;  /* 0x0058000000247984 */ /* 0x000e280000000a00 */
[----:B------:R-:W0:Y:S04]  /*1840*/  LDS.64 R38, [R0+0x6000] ;  /* 0x0060000000267984 */ /* 0x000e280000000a00 */
[----:B------:R2:W0:Y:S04]  /*1850*/  LDS.64 R40, [R0+0x6800] ;  /* 0x0068000000287984 */ /* 0x0004280000000a00 */
[----:B-1----:R1:W-:Y:S04]  /*1860*/  STG.E desc[UR10][R2.64+-0x800], R6 ;  /* 0xfff8000602007986 */ /* 0x0023e8000c10190a */
[----:B------:R4:W-:Y:S01]  /*1870*/  STG.E desc[UR10][R4.64+-0x800], R7 ;  /* 0xfff8000704007986 */ /* 0x0009e2000c10190a */
[----:B--2---:R-:W-:-:S03]  /*1880*/  VIADD R0, R0, 0x8000 ;  /* 0x0000800000007836 */ /* 0x004fc60000000000 */
[----:B------:R2:W-:Y:S04]  /*1890*/  STG.E desc[UR10][R2.64+-0x400], R8 ;  /* 0xfffc000802007986 */ /* 0x0005e8000c10190a */
[----:B------:R5:W-:Y:S01]  /*18a0*/  STG.E desc[UR10][R4.64+-0x400], R9 ;  /* 0xfffc000904007986 */ /* 0x000be2000c10190a */
[----:B-1----:R-:W-:-:S03]  /*18b0*/  IADD3 R6, P3, PT, R4, 0x4000, RZ ;  /* 0x0000400004067810 */ /* 0x002fc60007f7e0ff */
[----:B---3--:R-:W-:Y:S02]  /*18c0*/  STG.E desc[UR10][R2.64], R12 ;  /* 0x0000000c02007986 */ /* 0x008fe4000c10190a */
[----:B----4-:R-:W-:Y:S02]  /*18d0*/  IMAD.X R7, RZ, RZ, R5, P3 ;  /* 0x000000ffff077224 */ /* 0x010fe400018e0605 */
[----:B------:R-:W-:Y:S01]  /*18e0*/  STG.E desc[UR10][R4.64], R13 ;  /* 0x0000000d04007986 */ /* 0x000fe2000c10190a */
[----:B--2---:R-:W-:-:S03]  /*18f0*/  IADD3 R8, P2, PT, R2, 0x4000, RZ ;  /* 0x0000400002087810 */ /* 0x004fc60007f5e0ff */
[----:B------:R-:W-:Y:S02]  /*1900*/  STG.E desc[UR10][R2.64+0x400], R14 ;  /* 0x0004000e02007986 */ /* 0x000fe4000c10190a */
[----:B-----5:R-:W-:Y:S02]  /*1910*/  IMAD.X R9, RZ, RZ, R3, P2 ;  /* 0x000000ffff097224 */ /* 0x020fe400010e0603 */
        /* <DEDUP_REMOVED lines=9> */
[----:B0-----:R-:W-:Y:S04]  /*19b0*/  STG.E desc[UR10][R2.64+0x1800], R26 ;  /* 0x0018001a02007986 */ /* 0x001fe8000c10190a */
        /* <DEDUP_REMOVED lines=13> */
[----:B------:R0:W-:Y:S04]  /*1a90*/  STG.E desc[UR10][R2.64+0x3400], R40 ;  /* 0x0034002802007986 */ /* 0x0001e8000c10190a */
[----:B------:R1:W-:Y:S01]  /*1aa0*/  STG.E desc[UR10][R4.64+0x3400], R41 ;  /* 0x0034002904007986 */ /* 0x0003e2000c10190a */
[----:B0-----:R-:W-:-:S02]  /*1ab0*/  IMAD.MOV.U32 R2, RZ, RZ, R8 ;  /* 0x000000ffff027224 */ /* 0x001fc400078e0008 */
[----:B------:R-:W-:Y:S02]  /*1ac0*/  IMAD.MOV.U32 R3, RZ, RZ, R9 ;  /* 0x000000ffff037224 */ /* 0x000fe400078e0009 */
[----:B-1----:R-:W-:Y:S02]  /*1ad0*/  IMAD.MOV.U32 R4, RZ, RZ, R6 ;  /* 0x000000ffff047224 */ /* 0x002fe400078e0006 */
[----:B------:R-:W-:Y:S01]  /*1ae0*/  IMAD.MOV.U32 R5, RZ, RZ, R7 ;  /* 0x000000ffff057224 */ /* 0x000fe200078e0007 */
[----:B------:R-:W-:Y:S06]  /*1af0*/  @!P1 BRA `(.L_x_1049) ;  /* 0xfffffffc00109947 */ /* 0x000fec000383ffff */
.L_x_1048:
[----:B------:R-:W-:Y:S05]  /*1b00*/  BSYNC.RECONVERGENT B0 ;  /* 0x0000000000007941 */ /* 0x000fea0003800200 */
.L_x_1047:
[----:B------:R-:W-:Y:S01]  /*1b10*/  IMAD.IADD R6, R24, 0x1, -R11 ;  /* 0x0000000118067824 */ /* 0x000fe200078e0a0b */
[----:B------:R-:W-:Y:S04]  /*1b20*/  BSSY.RECONVERGENT B0, `(.L_x_1050) ;  /* 0x0000026000007945 */ /* 0x000fe80003800200 */
[----:B------:R-:W-:-:S13]  /*1b30*/  ISETP.GT.AND P1, PT, R6, 0x400, PT ;  /* 0x000004000600780c */ /* 0x000fda0003f24270 */
[----:B------:R-:W-:Y:S05]  /*1b40*/  @!P1 BRA `(.L_x_1051) ;  /* 0x00000000008c9947 */ /* 0x000fea0003800000 */
[----:B------:R-:W1:Y:S01]  /*1b50*/  LDS.64 R6, [R0+-0x1000] ;  /* 0xfff0000000067984 */ /* 0x000e620000000a00 */
[----:B------:R-:W-:Y:S01]  /*1b60*/  PLOP3.LUT P0, PT, PT, PT, PT, 0x8, 0x80 ;  /* 0x000000000080781c */ /* 0x000fe20003f0e170 */
[----:B------:R-:W-:Y:S02]  /*1b70*/  VIADD R11, R11, 0x800 ;  /* 0x000008000b0b7836 */ /* 0x000fe40000000000 */
[----:B------:R-:W2:Y:S04]  /*1b80*/  LDS.64 R8, [R0+-0x800] ;  /* 0xfff8000000087984 */ /* 0x000ea80000000a00 */
[----:B------:R-:W3:Y:S04]  /*1b90*/  LDS.64 R12, [R0] ;  /* 0x00000000000c7984 */ /* 0x000ee80000000a00 */
[----:B------:R-:W4:Y:S04]  /*1ba0*/  LDS.64 R14, [R0+0x800] ;  /* 0x00080000000e7984 */ /* 0x000f280000000a00 */
[----:B------:R-:W5:Y:S04]  /*1bb0*/  LDS.64 R16, [R0+0x1000] ;  /* 0x0010000000107984 */ /* 0x000f680000000a00 */
[----:B------:R-:W0:Y:S04]  /*1bc0*/  LDS.64 R18, [R0+0x1800] ;  /* 0x0018000000127984 */ /* 0x000e280000000a00 */
[----:B------:R-:W0:Y:S04]  /*1bd0*/  LDS.64 R20, [R0+0x2000] ;  /* 0x0020000000147984 */ /* 0x000e280000000a00 */
[----:B------:R1:W0:Y:S02]  /*1be0*/  LDS.64 R22, [R0+0x2800] ;  /* 0x0028000000167984 */ /* 0x0002240000000a00 */
[----:B-1----:R-:W-:-:S02]  /*1bf0*/  VIADD R0, R0, 0x4000 ;  /* 0x0000400000007836 */ /* 0x002fc40000000000 */
[----:B------:R1:W-:Y:S04]  /*1c00*/  STG.E desc[UR10][R2.64+-0x800], R6 ;  /* 0xfff8000602007986 */ /* 0x0003e8000c10190a */
[----:B------:R4:W-:Y:S04]  /*1c10*/  STG.E desc[UR10][R4.64+-0x800], R7 ;  /* 0xfff8000704007986 */ /* 0x0009e8000c10190a */
[----:B--2---:R2:W-:Y:S04]  /*1c20*/  STG.E desc[UR10][R2.64+-0x400], R8 ;  /* 0xfffc000802007986 */ /* 0x0045e8000c10190a */
        /* <DEDUP_REMOVED lines=11> */
[----:B0-----:R-:W-:Y:S04]  /*1ce0*/  STG.E desc[UR10][R2.64+0xc00], R18 ;  /* 0x000c001202007986 */ /* 0x001fe8000c10190a */
        /* <DEDUP_REMOVED lines=8> */
[----:B------:R-:W-:-:S07]  /*1d70*/  IMAD.MOV.U32 R5, RZ, RZ, R7 ;  /* 0x000000ffff057224 */ /* 0x000fce00078e0007 */
.L_x_1051:
[----:B------:R-:W-:Y:S05]  /*1d80*/  BSYNC.RECONVERGENT B0 ;  /* 0x0000000000007941 */ /* 0x000fea0003800200 */
.L_x_1050:
[----:B------:R-:W-:-:S13]  /*1d90*/  ISETP.LT.OR P0, PT, R11, R24, P0 ;  /* 0x000000180b00720c */ /* 0x000fda0000701670 */
[----:B------:R-:W-:Y:S05]  /*1da0*/  @!P0 EXIT ;  /* 0x000000000000894d */ /* 0x000fea0003800000 */
[----:B------:R-:W1:Y:S04]  /*1db0*/  LDS.64 R6, [R0+-0x1000] ;  /* 0xfff0000000067984 */ /* 0x000e680000000a00 */
[----:B------:R-:W2:Y:S04]  /*1dc0*/  LDS.64 R8, [R0+-0x800] ;  /* 0xfff8000000087984 */ /* 0x000ea80000000a00 */
[----:B------:R-:W3:Y:S04]  /*1dd0*/  LDS.64 R10, [R0] ;  /* 0x00000000000a7984 */ /* 0x000ee80000000a00 */
[----:B------:R-:W4:Y:S04]  /*1de0*/  LDS.64 R12, [R0+0x800] ;  /* 0x00080000000c7984 */ /* 0x000f280000000a00 */
[----:B-1----:R-:W-:Y:S04]  /*1df0*/  STG.E desc[UR10][R2.64+-0x800], R6 ;  /* 0xfff8000602007986 */ /* 0x002fe8000c10190a */
[----:B------:R-:W-:Y:S04]  /*1e00*/  STG.E desc[UR10][R4.64+-0x800], R7 ;  /* 0xfff8000704007986 */ /* 0x000fe8000c10190a */
[----:B--2---:R-:W-:Y:S04]  /*1e10*/  STG.E desc[UR10][R2.64+-0x400], R8 ;  /* 0xfffc000802007986 */ /* 0x004fe8000c10190a */
[----:B------:R-:W-:Y:S04]  /*1e20*/  STG.E desc[UR10][R4.64+-0x400], R9 ;  /* 0xfffc000904007986 */ /* 0x000fe8000c10190a */
[----:B---3--:R-:W-:Y:S04]  /*1e30*/  STG.E desc[UR10][R2.64], R10 ;  /* 0x0000000a02007986 */ /* 0x008fe8000c10190a */
[----:B------:R-:W-:Y:S04]  /*1e40*/  STG.E desc[UR10][R4.64], R11 ;  /* 0x0000000b04007986 */ /* 0x000fe8000c10190a */
[----:B----4-:R-:W-:Y:S04]  /*1e50*/  STG.E desc[UR10][R2.64+0x400], R12 ;  /* 0x0004000c02007986 */ /* 0x010fe8000c10190a */
[----:B------:R-:W-:Y:S01]  /*1e60*/  STG.E desc[UR10][R4.64+0x400], R13 ;  /* 0x0004000d04007986 */ /* 0x000fe2000c10190a */
[----:B------:R-:W-:Y:S05]  /*1e70*/  EXIT ;  /* 0x000000000000794d */ /* 0x000fea0003800000 */
.L_x_1043:
[----:B------:R-:W-:Y:S01]  /*1e80*/  ISETP.NE.AND P2, PT, R4, R6, PT ;  /* 0x000000060400720c */ /* 0x000fe20003f45270 */
[----:B------:R-:W1:Y:S01]  /*1e90*/  @P0 LDC.64 R44, c[0x0][0x398] ;  /* 0x0000e600ff2c0b82 */ /* 0x000e620000000a00 */
[----:B------:R-:W-:Y:S02]  /*1ea0*/  ISETP.NE.AND P5, PT, R6, R28, PT ;  /* 0x0000001c0600720c */ /* 0x000fe40003fa5270 */
[----:B------:R-:W-:Y:S02]  /*1eb0*/  ISETP.NE.AND P1, PT, R28, R30, PT ;  /* 0x0000001e1c00720c */ /* 0x000fe40003f25270 */
[----:B------:R-:W-:Y:S02]  /*1ec0*/  ISETP.NE.AND P4, PT, R30, R32, PT ;  /* 0x000000201e00720c */ /* 0x000fe40003f85270 */
[----:B------:R-:W-:Y:S01]  /*1ed0*/  ISETP.NE.AND P3, PT, R32, R34, PT ;  /* 0x000000222000720c */ /* 0x000fe20003f65270 */
[----:B0-----:R-:W0:Y:S01]  /*1ee0*/  @P0 LDC.64 R26, c[0x0][0x3a0] ;  /* 0x0000e800ff1a0b82 */ /* 0x001e220000000a00 */
[----:B------:R-:W-:-:S07]  /*1ef0*/  ISETP.NE.AND P6, PT, R34, R36, PT ;  /* 0x000000242200720c */ /* 0x000fce0003fc5270 */
[----:B------:R-:W2:Y:S08]  /*1f00*/  @P2 LDC.64 R10, c[0x0][0x3a0] ;  /* 0x0000e800ff0a2b82 */ /* 0x000eb00000000a00 */
[----:B------:R-:W3:Y:S01]  /*1f10*/  @P2 LDC.64 R24, c[0x0][0x398] ;  /* 0x0000e600ff182b82 */ /* 0x000ee20000000a00 */
[----:B-1----:R-:W-:-:S05]  /*1f20*/  @P0 IMAD.WIDE R44, R13, 0x4, R44 ;  /* 0x000000040d2c0825 */ /* 0x002fca00078e022c */
[----:B------:R-:W-:Y:S02]  /*1f30*/  @P0 STG.E desc[UR10][R44.64], R40 ;  /* 0x000000282c000986 */ /* 0x000fe4000c10190a */
[----:B------:R-:W1:Y:S01]  /*1f40*/  @P5 LDC.64 R20, c[0x0][0x398] ;  /* 0x0000e600ff145b82 */ /* 0x000e620000000a00 */
[----:B0-----:R-:W-:-:S05]  /*1f50*/  @P0 IMAD.WIDE R26, R13, 0x4, R26 ;  /* 0x000000040d1a0825 */ /* 0x001fca00078e021a */
[----:B------:R-:W-:Y:S01]  /*1f60*/  @P0 STG.E desc[UR10][R26.64], R41 ;  /* 0x000000291a000986 */ /* 0x000fe2000c10190a */
[----:B------:R-:W-:Y:S01]  /*1f70*/  ISETP.NE.AND P0, PT, R36, R38, PT ;  /* 0x000000262400720c */ /* 0x000fe20003f05270 */
[----:B------:R-:W0:Y:S01]  /*1f80*/  @P5 LDC.64 R22, c[0x0][0x3a0] ;  /* 0x0000e800ff165b82 */ /* 0x000e220000000a00 */
[----:B--2---:R-:W-:-:S04]  /*1f90*/  @P2 IMAD.WIDE R48, R19, 0x4, R10 ;  /* 0x0000000413302825 */ /* 0x004fc800078e020a */
[----:B---3--:R-:W-:-:S03]  /*1fa0*/  @P2 IMAD.WIDE R46, R19, 0x4, R24 ;  /* 0x00000004132e2825 */ /* 0x008fc600078e0218 */
[----:B------:R-:W2:Y:S02]  /*1fb0*/  @P1 LDC.64 R10, c[0x0][0x398] ;  /* 0x0000e600ff0a1b82 */ /* 0x000ea40000000a00 */
[----:B------:R0:W-:Y:S01]  /*1fc0*/  @P2 STG.E desc[UR10][R46.64], R4 ;  /* 0x000000042e002986 */ /* 0x0001e2000c10190a */
[----:B-1----:R-:W-:-:S05]  /*1fd0*/  @P5 IMAD.WIDE R50, R17, 0x4, R20 ;  /* 0x0000000411325825 */ /* 0x002fca00078e0214 */
[----:B------:R-:W1:Y:S01]  /*1fe0*/  @P1 LDC.64 R12, c[0x0][0x3a0] ;  /* 0x0000e800ff0c1b82 */ /* 0x000e620000000a00 */
[----:B------:R3:W-:Y:S01]  /*1ff0*/  @P2 STG.E desc[UR10][R48.64], R5 ;  /* 0x0000000530002986 */ /* 0x0007e2000c10190a */
[----:B------:R-:W-:-:S03]  /*2000*/  ISETP.NE.AND P2, PT, R38, R3, PT ;  /* 0x000000032600720c */ /* 0x000fc60003f45270 */
[----:B------:R3:W-:Y:S03]  /*2010*/  @P5 STG.E desc[UR10][R50.64], R6 ;  /* 0x0000000632005986 */ /* 0x0007e6000c10190a */
[----:B------:R-:W4:Y:S01]  /*2020*/  @P4 LDC.64 R24, c[0x0][0x398] ;  /* 0x0000e600ff184b82 */ /* 0x000f220000000a00 */
[----:B0-----:R-:W-:-:S05]  /*2030*/  @P5 IMAD.WIDE R46, R17, 0x4, R22 ;  /* 0x00000004112e5825 */ /* 0x001fca00078e0216 */
[----:B------:R3:W-:Y:S02]  /*2040*/  @P5 STG.E desc[UR10][R46.64], R7 ;  /* 0x000000072e005986 */ /* 0x0007e4000c10190a */
[----:B------:R-:W0:Y:S01]  /*2050*/  @P4 LDC.64 R18, c[0x0][0x3a0] ;  /* 0x0000e800ff124b82 */ /* 0x000e220000000a00 */
[----:B--2---:R-:W-:-:S05]  /*2060*/  @P1 IMAD.WIDE R10, R2, 0x4, R10 ;  /* 0x00000004020a1825 */ /* 0x004fca00078e020a */
[----:B------:R3:W-:Y:S02]  /*2070*/  @P1 STG.E desc[UR10][R10.64], R28 ;  /* 0x0000001c0a001986 */ /* 0x0007e4000c10190a */
[----:B------:R-:W2:Y:S01]  /*2080*/  @P3 LDC.64 R20, c[0x0][0x398] ;  /* 0x0000e600ff143b82 */ /* 0x000ea20000000a00 */
[----:B-1----:R-:W-:-:S05]  /*2090*/  @P1 IMAD.WIDE R12, R2, 0x4, R12 ;  /* 0x00000004020c1825 */ /* 0x002fca00078e020c */
[----:B------:R3:W-:Y:S02]  /*20a0*/  @P1 STG.E desc[UR10][R12.64], R29 ;  /* 0x0000001d0c001986 */ /* 0x0007e4000c10190a */
[----:B------:R-:W1:Y:S01]  /*20b0*/  @P3 LDC.64 R44, c[0x0][0x3a0] ;  /* 0x0000e800ff2c3b82 */ /* 0x000e620000000a00 */
[----:B----4-:R-:W-:-:S05]  /*20c0*/  @P4 IMAD.WIDE R24, R9, 0x4, R24 ;  /* 0x0000000409184825 */ /* 0x010fca00078e0218 */
[----:B------:R3:W-:Y:S02]  /*20d0*/  @P4 STG.E desc[UR10][R24.64], R30 ;  /* 0x0000001e18004986 */ /* 0x0007e4000c10190a */
        /* <DEDUP_REMOVED lines=11> */
[----:B------:R3:W-:Y:S01]  /*2190*/  @P6 STG.E desc[UR10][R40.64], R34 ;  /* 0x0000002228006986 */ /* 0x0007e2000c10190a */
[----:B0-----:R-:W-:-:S05]  /*21a0*/  @P6 IMAD.WIDE R16, R0, 0x4, R16 ;  /* 0x0000000400106825 */ /* 0x001fca00078e0210 */
[----:B------:R3:W-:Y:S01]  /*21b0*/  @P6 STG.E desc[UR10][R16.64], R35 ;  /* 0x0000002310006986 */ /* 0x0007e2000c10190a */
[----:B--2---:R-:W-:-:S05]  /*21c0*/  @P0 IMAD.WIDE R22, R42, 0x4, R22 ;  /* 0x000000042a160825 */ /* 0x004fca00078e0216 */
[----:B------:R3:W-:Y:S01]  /*21d0*/  @P0 STG.E desc[UR10][R22.64], R36 ;  /* 0x0000002416000986 */ /* 0x0007e2000c10190a */
[----:B-1----:R-:W-:-:S05]  /*21e0*/  @P0 IMAD.WIDE R26, R42, 0x4, R26 ;  /* 0x000000042a1a0825 */ /* 0x002fca00078e021a */
[----:B------:R3:W-:Y:S01]  /*21f0*/  @P0 STG.E desc[UR10][R26.64], R37 ;  /* 0x000000251a000986 */ /* 0x0007e2000c10190a */
[----:B------:R-:W-:Y:S05]  /*2200*/  @!P2 EXIT ;  /* 0x000000000000a94d */ /* 0x000fea0003800000 */
[----:B------:R-:W0:Y:S08]  /*2210*/  LDC.64 R2, c[0x0][0x398] ;  /* 0x0000e600ff027b82 */ /* 0x000e300000000a00 */
[----:B---3--:R-:W1:Y:S01]  /*2220*/  LDC.64 R4, c[0x0][0x3a0] ;  /* 0x0000e800ff047b82 */ /* 0x008e620000000a00 */
[----:B0-----:R-:W-:-:S05]  /*2230*/  IMAD.WIDE R2, R43, 0x4, R2 ;  /* 0x000000042b027825 */ /* 0x001fca00078e0202 */
[----:B------:R-:W-:Y:S01]  /*2240*/  STG.E desc[UR10][R2.64], R38 ;  /* 0x0000002602007986 */ /* 0x000fe2000c10190a */
[----:B-1----:R-:W-:-:S05]  /*2250*/  IMAD.WIDE R4, R43, 0x4, R4 ;  /* 0x000000042b047825 */ /* 0x002fca00078e0204 */
[----:B------:R-:W-:Y:S01]  /*2260*/  STG.E desc[UR10][R4.64], R39 ;  /* 0x0000002704007986 */ /* 0x000fe2000c10190a */
[----:B------:R-:W-:Y:S05]  /*2270*/  EXIT ;  /* 0x000000000000794d */ /* 0x000fea0003800000 */
.L_x_1042:
[----:B------:R-:W0:Y:S01]  /*2280*/  S2R R0, SR_TID.X ;  /* 0x0000000000007919 */ /* 0x000e220000002100 */
[----:B------:R-:W1:Y:S01]  /*2290*/  LDC.64 R2, c[0x0][0x380] ;  /* 0x0000e000ff027b82 */ /* 0x000e620000000a00 */
[----:B------:R-:W-:Y:S02]  /*22a0*/  IMAD.U32 R15, RZ, RZ, UR6 ;  /* 0x00000006ff0f7e24 */ /* 0x000fe4000f8e00ff */
[----:B------:R-:W-:Y:S01]  /*22b0*/  IMAD.MOV.U32 R34, RZ, RZ, RZ ;  /* 0x000000ffff227224 */ /* 0x000fe200078e00ff */
[----:B------:R-:W2:Y:S04]  /*22c0*/  S2R R36, SR_LANEID ;  /* 0x0000000000247919 */ /* 0x000ea80000000000 */
[----:B------:R-:W3:Y:S01]  /*22d0*/  S2UR UR5, SR_CgaCtaId ;  /* 0x00000000000579c3 */ /* 0x000ee20000008800 */
[----:B------:R-:W-:-:S07]  /*22e0*/  UMOV UR4, 0x400 ;  /* 0x0000040000047882 */ /* 0x000fce0000000000 */
[----:B------:R-:W4:Y:S01]  /*22f0*/  LDC R16, c[0x0][0x390] ;  /* 0x0000e400ff107b82 */ /* 0x000f220000000800 */
[C---:B0-----:R-:W-:Y:S02]  /*2300*/  LOP3.LUT R4, R0.reuse, 0x1f, RZ, 0xc0, !PT ;  /* 0x0000001f00047812 */ /* 0x041fe400078ec0ff */
[----:B------:R-:W-:-:S03]  /*2310*/  LOP3.LUT R5, R0, 0x3e0, RZ, 0xc0, !PT ;  /* 0x000003e000057812 */ /* 0x000fc600078ec0ff */
[----:B------:R-:W-:-:S04]  /*2320*/  VIADD R4, R4, UR6 ;  /* 0x0000000604047c36 */ /* 0x000fc80008000000 */
[----:B------:R-:W-:-:S04]  /*2330*/  IMAD R5, R5, 0x9, R4 ;  /* 0x0000000905057824 */ /* 0x000fc800078e0204 */
[----:B-1----:R-:W-:-:S05]  /*2340*/  IMAD.WIDE.U32 R4, R5, 0x4, R2 ;  /* 0x0000000405047825 */ /* 0x002fca00078e0002 */
[----:B------:R-:W5:Y:S04]  /*2350*/  LDG.E.CONSTANT R6, desc[UR10][R4.64] ;  /* 0x0000000a04067981 */ /* 0x000f68000c1e9900 */
[----:B------:R-:W4:Y:S04]  /*2360*/  LDG.E.CONSTANT R7, desc[UR10][R4.64+0x80] ;  /* 0x0000800a04077981 */ /* 0x000f28000c1e9900 */
[----:B------:R-:W4:Y:S04]  /*2370*/  LDG.E.CONSTANT R8, desc[UR10][R4.64+0x100] ;  /* 0x0001000a04087981 */ /* 0x000f28000c1e9900 */
[----:B------:R-:W4:Y:S04]  /*2380*/  LDG.E.CONSTANT R9, desc[UR10][R4.64+0x180] ;  /* 0x0001800a04097981 */ /* 0x000f28000c1e9900 */
[----:B------:R-:W4:Y:S04]  /*2390*/  LDG.E.CONSTANT R10, desc[UR10][R4.64+0x200] ;  /* 0x0002000a040a7981 */ /* 0x000f28000c1e9900 */
[----:B------:R-:W4:Y:S04]  /*23a0*/  LDG.E.CONSTANT R11, desc[UR10][R4.64+0x280] ;  /* 0x0002800a040b7981 */ /* 0x000f28000c1e9900 */
[----:B------:R-:W4:Y:S04]  /*23b0*/  LDG.E.CONSTANT R12, desc[UR10][R4.64+0x300] ;  /* 0x0003000a040c7981 */ /* 0x000f28000c1e9900 */
[----:B------:R-:W4:Y:S04]  /*23c0*/  LDG.E.CONSTANT R13, desc[UR10][R4.64+0x380] ;  /* 0x0003800a040d7981 */ /* 0x000f28000c1e9900 */
[----:B------:R2:W4:Y:S01]  /*23d0*/  LDG.E.CONSTANT R14, desc[UR10][R4.64+0x400] ;  /* 0x0004000a040e7981 */ /* 0x000522000c1e9900 */
[----:B------:R-:W-:-:S13]  /*23e0*/  ISETP.NE.AND P0, PT, R0, RZ, PT ;  /* 0x000000ff0000720c */ /* 0x000fda0003f05270 */
[----:B------:R-:W-:-:S05]  /*23f0*/  @!P0 IMAD.WIDE.U32 R2, R15, 0x4, R2 ;  /* 0x000000040f028825 */ /* 0x000fca00078e0002 */
[----:B------:R0:W4:Y:S01]  /*2400*/  @!P0 LDG.E.CONSTANT R34, desc[UR10][R2.64+-0x4] ;  /* 0xfffffc0a02228981 */ /* 0x000122000c1e9900 */
[----:B------:R-:W-:Y:S01]  /*2410*/  SHF.R.U32.HI R41, RZ, 0x5, R0 ;  /* 0x00000005ff297819 */ /* 0x000fe20000011600 */
[----:B---3--:R-:W-:Y:S01]  /*2420*/  ULEA UR4, UR5, UR4, 0x18 ;  /* 0x0000000405047291 */ /* 0x008fe2000f8ec0ff */
[----:B------:R-:W-:-:S03]  /*2430*/  ISETP.NE.AND P0, PT, R0, RZ, PT ;  /* 0x000000ff0000720c */ /* 0x000fc60003f05270 */
[----:B--2---:R-:W-:Y:S02]  /*2440*/  IMAD R4, R41, 0x120, R36 ;  /* 0x0000012029047824 */ /* 0x004fe400078e0224 */
[----:B------:R-:W-:-:S03]  /*2450*/  LEA R20, R0, UR4, 0x2 ;  /* 0x0000000400147c11 */ /* 0x000fc6000f8e10ff */
[----:B------:R-:W-:-:S05]  /*2460*/  LEA R17, R4, UR4, 0x2 ;  /* 0x0000000404117c11 */ /* 0x000fca000f8e10ff */
[----:B------:R-:W-:Y:S01]  /*2470*/  IMAD R19, R36, 0x20, R17 ;  /* 0x0000002024137824 */ /* 0x000fe200078e0211 */
        /* <DEDUP_REMOVED lines=10> */
[----:B------:R-:W-:Y:S04]  /*2520*/  LDS R37, [R19+0x20] ;  /* 0x0000200013257984 */ /* 0x000fe80000000800 */
[----:B0-----:R-:W-:Y:S04]  /*2530*/  LDS R2, [R19] ;  /* 0x0000000013027984 */ /* 0x001fe80000000800 */
[----:B------:R-:W0:Y:S04]  /*2540*/  LDS R4, [R19+0x4] ;  /* 0x0000040013047984 */ /* 0x000e280000000800 */
[----:B------:R-:W1:Y:S04]  /*2550*/  LDS R6, [R19+0x8] ;  /* 0x0000080013067984 */ /* 0x000e680000000800 */
[----:B------:R-:W2:Y:S04]  /*2560*/  LDS R8, [R19+0xc] ;  /* 0x00000c0013087984 */ /* 0x000ea80000000800 */
[----:B------:R-:W-:Y:S04]  /*2570*/  LDS R10, [R19+0x10] ;  /* 0x00001000130a7984 */ /* 0x000fe80000000800 */
[----:B------:R-:W-:Y:S04]  /*2580*/  LDS R12, [R19+0x14] ;  /* 0x00001400130c7984 */ /* 0x000fe80000000800 */
[----:B------:R-:W-:Y:S04]  /*2590*/  LDS R14, [R19+0x18] ;  /* 0x00001800130e7984 */ /* 0x000fe80000000800 */
[----:B------:R-:W-:Y:S01]  /*25a0*/  LDS R32, [R19+0x1c] ;  /* 0x00001c0013207984 */ /* 0x000fe20000000800 */
[----:B------:R-:W-:Y:S01]  /*25b0*/  BAR.SYNC.DEFER_BLOCKING 0x0 ;  /* 0x0000000000007b1d */ /* 0x000fe20000010000 */
[----:B0-----:R-:W-:-:S02]  /*25c0*/  ISETP.NE.AND P2, PT, R2, R4, PT ;  /* 0x000000040200720c */ /* 0x001fc40003f45270 */
[----:B-1----:R-:W-:Y:S02]  /*25d0*/  ISETP.NE.AND P3, PT, R4, R6, PT ;  /* 0x000000060400720c */ /* 0x002fe40003f65270 */
[----:B--2---:R-:W-:Y:S01]  /*25e0*/  ISETP.NE.AND P4, PT, R6, R8, PT ;  /* 0x000000080600720c */ /* 0x004fe20003f85270 */
        /* <DEDUP_REMOVED lines=11> */
[----:B0-----:R-:W-:-:S03]  /*26a0*/  IMAD.MOV.U32 R17, RZ, RZ, 0x2 ;  /* 0x00000002ff117424 */ /* 0x001fc600078e00ff */
[----:B------:R-:W0:Y:S04]  /*26b0*/  LDS R5, [R19+0x4] ;  /* 0x0000040013057984 */ /* 0x000e280000000800 */
[----:B------:R-:W2:Y:S04]  /*26c0*/  LDS R7, [R19+0x8] ;  /* 0x0000080013077984 */ /* 0x000ea80000000800 */
[----:B------:R-:W3:Y:S04]  /*26d0*/  LDS R9, [R19+0xc] ;  /* 0x00000c0013097984 */ /* 0x000ee80000000800 */
[----:B------:R-:W4:Y:S04]  /*26e0*/  LDS R11, [R19+0x10] ;  /* 0x00001000130b7984 */ /* 0x000f280000000800 */
[----:B------:R-:W-:Y:S04]  /*26f0*/  LDS R13, [R19+0x14] ;  /* 0x00001400130d7984 */ /* 0x000fe80000000800 */
[----:B------:R-:W-:Y:S04]  /*2700*/  LDS R15, [R19+0x18] ;  /* 0x00001800130f7984 */ /* 0x000fe80000000800 */
[----:B------:R-:W-:Y:S04]  /*2710*/  LDS R33, [R19+0x1c] ;  /* 0x00001c0013217984 */ /* 0x000fe80000000800 */
[----:B------:R-:W-:Y:S01]  /*2720*/  LDS R16, [R19+0x20] ;  /* 0x0000200013107984 */ /* 0x000fe20000000800 */
[----:B------:R-:W-:Y:S01]  /*2730*/  BAR.SYNC.DEFER_BLOCKING 0x0 ;  /* 0x0000000000007b1d */ /* 0x000fe20000010000 */
[----:B-1----:R-:W-:-:S05]  /*2740*/  SEL R18, R3, RZ, !P2 ;  /* 0x000000ff03127207 */ /* 0x002fca0005000000 */
[----:B0-----:R-:W-:-:S05]  /*2750*/  IMAD.IADD R18, R5, 0x1, R18 ;  /* 0x0000000105127824 */ /* 0x001fca00078e0212 */
[----:B------:R-:W-:-:S05]  /*2760*/  SEL R18, R18, RZ, !P3 ;  /* 0x000000ff12127207 */ /* 0x000fca0005800000 */
[----:B--2---:R-:W-:Y:S01]  /*2770*/  IMAD.IADD R18, R7, 0x1, R18 ;  /* 0x0000000107127824 */ /* 0x004fe200078e0212 */
[----:B------:R-:W-:Y:S04]  /*2780*/  STS [R20+0x47c], R37 ;  /* 0x00047c2514007388 */ /* 0x000fe80000000800 */
[----:B------:R-:W-:Y:S01]  /*2790*/  SEL R18, R18, RZ, !P4 ;  /* 0x000000ff12127207 */ /* 0x000fe20006000000 */
[----:B------:R-:W-:Y:S04]  /*27a0*/  BAR.SYNC.DEFER_BLOCKING 0x0 ;  /* 0x0000000000007b1d */ /* 0x000fe80000010000 */
[----:B---3--:R-:W-:-:S02]  /*27b0*/  IMAD.IADD R18, R9, 0x1, R18 ;  /* 0x0000000109127824 */ /* 0x008fc400078e0212 */
[----:B------:R-:W0:Y:S01]  /*27c0*/  @P0 LDS R34, [R20+0x478] ;  /* 0x0004780014220984 */ /* 0x000e220000000800 */
[----:B------:R-:W-:-:S04]  /*27d0*/  ISETP.NE.AND P0, PT, R8, R10, PT ;  /* 0x0000000a0800720c */ /* 0x000fc80003f05270 */
[----:B------:R-:W-:-:S05]  /*27e0*/  SEL R18, R18, RZ, !P0 ;  /* 0x000000ff12127207 */ /* 0x000fca0004000000 */
[----:B----4-:R-:W-:Y:S01]  /*27f0*/  IMAD.IADD R18, R11, 0x1, R18 ;  /* 0x000000010b127824 */ /* 0x010fe200078e0212 */
[----:B0-----:R-:W-:-:S04]  /*2800*/  ISETP.NE.AND P1, PT, R34, R2, PT ;  /* 0x000000022200720c */ /* 0x001fc80003f25270 */
[----:B------:R-:W-:-:S09]  /*2810*/  SEL R19, RZ, 0x1, !P1 ;  /* 0x00000001ff137807 */ /* 0x000fd20004800000 */
[----:B------:R-:W-:Y:S01]  /*2820*/  @!P1 IMAD.MOV R17, RZ, RZ, 0x1 ;  /* 0x00000001ff119424 */ /* 0x000fe200078e02ff */
[----:B------:R-:W-:Y:S01]  /*2830*/  ISETP.NE.AND P1, PT, R10, R12, PT ;  /* 0x0000000c0a00720c */ /* 0x000fe20003f25270 */
[----:B------:R-:W-:Y:S01]  /*2840*/  @!P2 IMAD.MOV R17, RZ, RZ, R19 ;  /* 0x000000ffff11a224 */ /* 0x000fe200078e0213 */
[----:B------:R-:W-:Y:S02]  /*2850*/  ISETP.NE.AND P2, PT, R12, R14, PT ;  /* 0x0000000e0c00720c */ /* 0x000fe40003f45270 */
[----:B------:R-:W-:Y:S01]  /*2860*/  SEL R18, R18, RZ, !P1 ;  /* 0x000000ff12127207 */ /* 0x000fe20004800000 */
[----:B------:R-:W-:Y:S02]  /*2870*/  VIADD R19, R17, 0x1 ;  /* 0x0000000111137836 */ /* 0x000fe40000000000 */
[----:B------:R-:W-:Y:S01]  /*2880*/  @!P3 IMAD.MOV R19, RZ, RZ, R17 ;  /* 0x000000ffff13b224 */ /* 0x000fe200078e0211 */
[----:B------:R-:W-:Y:S01]  /*2890*/  ISETP.NE.AND P3, PT, R14, R32, PT ;  /* 0x000000200e00720c */ /* 0x000fe20003f65270 */
[----:B------:R-:W-:-:S02]  /*28a0*/  IMAD.IADD R18, R13, 0x1, R18 ;  /* 0x000000010d127824 */ /* 0x000fc400078e0212 */
[----:B------:R-:W-:Y:S02]  /*28b0*/  VIADD R17, R19, 0x1 ;  /* 0x0000000113117836 */ /* 0x000fe40000000000 */
[----:B------:R-:W-:Y:S01]  /*28c0*/  @!P4 IMAD.MOV R17, RZ, RZ, R19 ;  /* 0x000000ffff11c224 */ /* 0x000fe200078e0213 */
[----:B------:R-:W-:Y:S02]  /*28d0*/  SEL R18, R18, RZ, !P2 ;  /* 0x000000ff12127207 */ /* 0x000fe40005000000 */
[----:B------:R-:W-:Y:S01]  /*28e0*/  ISETP.NE.AND P4, PT, R41, 0x5, PT ;  /* 0x000000052900780c */ /* 0x000fe20003f85270 */
[----:B------:R-:W-:Y:S02]  /*28f0*/  VIADD R19, R17, 0x1 ;  /* 0x0000000111137836 */ /* 0x000fe40000000000 */
[----:B------:R-:W-:Y:S02]  /*2900*/  IMAD.IADD R18, R15, 0x1, R18 ;  /* 0x000000010f127824 */ /* 0x000fe400078e0212 */
[----:B------:R-:W-:Y:S01]  /*2910*/  @!P0 IMAD.MOV R19, RZ, RZ, R17 ;  /* 0x000000ffff138224 */ /* 0x000fe200078e0211 */
[----:B------:R-:W-:-:S02]  /*2920*/  ISETP.NE.AND P0, PT, R32, R37, PT ;  /* 0x000000252000720c */ /* 0x000fc40003f05270 */
[----:B------:R-:W-:Y:S01]  /*2930*/  SEL R18, R18, RZ, !P3 ;  /* 0x000000ff12127207 */ /* 0x000fe20005800000 */
[----:B------:R-:W-:Y:S02]  /*2940*/  VIADD R20, R19, 0x1 ;  /* 0x0000000113147836 */ /* 0x000fe40000000000 */
[----:B------:R-:W-:Y:S01]  /*2950*/  @!P1 IMAD.MOV R20, RZ, RZ, R19 ;  /* 0x000000ffff149224 */ /* 0x000fe200078e0213 */
[----:B------:R-:W-:Y:S01]  /*2960*/  ISETP.GE.AND P1, PT, R36, 0x1, PT ;  /* 0x000000012400780c */ /* 0x000fe20003f26270 */
[----:B------:R-:W-:Y:S02]  /*2970*/  IMAD.IADD R18, R33, 0x1, R18 ;  /* 0x0000000121127824 */ /* 0x000fe400078e0212 */
[----:B------:R-:W-:Y:S02]  /*2980*/  VIADD R21, R20, 0x1 ;  /* 0x0000000114157836 */ /* 0x000fe40000000000 */
[----:B------:R-:W-:Y:S01]  /*2990*/  @!P2 IMAD.MOV R21, RZ, RZ, R20 ;  /* 0x000000ffff15a224 */ /* 0x000fe200078e0214 */
[----:B------:R-:W-:-:S02]  /*29a0*/  SEL R17, R18, RZ, !P0 ;  /* 0x000000ff12117207 */ /* 0x000fc40004000000 */
[----:B------:R-:W-:-:S03]  /*29b0*/  ISETP.NE.AND P2, PT, R36, 0x1f, PT ;  /* 0x0000001f2400780c */ /* 0x000fc60003f45270 */
[----:B------:R-:W-:Y:S02]  /*29c0*/  IMAD.IADD R18, R16, 0x1, R17 ;  /* 0x0000000110127824 */ /* 0x000fe400078e0211 */
[----:B------:R-:W-:Y:S02]  /*29d0*/  VIADD R16, R21, 0x1 ;  /* 0x0000000115107836 */ /* 0x000fe40000000000 */
[----:B------:R-:W-:Y:S01]  /*29e0*/  @!P3 IMAD.MOV R16, RZ, RZ, R21 ;  /* 0x000000ffff10b224 */ /* 0x000fe200078e0215 */
[----:B------:R-:W0:Y:S01]  /*29f0*/  SHFL.UP PT, R19, R18, 0x1, RZ ;  /* 0x0420000012137989 */ /* 0x000e2200000e00ff */
[C---:B------:R-:W-:Y:S02]  /*2a00*/  ISETP.NE.AND P3, PT, R41.reuse, 0x6, PT ;  /* 0x000000062900780c */ /* 0x040fe40003f65270 */
[----:B------:R-:W-:Y:S02]  /*2a10*/  VIADD R17, R16, 0x1 ;  /* 0x0000000110117836 */ /* 0x000fe40000000000 */
[----:B------:R-:W-:Y:S01]  /*2a20*/  @!P0 IMAD.MOV R17, RZ, RZ, R16 ;  /* 0x000000ffff118224 */ /* 0x000fe200078e0210 */
[----:B------:R-:W-:-:S04]  /*2a30*/  @!P2 LEA R35, R41, UR4, 0x3 ;  /* 0x000000042923ac11 */ /* 0x000fc8000f8e18ff */
[----:B------:R-:W1:Y:S01]  /*2a40*/  SHFL.UP PT, R16, R17, 0x1, RZ ;  /* 0x0420000011107989 */ /* 0x000e6200000e00ff */
[----:B------:R-:W-:-:S04]  /*2a50*/  ISETP.NE.AND P0, PT, R17, RZ, PT ;  /* 0x000000ff1100720c */ /* 0x000fc80003f05270 */
[----:B0-----:R-:W-:-:S04]  /*2a60*/  SEL R19, R19, RZ, !P0 ;  /* 0x000000ff13137207 */ /* 0x001fc80004000000 */
[----:B------:R-:W-:-:S05]  /*2a70*/  SEL R19, R19, RZ, P1 ;  /* 0x000000ff13137207 */ /* 0x000fca0000800000 */
[----:B------:R-:W-:Y:S01]  /*2a80*/  IMAD.IADD R19, R18, 0x1, R19 ;  /* 0x0000000112137824 */ /* 0x000fe200078e0213 */
[----:B-1----:R-:W-:Y:S02]  /*2a90*/  SEL R16, R16, RZ, P1 ;  /* 0x000000ff10107207 */ /* 0x002fe40000800000 */
[----:B------:R-:W-:Y:S02]  /*2aa0*/  ISETP.GE.AND P1, PT, R36, 0x2, PT ;  /* 0x000000022400780c */ /* 0x000fe40003f26270 */
[----:B------:R-:W0:Y:S01]  /*2ab0*/  SHFL.UP PT, R20, R19, 0x2, RZ ;  /* 0x0440000013147989 */ /* 0x000e2200000e00ff */
[----:B------:R-:W-:-:S05]  /*2ac0*/  IMAD.IADD R16, R16, 0x1, R17 ;  /* 0x0000000110107824 */ /* 0x000fca00078e0211 */
[----:B------:R-:W1:Y:S01]  /*2ad0*/  SHFL.UP PT, R18, R16, 0x2, RZ ;  /* 0x0440000010127989 */ /* 0x000e6200000e00ff */
[----:B------:R-:W-:-:S04]  /*2ae0*/  ISETP.NE.AND P0, PT, R16, RZ, PT ;  /* 0x000000ff1000720c */ /* 0x000fc80003f05270 */
[----:B0-----:R-:W-:-:S04]  /*2af0*/  SEL R20, R20, RZ, !P0 ;  /* 0x000000ff14147207 */ /* 0x001fc80004000000 */
[----:B------:R-:W-:Y:S02]  /*2b00*/  SEL R20, R20, RZ, P1 ;  /* 0x000000ff14147207 */ /* 0x000fe40000800000 */
[----:B-1----:R-:W-:Y:S02]  /*2b10*/  SEL R17, R18, RZ, P1 ;  /* 0x000000ff12117207 */ /* 0x002fe40000800000 */
[----:B------:R-:W-:Y:S01]  /*2b20*/  ISETP.GE.AND P1, PT, R36, 0x4, PT ;  /* 0x000000042400780c */ /* 0x000fe20003f26270 */
[----:B------:R-:W-:Y:S02]  /*2b30*/  IMAD.IADD R20, R19, 0x1, R20 ;  /* 0x0000000113147824 */ /* 0x000fe400078e0214 */
[----:B------:R-:W-:-:S03]  /*2b40*/  IMAD.IADD R17, R16, 0x1, R17 ;  /* 0x0000000110117824 */ /* 0x000fc600078e0211 */
[----:B------:R-:W0:Y:S02]  /*2b50*/  SHFL.UP PT, R21, R20, 0x4, RZ ;  /* 0x0480000014157989 */ /* 0x000e2400000e00ff */
[----:B------:R-:W-:Y:S02]  /*2b60*/  ISETP.NE.AND P0, PT, R17, RZ, PT ;  /* 0x000000ff1100720c */ /* 0x000fe40003f05270 */
[----:B------:R-:W1:Y:S02]  /*2b70*/  SHFL.UP PT, R18, R17, 0x4, RZ ;  /* 0x0480000011127989 */ /* 0x000e6400000e00ff */
        /* <DEDUP_REMOVED lines=18> */
[----:B0-----:R-:W-:Y:S02]  /*2ca0*/  SEL R19, R19, RZ, !P0 ;  /* 0x000000ff13137207 */ /* 0x001fe40004000000 */
[----:B-1----:R-:W-:Y:S02]  /*2cb0*/  SEL R16, R16, RZ, P1 ;  /* 0x000000ff10107207 */ /* 0x002fe40000800000 */
[----:B------:R-:W-:-:S03]  /*2cc0*/  SEL R19, R19, RZ, P1 ;  /* 0x000000ff13137207 */ /* 0x000fc60000800000 */
[----:B------:R-:W-:Y:S02]  /*2cd0*/  IMAD.IADD R38, R17, 0x1, R16 ;  /* 0x0000000111267824 */ /* 0x000fe400078e0210 */
[----:B------:R-:W-:-:S05]  /*2ce0*/  IMAD.IADD R39, R20, 0x1, R19 ;  /* 0x0000000114277824 */ /* 0x000fca00078e0213 */
[----:B------:R-:W-:Y:S01]  /*2cf0*/  @!P2 STS.64 [R35], R38 ;  /* 0x000000262300a388 */ /* 0x000fe20000000a00 */
[----:B------:R-:W-:Y:S06]  /*2d00*/  BAR.SYNC.DEFER_BLOCKING 0x0 ;  /* 0x0000000000007b1d */ /* 0x000fec0000010000 */
[----:B------:R-:W-:Y:S04]  /*2d10*/  SHFL.UP PT, R35, R39, 0x1, RZ ;  /* 0x0420000027237989 */ /* 0x000fe800000e00ff */
[----:B------:R-:W0:Y:S04]  /*2d20*/  LDS.128 R16, [UR4] ;  /* 0x00000004ff107984 */ /* 0x000e280008000c00 */
[----:B------:R-:W1:Y:S04]  /*2d30*/  LDS.128 R20, [UR4+0x10] ;  /* 0x00001004ff147984 */ /* 0x000e680008000c00 */
[----:B------:R-:W2:Y:S01]  /*2d40*/  LDS.128 R24, [UR4+0x20] ;  /* 0x00002004ff187984 */ /* 0x000ea20008000c00 */
[----:B0-----:R-:W-:-:S04]  /*2d50*/  ISETP.NE.AND P0, PT, R18, RZ, PT ;  /* 0x000000ff1200720c */ /* 0x001fc80003f05270 */
[----:B------:R-:W-:Y:S02]  /*2d60*/  SEL R28, R17, RZ, !P0 ;  /* 0x000000ff111c7207 */ /* 0x000fe40004000000 */
[----:B-1----:R-:W-:Y:S02]  /*2d70*/  ISETP.NE.AND P0, PT, R20, RZ, PT ;  /* 0x000000ff1400720c */ /* 0x002fe40003f05270 */
[----:B--2---:R-:W-:Y:S01]  /*2d80*/  ISETP.NE.AND P1, PT, R24, RZ, PT ;  /* 0x000000ff1800720c */ /* 0x004fe20003f25270 */
[----:B------:R-:W-:Y:S01]  /*2d90*/  IMAD.IADD R40, R19, 0x1, R28 ;  /* 0x0000000113287824 */ /* 0x000fe200078e021c */
[----:B------:R-:W-:Y:S01]  /*2da0*/  ISETP.NE.AND P2, PT, R26, RZ, PT ;  /* 0x000000ff1a00720c */ /* 0x000fe20003f45270 */
[----:B------:R-:W0:Y:S01]  /*2db0*/  LDS.128 R28, [UR4+0x30] ;  /* 0x00003004ff1c7984 */ /* 0x000e220008000c00 */
[----:B------:R-:W-:Y:S02]  /*2dc0*/  IMAD.IADD R19, R16, 0x1, R18 ;  /* 0x0000000110137824 */ /* 0x000fe400078e0212 */
[----:B------:R-:W-:-:S02]  /*2dd0*/  SEL R42, R40, RZ, !P0 ;  /* 0x000000ff282a7207 */ /* 0x000fc40004000000 */
[----:B------:R-:W-:-:S03]  /*2de0*/  ISETP.NE.AND P0, PT, R22, RZ, PT ;  /* 0x000000ff1600720c */ /* 0x000fc60003f05270 */
[----:B------:R-:W-:-:S05]  /*2df0*/  IMAD.IADD R21, R21, 0x1, R42 ;  /* 0x0000000115157824 */ /* 0x000fca00078e022a */
[----:B------:R-:W-:Y:S02]  /*2e00*/  SEL R42, R21, RZ, !P0 ;  /* 0x000000ff152a7207 */ /* 0x000fe40004000000 */
[----:B------:R-:W-:-:S03]  /*2e10*/  ISETP.NE.AND P0, PT, R41, 0x2, PT ;  /* 0x000000022900780c */ /* 0x000fc60003f05270 */
[----:B------:R-:W-:Y:S01]  /*2e20*/  IMAD.IADD R23, R23, 0x1, R42 ;  /* 0x0000000117177824 */ /* 0x000fe200078e022a */
[----:B------:R-:W-:Y:S02]  /*2e30*/  SEL R40, R40, R17, !P0 ;  /* 0x0000001128287207 */ /* 0x000fe40004000000 */
[C---:B------:R-:W-:Y:S01]  /*2e40*/  SEL R16, R19.reuse, R16, !P0 ;  /* 0x0000001013107207 */ /* 0x040fe20004000000 */
[----:B------:R-:W-:Y:S01]  /*2e50*/  IMAD.IADD R19, R19, 0x1, R20 ;  /* 0x0000000113137824 */ /* 0x000fe200078e0214 */
[----:B------:R-:W-:Y:S02]  /*2e60*/  SEL R18, R23, RZ, !P1 ;  /* 0x000000ff17127207 */ /* 0x000fe40004800000 */
[C---:B------:R-:W-:Y:S02]  /*2e70*/  ISETP.NE.AND P1, PT, R41.reuse, 0x3, PT ;  /* 0x000000032900780c */ /* 0x040fe40003f25270 */
[----:B------:R-:W-:Y:S01]  /*2e80*/  ISETP.NE.AND P0, PT, R41, 0x4, PT ;  /* 0x000000042900780c */ /* 0x000fe20003f05270 */
[----:B------:R-:W-:Y:S01]  /*2e90*/  IMAD.IADD R17, R25, 0x1, R18 ;  /* 0x0000000119117824 */ /* 0x000fe200078e0212 */
[----:B------:R-:W-:Y:S01]  /*2ea0*/  SEL R40, R21, R40, !P1 ;  /* 0x0000002815287207 */ /* 0x000fe20004800000 */
[----:B------:R-:W1:Y:S01]  /*2eb0*/  SHFL.UP PT, R25, R38, 0x1, RZ ;  /* 0x0420000026197989 */ /* 0x000e6200000e00ff */
[----:B------:R-:W-:Y:S01]  /*2ec0*/  SEL R16, R19, R16, !P1 ;  /* 0x0000001013107207 */ /* 0x000fe20004800000 */
[----:B------:R-:W-:Y:S01]  /*2ed0*/  IMAD.IADD R19, R22, 0x1, R19 ;  /* 0x0000000116137824 */ /* 0x000fe200078e0213 */
[----:B------:R-:W-:-:S02]  /*2ee0*/  SEL R18, R17, RZ, !P2 ;  /* 0x000000ff11127207 */ /* 0x000fc40005000000 */
[----:B------:R-:W-:Y:S02]  /*2ef0*/  ISETP.GE.U32.AND P1, PT, R0, 0x20, PT ;  /* 0x000000200000780c */ /* 0x000fe40003f26070 */
[----:B------:R-:W-:Y:S01]  /*2f00*/  SEL R40, R23, R40, !P0 ;  /* 0x0000002817287207 */ /* 0x000fe20004000000 */
[----:B------:R-:W-:Y:S01]  /*2f10*/  IMAD.IADD R27, R27, 0x1, R18 ;  /* 0x000000011b1b7824 */ /* 0x000fe200078e0212 */
[C---:B------:R-:W-:Y:S01]  /*2f20*/  SEL R16, R19.reuse, R16, !P0 ;  /* 0x0000001013107207 */ /* 0x040fe20004000000 */
[----:B------:R-:W-:Y:S01]  /*2f30*/  IMAD.IADD R19, R19, 0x1, R24 ;  /* 0x0000000113137824 */ /* 0x000fe200078e0218 */
[----:B0-----:R-:W-:Y:S02]  /*2f40*/  ISETP.NE.AND P5, PT, R28, RZ, PT ;  /* 0x000000ff1c00720c */ /* 0x001fe40003fa5270 */
[----:B------:R-:W-:Y:S02]  /*2f50*/  SEL R40, R17, R40, !P4 ;  /* 0x0000002811287207 */ /* 0x000fe40006000000 */
[----:B------:R-:W-:-:S02]  /*2f60*/  SEL R18, R27, RZ, !P5 ;  /* 0x000000ff1b127207 */ /* 0x000fc40006800000 */
[----:B------:R-:W-:Y:S02]  /*2f70*/  ISETP.NE.AND P2, PT, R41, 0x7, PT ;  /* 0x000000072900780c */ /* 0x000fe40003f45270 */
[----:B------:R-:W-:Y:S01]  /*2f80*/  SEL R40, R27, R40, !P3 ;  /* 0x000000281b287207 */ /* 0x000fe20005800000 */
[----:B------:R-:W-:Y:S01]  /*2f90*/  IMAD.IADD R29, R29, 0x1, R18 ;  /* 0x000000011d1d7824 */ /* 0x000fe200078e0212 */
[----:B------:R-:W-:Y:S02]  /*2fa0*/  ISETP.NE.AND P0, PT, R36, RZ, P1 ;  /* 0x000000ff2400720c */ /* 0x000fe40000f05270 */
[----:B------:R-:W-:Y:S01]  /*2fb0*/  SEL R16, R19, R16, !P4 ;  /* 0x0000001013107207 */ /* 0x000fe20006000000 */
[----:B------:R-:W-:Y:S01]  /*2fc0*/  IMAD.IADD R19, R26, 0x1, R19 ;  /* 0x000000011a137824 */ /* 0x000fe200078e0213 */
[----:B-1----:R-:W-:Y:S02]  /*2fd0*/  @P1 ISETP.NE.AND P4, PT, R25, RZ, PT ;  /* 0x000000ff1900120c */ /* 0x002fe40003f85270 */
[----:B------:R-:W-:-:S02]  /*2fe0*/  SEL R40, R29, R40, !P2 ;  /* 0x000000281d287207 */ /* 0x000fc40005000000 */
[C---:B------:R-:W-:Y:S01]  /*2ff0*/  SEL R16, R19.reuse, R16, !P3 ;  /* 0x0000001013107207 */ /* 0x040fe20005800000 */
[----:B------:R-:W-:Y:S01]  /*3000*/  IMAD.IADD R19, R19, 0x1, R28 ;  /* 0x0000000113137824 */ /* 0x000fe200078e021c */
[----:B------:R-:W-:Y:S02]  /*3010*/  @P1 ISETP.NE.AND P5, PT, R36, RZ, PT ;  /* 0x000000ff2400120c */ /* 0x000fe40003fa5270 */
[C---:B------:R-:W-:Y:S01]  /*3020*/  ISETP.NE.AND P3, PT, R30.reuse, RZ, PT ;  /* 0x000000ff1e00720c */ /* 0x040fe20003f65270 */
[----:B------:R-:W-:Y:S01]  /*3030*/  IMAD.IADD R30, R30, 0x1, R19 ;  /* 0x000000011e1e7824 */ /* 0x000fe200078e0213 */
[----:B------:R-:W-:Y:S02]  /*3040*/  @P1 SEL R20, R40, RZ, !P4 ;  /* 0x000000ff28141207 */ /* 0x000fe40006000000 */
[----:B------:R-:W-:Y:S02]  /*3050*/  @P1 SEL R17, R25, RZ, P5 ;  /* 0x000000ff19111207 */ /* 0x000fe40002800000 */
[----:B------:R-:W-:Y:S01]  /*3060*/  SEL R16, R19, R16, !P2 ;  /* 0x0000001013107207 */ /* 0x000fe20005000000 */
[----:B------:R-:W-:Y:S01]  /*3070*/  @P0 IMAD.IADD R40, R35, 0x1, R20 ;  /* 0x0000000123280824 */ /* 0x000fe200078e0214 */
[----:B------:R-:W-:-:S03]  /*3080*/  SEL R18, R29, RZ, !P3 ;  /* 0x000000ff1d127207 */ /* 0x000fc60005800000 */
[----:B------:R-:W-:Y:S02]  /*3090*/  @P1 IMAD.IADD R25, R16, 0x1, R17 ;  /* 0x0000000110191824 */ /* 0x000fe400078e0211 */
[----:B------:R-:W-:Y:S02]  /*30a0*/  IMAD.IADD R31, R31, 0x1, R18 ;  /* 0x000000011f1f7824 */ /* 0x000fe400078e0212 */
[----:B------:R-:W-:Y:S01]  /*30b0*/  @P1 IMAD.MOV.U32 R35, RZ, RZ, R40 ;  /* 0x000000ffff231224 */ /* 0x000fe200078e0028 */
[----:B------:R-:W-:Y:S06]  /*30c0*/  @P1 BRA `(.L_x_1052) ;  /* 0x0000000c001c1947 */ /* 0x000fec0003800000 */
[----:B------:R-:W0:Y:S01]  /*30d0*/  LDC.64 R28, c[0x0][0x3b0] ;  /* 0x0000ec00ff1c7b82 */ /* 0x000e220000000a00 */
[----:B------:R-:W-:Y:S01]  /*30e0*/  ISETP.NE.AND P1, PT, R0, RZ, PT ;  /* 0x000000ff0000720c */ /* 0x000fe20003f25270 */
[----:B------:R-:W-:Y:S01]  /*30f0*/  IMAD.U32 R17, RZ, RZ, UR8 ;  /* 0x00000008ff117e24 */ /* 0x000fe2000f8e00ff */
[----:B------:R-:W1:Y:S11]  /*3100*/  LDCU UR5, c[0x0][0x370] ;  /* 0x00006e00ff0577ac */ /* 0x000e760008000800 */
[----:B------:R-:W-:Y:S01]  /*3110*/  @!P1 IMAD.MOV.U32 R18, RZ, RZ, 0x64 ;  /* 0x00000064ff129424 */ /* 0x000fe200078e00ff */
[----:B------:R2:W-:Y:S01]  /*3120*/  @!P1 STS [UR4+0x74], R30 ;  /* 0x0000741eff009988 */ /* 0x0005e20008000804 */
[----:B------:R-:W-:-:S02]  /*3130*/  @!P1 IMAD.MOV.U32 R19, RZ, RZ, 0x0 ;  /* 0x00000000ff139424 */ /* 0x000fc400078e00ff */
[----:B------:R-:W-:Y:S01]  /*3140*/  @!P1 IMAD.MOV.U32 R16, RZ, RZ, R30 ;  /* 0x000000ffff109224 */ /* 0x000fe200078e001e */
[----:B------:R2:W-:Y:S01]  /*3150*/  @!P1 STS [UR4+0x78], R31 ;  /* 0x0000781fff009988 */ /* 0x0005e20008000804 */
[----:B-1----:R-:W-:Y:S01]  /*3160*/  UISETP.GT.U32.AND UP0, UPT, UR5, 0x1f3, UPT ;  /* 0x000001f30500788c */ /* 0x002fe2000bf04070 */
[----:B0-----:R-:W-:-:S04]  /*3170*/  IMAD.WIDE.U32 R28, R17, 0x10, R28 ;  /* 0x00000010111c7825 */ /* 0x001fc800078e001c */
[----:B------:R-:W-:-:S05]  /*3180*/  @!P1 IMAD.MOV.U32 R17, RZ, RZ, R31 ;  /* 0x000000ffff119224 */ /* 0x000fca00078e001f */
[----:B------:R2:W-:Y:S01]  /*3190*/  @!P1 ST.E.128.STRONG.GPU desc[UR10][R28.64+0x200], R16 ;  /* 0x000200101c009985 */ /* 0x0005e2000c10fd0a */
[----:B------:R-:W-:Y:S05]  /*31a0*/  BRA.U UP0, `(.L_x_1053) ;  /* 0x0000000100087547 */ /* 0x000fea000b800000 */
[----:B------:R0:W-:Y:S06]  /*31b0*/  MEMBAR.SC.CTA ;  /* 0x0000000000007992 */ /* 0x0001ec0000000000 */
[----:B0-----:R-:W-:Y:S05]  /*31c0*/  BRA `(.L_x_1054) ;  /* 0x0000000000087947 */ /* 0x001fea0003800000 */
.L_x_1053:
[----:B------:R-:W-:Y:S05]  /*31d0*/  NANOSLEEP 0x1c2 ;  /* 0x000001c20000795d */ /* 0x000fea0003800000 */
[----:B------:R-:W-:Y:S01]  /*31e0*/  NOP ;  /* 0x0000000000007918 */ /* 0x000fe20000000000 */
.L_x_1054:
[----:B--2---:R-:W-:-:S03]  /*31f0*/  IMAD.WIDE.U32 R16, R0, 0x10, RZ ;  /* 0x0000001000107825 */ /* 0x004fc600078e00ff */
[----:B------:R-:W-:Y:S02]  /*3200*/  LOP3.LUT R23, R16, 0xfffffff0, RZ, 0x3c, !PT ;  /* 0xfffffff010177812 */ /* 0x000fe400078e3cff */
[----:B------:R-:W-:Y:S02]  /*3210*/  LOP3.LUT R17, RZ, R17, RZ, 0x33, !PT ;  /* 0x00000011ff117212 */ /* 0x000fe400078e33ff */
[----:B------:R-:W-:-:S05]  /*3220*/  IADD3 R22, P0, PT, R28, R23, RZ ;  /* 0x000000171c167210 */ /* 0x000fca0007f1e0ff */
[----:B------:R-:W-:-:S08]  /*3230*/  IMAD.X R23, R29, 0x1, R17, P0 ;  /* 0x000000011d177824 */ /* 0x000fd000000e0611 */
.L_x_1056:
[----:B------:R-:W2:Y:S01]  /*3240*/  LD.E.128.STRONG.GPU R16, desc[UR10][R22.64+0x200] ;  /* 0x0002000a16107980 */ /* 0x000ea2000c10fd00 */
[----:B------:R-:W-:Y:S05]  /*3250*/  YIELD ;  /* 0x0000000000007946 */ /* 0x000fea0003800000 */
[----:B------:R-:W-:Y:S01]  /*3260*/  UMOV UR5, 0xffffffff ;  /* 0xffffffff00057882 */ /* 0x000fe20000000000 */
[----:B--2---:R-:W-:-:S04]  /*3270*/  ISETP.NE.U32.AND P0, PT, R18, 0x63, PT ;  /* 0x000000631200780c */ /* 0x004fc80003f05070 */
[----:B------:R-:W-:Y:S01]  /*3280*/  ISETP.NE.AND.EX P0, PT, R19, RZ, PT, P0 ;  /* 0x000000ff1300720c */ /* 0x000fe20003f05300 */
[----:B------:R-:W-:-:S12]  /*3290*/  BRA.DIV UR5, `(.L_x_1055) ;  /* 0x0000007a054c7947 */ /* 0x000fd8000b800000 */
[----:B------:R-:W-:-:S13]  /*32a0*/  VOTE.ANY P0, !P0 ;  /* 0x0000000000ff7806 */ /* 0x000fda0004000100 */
.L_x_1114:
[----:B------:R-:W-:Y:S05]  /*32b0*/  @P0 BRA `(.L_x_1056) ;  /* 0xfffffffc00e00947 */ /* 0x000fea000383ffff */
[----:B------:R-:W-:Y:S01]  /*32c0*/  UMOV UR5, 0xffffffff ;  /* 0xffffffff00057882 */ /* 0x000fe20000000000 */
[----:B------:R-:W-:-:S04]  /*32d0*/  ISETP.NE.U32.AND P0, PT, R18, 0x65, PT ;  /* 0x000000651200780c */ /* 0x000fc80003f05070 */
[----:B------:R-:W-:Y:S01]  /*32e0*/  ISETP.NE.AND.EX P0, PT, R19, RZ, PT, P0 ;  /* 0x000000ff1300720c */ /* 0x000fe20003f05300 */
[----:B------:R-:W-:-:S12]  /*32f0*/  BRA.DIV UR5, `(.L_x_1057) ;  /* 0x0000007a05547947 */ /* 0x000fd8000b800000 */
[----:B------:R-:W0:Y:S01]  /*3300*/  S2R R26, SR_GEMASK ;  /* 0x00000000001a7919 */ /* 0x000e220000003c00 */
[----:B------:R-:W-:Y:S01]  /*3310*/  VOTE.ANY R21, PT, !P0 ;  /* 0x0000000000157806 */ /* 0x000fe200040e0100 */
[----:B------:R-:W-:Y:S01]  /*3320*/  VIADD R24, R36, 0x2 ;  /* 0x0000000224187836 */ /* 0x000fe20000000000 */
[----:B------:R-:W-:Y:S02]  /*3330*/  ISETP.NE.AND P2, PT, R16, RZ, PT ;  /* 0x000000ff1000720c */ /* 0x000fe40003f45270 */
[----:B------:R-:W-:Y:S01]  /*3340*/  ISETP.NE.U32.AND P4, PT, R18, 0x65, PT ;  /* 0x000000651200780c */ /* 0x000fe20003f85070 */
[----:B------:R-:W-:-:S03]  /*3350*/  VIADD R18, R36, 0x10 ;  /* 0x0000001024127836 */ /* 0x000fc60000000000 */
[----:B------:R-:W-:-:S13]  /*3360*/  ISETP.NE.AND.EX P4, PT, R19, RZ, PT, P4 ;  /* 0x000000ff1300720c */ /* 0x000fda0003f85340 */
[----:B------:R-:W-:Y:S02]  /*3370*/  VOTE.ALL P4, P4 ;  /* 0x0000000000ff7806 */ /* 0x000fe40002080000 */
[----:B0-----:R-:W-:-:S05]  /*3380*/  LOP3.LUT R21, R21, 0x80000000, R26, 0xec, !PT ;  /* 0x8000000015157812 */ /* 0x001fca00078eec1a */
[----:B------:R-:W-:-:S05]  /*3390*/  VIADD R20, R21, 0xffffffff ;  /* 0xffffffff15147836 */ /* 0x000fca0000000000 */
[----:B------:R-:W-:-:S04]  /*33a0*/  LOP3.LUT R21, R21, R20, RZ, 0xc, !PT ;  /* 0x0000001415157212 */ /* 0x000fc800078e0cff */
[----:B------:R-:W0:Y:S02]  /*33b0*/  POPC R27, R21 ;  /* 0x00000015001b7309 */ /* 0x000e240000000000 */
[----:B0-----:R-:W0:Y:S01]  /*33c0*/  SHFL.DOWN PT, R23, R17, 0x1, R27 ;  /* 0x0820000011177989 */ /* 0x001e2200000e001b */
[----:B------:R-:W-:-:S03]  /*33d0*/  ISETP.GE.AND P0, PT, R36, R27, PT ;  /* 0x0000001b2400720c */ /* 0x000fc60003f06270 */
[----:B------:R-:W1:Y:S01]  /*33e0*/  SHFL.DOWN PT, R22, R16, 0x1, R27 ;  /* 0x0820000010167989 */ /* 0x000e6200000e001b */
[----:B0-----:R-:W-:-:S04]  /*33f0*/  SEL R23, R23, RZ, !P2 ;  /* 0x000000ff17177207 */ /* 0x001fc80005000000 */
[----:B------:R-:W-:-:S05]  /*3400*/  SEL R23, R23, RZ, !P0 ;  /* 0x000000ff17177207 */ /* 0x000fca0004000000 */
[----:B------:R-:W-:Y:S01]  /*3410*/  IMAD.IADD R20, R17, 0x1, R23 ;  /* 0x0000000111147824 */ /* 0x000fe200078e0217 */
[----:B-1----:R-:W-:Y:S02]  /*3420*/  SEL R23, R22, RZ, !P0 ;  /* 0x000000ff16177207 */ /* 0x002fe40004000000 */
[----:B------:R-:W-:Y:S02]  /*3430*/  ISETP.GT.AND P0, PT, R24, R27, PT ;  /* 0x0000001b1800720c */ /* 0x000fe40003f04270 */
[----:B------:R-:W0:Y:S01]  /*3440*/  SHFL.DOWN PT, R39, R20, 0x2, R27 ;  /* 0x0840000014277989 */ /* 0x000e2200000e001b */
[----:B------:R-:W-:-:S05]  /*3450*/  IMAD.IADD R22, R16, 0x1, R23 ;  /* 0x0000000110167824 */ /* 0x000fca00078e0217 */
[----:B------:R-:W1:Y:S01]  /*3460*/  SHFL.DOWN PT, R38, R22, 0x2, R27 ;  /* 0x0840000016267989 */ /* 0x000e6200000e001b */
[----:B------:R-:W-:-:S04]  /*3470*/  ISETP.NE.AND P2, PT, R22, RZ, PT ;  /* 0x000000ff1600720c */ /* 0x000fc80003f45270 */
[----:B0-----:R-:W-:-:S04]  /*3480*/  SEL R39, R39, RZ, !P2 ;  /* 0x000000ff27277207 */ /* 0x001fc80005000000 */
[----:B------:R-:W-:Y:S02]  /*3490*/  SEL R39, R39, RZ, !P0 ;  /* 0x000000ff27277207 */ /* 0x000fe40004000000 */
[----:B-1----:R-:W-:-:S03]  /*34a0*/  SEL R17, R38, RZ, !P0 ;  /* 0x000000ff26117207 */ /* 0x002fc60004000000 */
[----:B------:R-:W-:Y:S02]  /*34b0*/  IMAD.IADD R16, R20, 0x1, R39 ;  /* 0x0000000114107824 */ /* 0x000fe400078e0227 */
[----:B------:R-:W-:Y:S02]  /*34c0*/  IMAD.IADD R38, R22, 0x1, R17 ;  /* 0x0000000116267824 */ /* 0x000fe400078e0211 */
[C---:B------:R-:W-:Y:S01]  /*34d0*/  VIADD R20, R36.reuse, 0x4 ;  /* 0x0000000424147836 */ /* 0x040fe20000000000 */
[----:B------:R-:W0:Y:S01]  /*34e0*/  SHFL.DOWN PT, R23, R16, 0x4, R27 ;  /* 0x0880000010177989 */ /* 0x000e2200000e001b */
[----:B------:R-:W-:Y:S01]  /*34f0*/  VIADD R22, R36, 0x8 ;  /* 0x0000000824167836 */ /* 0x000fe20000000000 */
[----:B------:R-:W-:Y:S02]  /*3500*/  ISETP.NE.AND P2, PT, R38, RZ, PT ;  /* 0x000000ff2600720c */ /* 0x000fe40003f45270 */
[----:B------:R-:W1:Y:S01]  /*3510*/  SHFL.DOWN PT, R17, R38, 0x4, R27 ;  /* 0x0880000026117989 */ /* 0x000e6200000e001b */
[----:B------:R-:W-:-:S02]  /*3520*/  ISETP.GT.AND P0, PT, R20, R27, PT ;  /* 0x0000001b1400720c */ /* 0x000fc40003f04270 */
[----:B0-----:R-:W-:-:S04]  /*3530*/  SEL R23, R23, RZ, !P2 ;  /* 0x000000ff17177207 */ /* 0x001fc80005000000 */
[----:B------:R-:W-:Y:S02]  /*3540*/  SEL R23, R23, RZ, !P0 ;  /* 0x000000ff17177207 */ /* 0x000fe40004000000 */
[----:B-1----:R-:W-:Y:S02]  /*3550*/  SEL R17, R17, RZ, !P0 ;  /* 0x000000ff11117207 */ /* 0x002fe40004000000 */
[----:B------:R-:W-:Y:S01]  /*3560*/  ISETP.GT.AND P0, PT, R22, R27, PT ;  /* 0x0000001b1600720c */ /* 0x000fe20003f04270 */
[----:B------:R-:W-:Y:S02]  /*3570*/  IMAD.IADD R20, R16, 0x1, R23 ;  /* 0x0000000110147824 */ /* 0x000fe400078e0217 */
[----:B------:R-:W-:-:S03]  /*3580*/  IMAD.IADD R40, R38, 0x1, R17 ;  /* 0x0000000126287824 */ /* 0x000fc600078e0211 */
[----:B------:R-:W0:Y:S02]  /*3590*/  SHFL.DOWN PT, R23, R20, 0x8, R27 ;  /* 0x0900000014177989 */ /* 0x000e2400000e001b */
[----:B------:R-:W-:Y:S02]  /*35a0*/  ISETP.NE.AND P2, PT, R40, RZ, PT ;  /* 0x000000ff2800720c */ /* 0x000fe40003f45270 */
[----:B------:R-:W1:Y:S02]  /*35b0*/  SHFL.DOWN PT, R16, R40, 0x8, R27 ;  /* 0x0900000028107989 */ /* 0x000e6400000e001b */
[----:B0-----:R-:W-:-:S04]  /*35c0*/  SEL R23, R23, RZ, !P2 ;  /* 0x000000ff17177207 */ /* 0x001fc80005000000 */
[----:B------:R-:W-:Y:S02]  /*35d0*/  SEL R23, R23, RZ, !P0 ;  /* 0x000000ff17177207 */ /* 0x000fe40004000000 */
[----:B-1----:R-:W-:Y:S02]  /*35e0*/  SEL R17, R16, RZ, !P0 ;  /* 0x000000ff10117207 */ /* 0x002fe40004000000 */
[----:B------:R-:W-:Y:S01]  /*35f0*/  ISETP.GT.AND P0, PT, R18, R27, PT ;  /* 0x0000001b1200720c */ /* 0x000fe20003f04270 */
[----:B------:R-:W-:Y:S02]  /*3600*/  IMAD.IADD R22, R20, 0x1, R23 ;  /* 0x0000000114167824 */ /* 0x000fe400078e0217 */
[----:B------:R-:W-:Y:S02]  /*3610*/  IMAD.IADD R38, R40, 0x1, R17 ;  /* 0x0000000128267824 */ /* 0x000fe400078e0211 */
[----:B------:R-:W0:Y:S01]  /*3620*/  LDC.64 R16, c[0x0][0x3b0] ;  /* 0x0000ec00ff107b82 */ /* 0x000e220000000a00 */
[----:B------:R-:W1:Y:S02]  /*3630*/  SHFL.DOWN PT, R23, R22, 0x10, R27 ;  /* 0x0a00000016177989 */ /* 0x000e6400000e001b */
[----:B------:R-:W-:-:S02]  /*3640*/  ISETP.NE.AND P2, PT, R38, RZ, PT ;  /* 0x000000ff2600720c */ /* 0x000fc40003f45270 */
[----:B------:R-:W2:Y:S02]  /*3650*/  SHFL.DOWN PT, R20, R38, 0x10, R27 ;  /* 0x0a00000026147989 */ /* 0x000ea400000e001b */
[----:B-1----:R-:W-:Y:S02]  /*3660*/  SEL R23, R23, RZ, !P2 ;  /* 0x000000ff17177207 */ /* 0x002fe40005000000 */
[----:B0-----:R-:W-:Y:S02]  /*3670*/  IADD3 R40, P2, PT, R16, 0x200, RZ ;  /* 0x0000020010287810 */ /* 0x001fe40007f5e0ff */
[----:B--2---:R-:W-:Y:S02]  /*3680*/  SEL R19, R20, RZ, !P0 ;  /* 0x000000ff14137207 */ /* 0x004fe40004000000 */
[----:B------:R-:W-:Y:S01]  /*3690*/  SEL R23, R23, RZ, !P0 ;  /* 0x000000ff17177207 */ /* 0x000fe20004000000 */
[----:B------:R-:W-:Y:S01]  /*36a0*/  IMAD.X R41, RZ, RZ, R17, P2 ;  /* 0x000000ffff297224 */ /* 0x000fe200010e0611 */
[----:B------:R-:W-:Y:S01]  /*36b0*/  LOP3.LUT R16, RZ, R0, RZ, 0x33, !PT ;  /* 0x00000000ff107212 */ /* 0x000fe200078e33ff */
[----:B------:R-:W-:-:S02]  /*36c0*/  IMAD.IADD R20, R38, 0x1, R19 ;  /* 0x0000000126147824 */ /* 0x000fc400078e0213 */
[----:B------:R-:W-:Y:S02]  /*36d0*/  IMAD.IADD R22, R22, 0x1, R23 ;  /* 0x0000000116167824 */ /* 0x000fe400078e0217 */
[----:B------:R-:W-:-:S07]  /*36e0*/  VIADD R27, R16, UR8 ;  /* 0x00000008101b7c36 */ /* 0x000fce0008000000 */
.L_x_1128:
[----:B------:R-:W-:Y:S05]  /*36f0*/  @!P4 BRA `(.L_x_1058) ;  /* 0x00000004002cc947 */ /* 0x000fea0003800000 */
.L_x_1062:
[----:B------:R-:W-:-:S07]  /*3700*/  IMAD.WIDE R38, R27, 0x10, R40 ;  /* 0x000000101b267825 */ /* 0x000fce00078e0228 */
.L_x_1060:
[----:B------:R-:W2:Y:S01]  /*3710*/  LD.E.128.STRONG.GPU R16, desc[UR10][R38.64+-0x200] ;  /* 0xfffe000a26107980 */ /* 0x000ea2000c10fd00 */
[----:B------:R-:W-:Y:S05]  /*3720*/  YIELD ;  /* 0x0000000000007946 */ /* 0x000fea0003800000 */
[----:B------:R-:W-:Y:S01]  /*3730*/  UMOV UR5, 0xffffffff ;  /* 0xffffffff00057882 */ /* 0x000fe20000000000 */
[----:B--2---:R-:W-:-:S04]  /*3740*/  ISETP.NE.U32.AND P0, PT, R18, 0x63, PT ;  /* 0x000000631200780c */ /* 0x004fc80003f05070 */
[----:B------:R-:W-:Y:S01]  /*3750*/  ISETP.NE.AND.EX P0, PT, R19, RZ, PT, P0 ;  /* 0x000000ff1300720c */ /* 0x000fe20003f05300 */
[----:B------:R-:W-:-:S12]  /*3760*/  BRA.DIV UR5, `(.L_x_1059) ;  /* 0x0000007e05047947 */ /* 0x000fd8000b800000 */
[----:B------:R-:W-:-:S13]  /*3770*/  VOTE.ANY P0, !P0 ;  /* 0x0000000000ff7806 */ /* 0x000fda0004000100 */
.L_x_1131:
[----:B------:R-:W-:Y:S05]  /*3780*/  @P0 BRA `(.L_x_1060) ;  /* 0xfffffffc00e00947 */ /* 0x000fea000383ffff */
[----:B------:R-:W-:Y:S01]  /*3790*/  UMOV UR5, 0xffffffff ;  /* 0xffffffff00057882 */ /* 0x000fe20000000000 */
[----:B------:R-:W-:-:S04]  /*37a0*/  ISETP.NE.U32.AND P0, PT, R18, 0x65, PT ;  /* 0x000000651200780c */ /* 0x000fc80003f05070 */
[----:B------:R-:W-:Y:S01]  /*37b0*/  ISETP.NE.AND.EX P0, PT, R19, RZ, PT, P0 ;  /* 0x000000ff1300720c */ /* 0x000fe20003f05300 */
[----:B------:R-:W-:-:S12]  /*37c0*/  BRA.DIV UR5, `(.L_x_1061) ;  /* 0x0000007e050c7947 */ /* 0x000fd8000b800000 */
[----:B------:R-:W-:Y:S01]  /*37d0*/  VOTE.ANY R21, PT, !P0 ;  /* 0x0000000000157806 */ /* 0x000fe200040e0100 */
[----:B------:R-:W-:Y:S01]  /*37e0*/  VIADD R27, R27, 0xffffffe0 ;  /* 0xffffffe01b1b7836 */ /* 0x000fe20000000000 */
[----:B------:R-:W-:Y:S02]  /*37f0*/  ISETP.NE.AND P2, PT, R16, RZ, PT ;  /* 0x000000ff1000720c */ /* 0x000fe40003f45270 */
[----:B------:R-:W-:Y:S02]  /*3800*/  LOP3.LUT R21, R21, 0x80000000, R26, 0xec, !PT ;  /* 0x8000000015157812 */ /* 0x000fe400078eec1a */
[----:B------:R-:W-:Y:S01]  /*3810*/  ISETP.NE.U32.AND P4, PT, R18, 0x65, PT ;  /* 0x000000651200780c */ /* 0x000fe20003f85070 */
[----:B------:R-:W-:Y:S02]  /*3820*/  VIADD R18, R36, 0x10 ;  /* 0x0000001024127836 */ /* 0x000fe40000000000 */
[----:B------:R-:W-:Y:S01]  /*3830*/  VIADD R24, R21, 0xffffffff ;  /* 0xffffffff15187836 */ /* 0x000fe20000000000 */
[----:B------:R-:W-:-:S04]  /*3840*/  ISETP.NE.AND.EX P4, PT, R19, RZ, PT, P4 ;  /* 0x000000ff1300720c */ /* 0x000fc80003f85340 */
[----:B------:R-:W-:-:S04]  /*3850*/  LOP3.LUT R24, R21, R24, RZ, 0xc, !PT ;  /* 0x0000001815187212 */ /* 0x000fc800078e0cff */
[----:B------:R0:W1:Y:S05]  /*3860*/  POPC R43, R24 ;  /* 0x00000018002b7309 */ /* 0x00006a0000000000 */
[----:B------:R-:W-:Y:S01]  /*3870*/  VOTE.ALL P4, P4 ;  /* 0x0000000000ff7806 */ /* 0x000fe20002080000 */
[C---:B0-----:R-:W-:Y:S01]  /*3880*/  VIADD R24, R36.reuse, 0x2 ;  /* 0x0000000224187836 */ /* 0x041fe20000000000 */
[----:B-1----:R-:W0:Y:S01]  /*3890*/  SHFL.DOWN PT, R23, R17, 0x1, R43 ;  /* 0x0820000011177989 */ /* 0x002e2200000e002b */
[----:B------:R-:W-:-:S03]  /*38a0*/  ISETP.GE.AND P0, PT, R36, R43, PT ;  /* 0x0000002b2400720c */ /* 0x000fc60003f06270 */
[----:B------:R-:W1:Y:S01]  /*38b0*/  SHFL.DOWN PT, R39, R16, 0x1, R43 ;  /* 0x0820000010277989 */ /* 0x000e6200000e002b */
[----:B0-----:R-:W-:-:S04]  /*38c0*/  SEL R23, R23, RZ, !P2 ;  /* 0x000000ff17177207 */ /* 0x001fc80005000000 */
[----:B------:R-:W-:Y:S02]  /*38d0*/  SEL R23, R23, RZ, !P0 ;  /* 0x000000ff17177207 */ /* 0x000fe40004000000 */
[----:B-1----:R-:W-:Y:S02]  /*38e0*/  SEL R39, R39, RZ, !P0 ;  /* 0x000000ff27277207 */ /* 0x002fe40004000000 */
[----:B------:R-:W-:Y:S01]  /*38f0*/  ISETP.GT.AND P0, PT, R24, R43, PT ;  /* 0x0000002b1800720c */ /* 0x000fe20003f04270 */
[----:B------:R-:W-:Y:S02]  /*3900*/  IMAD.IADD R38, R17, 0x1, R23 ;  /* 0x0000000111267824 */ /* 0x000fe400078e0217 */
[----:B------:R-:W-:Y:S02]  /*3910*/  IMAD.IADD R39, R16, 0x1, R39 ;  /* 0x0000000110277824 */ /* 0x000fe400078e0227 */
[----:B------:R-:W-:Y:S01]  /*3920*/  VIADD R24, R36, 0x4 ;  /* 0x0000000424187836 */ /* 0x000fe20000000000 */
[----:B------:R-:W0:Y:S02]  /*3930*/  SHFL.DOWN PT, R23, R38, 0x2, R43 ;  /* 0x0840000026177989 */ /* 0x000e2400000e002b */
[----:B------:R-:W-:-:S02]  /*3940*/  ISETP.NE.AND P2, PT, R39, RZ, PT ;  /* 0x000000ff2700720c */ /* 0x000fc40003f45270 */
[----:B------:R-:W1:Y:S02]  /*3950*/  SHFL.DOWN PT, R17, R39, 0x2, R43 ;  /* 0x0840000027117989 */ /* 0x000e6400000e002b */
        /* <DEDUP_REMOVED lines=11> */
[----:B-1----:R-:W-:-:S03]  /*3a10*/  SEL R23, R23, RZ, !P0 ;  /* 0x000000ff17177207 */ /* 0x002fc60004000000 */
[----:B------:R-:W-:Y:S02]  /*3a20*/  IMAD.IADD R38, R16, 0x1, R45 ;  /* 0x0000000110267824 */ /* 0x000fe400078e022d */
[----:B------:R-:W-:Y:S02]  /*3a30*/  IMAD.IADD R44, R42, 0x1, R23 ;  /* 0x000000012a2c7824 */ /* 0x000fe400078e0217 */
[----:B------:R-:W-:Y:S01]  /*3a40*/  VIADD R16, R36, 0x8 ;  /* 0x0000000824107836 */ /* 0x000fe20000000000 */
[----:B------:R-:W0:Y:S02]  /*3a50*/  SHFL.DOWN PT, R39, R38, 0x8, R43 ;  /* 0x0900000026277989 */ /* 0x000e2400000e002b */
        /* <DEDUP_REMOVED lines=12> */
[----:B0-----:R-:W-:Y:S02]  /*3b20*/  SEL R39, R39, RZ, !P2 ;  /* 0x000000ff27277207 */ /* 0x001fe40005000000 */
[----:B------:R-:W-:Y:S02]  /*3b30*/  ISETP.NE.AND P2, PT, R20, RZ, PT ;  /* 0x000000ff1400720c */ /* 0x000fe40003f45270 */
[----:B------:R-:W-:-:S02]  /*3b40*/  SEL R39, R39, RZ, !P0 ;  /* 0x000000ff27277207 */ /* 0x000fc40004000000 */
[----:B-1----:R-:W-:-:S03]  /*3b50*/  SEL R38, R38, RZ, !P0 ;  /* 0x000000ff26267207 */ /* 0x002fc60004000000 */
[----:B------:R-:W-:Y:S01]  /*3b60*/  IMAD.IADD R39, R16, 0x1, R39 ;  /* 0x0000000110277824 */ /* 0x000fe200078e0227 */
[----:B------:R-:W-:-:S04]  /*3b70*/  IADD3 R20, PT, PT, R17, R38, R20 ;  /* 0x0000002611147210 */ /* 0x000fc80007ffe014 */
[----:B------:R-:W-:-:S05]  /*3b80*/  SEL R39, R39, RZ, !P2 ;  /* 0x000000ff27277207 */ /* 0x000fca0005000000 */
[----:B------:R-:W-:-:S07]  /*3b90*/  IMAD.IADD R22, R39, 0x1, R22 ;  /* 0x0000000127167824 */ /* 0x000fce00078e0216 */
.L_x_1145:
[----:B------:R-:W-:Y:S05]  /*3ba0*/  @P4 BRA `(.L_x_1062) ;  /* 0xfffffff800d44947 */ /* 0x000fea000383ffff */
.L_x_1058:
[----:B------:R-:W-:Y:S01]  /*3bb0*/  ISETP.NE.AND P2, PT, R36, RZ, PT ;  /* 0x000000ff2400720c */ /* 0x000fe20003f45270 */
[----:B------:R-:W-:Y:S01]  /*3bc0*/  BSSY.RECONVERGENT B0, `(.L_x_1063) ;  /* 0x0000014000007945 */ /* 0x000fe20003800200 */
[----:B------:R-:W-:-:S11]  /*3bd0*/  IMAD.MOV.U32 R21, RZ, RZ, R22 ;  /* 0x000000ffff157224 */ /* 0x000fd600078e0016 */
[----:B------:R-:W0:Y:S01]  /*3be0*/  @!P2 S2R R17, SR_CgaCtaId ;  /* 0x000000000011a919 */ /* 0x000e220000008800 */
[----:B------:R-:W-:-:S04]  /*3bf0*/  @!P2 MOV R16, 0x400 ;  /* 0x000004000010a802 */ /* 0x000fc80000000f00 */
[----:B0-----:R-:W-:Y:S01]  /*3c00*/  @!P2 LEA R24, R17, R16, 0x18 ;  /* 0x000000101118a211 */ /* 0x001fe200078ec0ff */
[----:B------:R-:W-:Y:S06]  /*3c10*/  @P1 BRA `(.L_x_1064) ;  /* 0x0000000000381947 */ /* 0x000fec0003800000 */
[----:B------:R-:W0:Y:S01]  /*3c20*/  S2UR UR6, SR_CgaCtaId ;  /* 0x00000000000679c3 */ /* 0x000e220000008800 */
[C---:B------:R-:W-:Y:S01]  /*3c30*/  ISETP.NE.AND P0, PT, R30.reuse, RZ, PT ;  /* 0x000000ff1e00720c */ /* 0x040fe20003f05270 */
[----:B------:R-:W-:Y:S01]  /*3c40*/  UMOV UR5, 0x400 ;  /* 0x0000040000057882 */ /* 0x000fe20000000000 */
[----:B------:R-:W-:Y:S02]  /*3c50*/  IMAD.IADD R23, R30, 0x1, R20 ;  /* 0x000000011e177824 */ /* 0x000fe400078e0214 */
[----:B------:R-:W-:Y:S01]  /*3c60*/  SEL R16, R22, RZ, !P0 ;  /* 0x000000ff16107207 */ /* 0x000fe20004000000 */
[----:B------:R-:W-:Y:S02]  /*3c70*/  IMAD.MOV.U32 R18, RZ, RZ, 0x65 ;  /* 0x00000065ff127424 */ /* 0x000fe400078e00ff */
[----:B------:R-:W-:Y:S02]  /*3c80*/  IMAD.MOV.U32 R19, RZ, RZ, 0x0 ;  /* 0x00000000ff137424 */ /* 0x000fe400078e00ff */
[----:B------:R-:W-:-:S02]  /*3c90*/  IMAD.IADD R17, R31, 0x1, R16 ;  /* 0x000000011f117824 */ /* 0x000fc400078e0210 */
[----:B------:R-:W-:-:S05]  /*3ca0*/  IMAD.MOV.U32 R16, RZ, RZ, R23 ;  /* 0x000000ffff107224 */ /* 0x000fca00078e0017 */
[----:B------:R1:W-:Y:S01]  /*3cb0*/  ST.E.128.STRONG.GPU desc[UR10][R28.64+0x200], R16 ;  /* 0x000200101c007985 */ /* 0x0003e2000c10fd0a */
[----:B0-----:R-:W-:-:S09]  /*3cc0*/  ULEA UR5, UR6, UR5, 0x18 ;  /* 0x0000000506057291 */ /* 0x001fd2000f8ec0ff */
[----:B------:R1:W-:Y:S04]  /*3cd0*/  STS.64 [UR5+0x68], R22 ;  /* 0x00006816ff007988 */ /* 0x0003e80008000a05 */
[----:B------:R1:W-:Y:S04]  /*3ce0*/  STS [UR5+0x70], R17 ;  /* 0x00007011ff007988 */ /* 0x0003e80008000805 */
[----:B------:R1:W-:Y:S02]  /*3cf0*/  STS [UR5+0x64], R20 ;  /* 0x00006414ff007988 */ /* 0x0003e40008000805 */
.L_x_1064:
[----:B------:R-:W-:Y:S05]  /*3d00*/  BSYNC.RECONVERGENT B0 ;  /* 0x0000000000007941 */ /* 0x000fea0003800200 */
.L_x_1063:
[----:B------:R0:W-:Y:S01]  /*3d10*/  @!P2 STS.64 [R24+0x48], R20 ;  /* 0x000048141800a388 */ /* 0x0001e20000000a00 */
[----:B------:R-:W-:Y:S02]  /*3d20*/  @!P2 IMAD.MOV.U32 R25, RZ, RZ, R20 ;  /* 0x000000ffff19a224 */ /* 0x000fe400078e0014 */
[----:B------:R-:W-:-:S07]  /*3d30*/  @!P2 IMAD.MOV.U32 R35, RZ, RZ, R22 ;  /* 0x000000ffff23a224 */ /* 0x000fce00078e0016 */
.L_x_1052:
[----:B------:R-:W-:Y:S05]  /*3d40*/  WARPSYNC.ALL ;  /* 0x0000000000007948 */ /* 0x000fea0003800000 */
[----:B------:R-:W-:Y:S01]  /*3d50*/  ISETP.NE.AND P0, PT, R0, RZ, PT ;  /* 0x000000ff0000720c */ /* 0x000fe20003f05270 */
[----:B------:R-:W2:Y:S08]  /*3d60*/  S2UR UR5, SR_CgaCtaId ;  /* 0x00000000000579c3 */ /* 0x000eb00000008800 */
[----:B------:R-:W-:Y:S04]  /*3d70*/  BAR.SYNC.DEFER_BLOCKING 0x0 ;  /* 0x0000000000007b1d */ /* 0x000fe80000010000 */
[----:B------:R-:W-:-:S02]  /*3d80*/  @P0 ISETP.NE.AND P1, PT, R25, RZ, PT ;  /* 0x000000ff1900020c */ /* 0x000fc40003f25270 */
[----:B------:R-:W-:Y:S01]  /*3d90*/  ISETP.NE.AND P2, PT, R34, R2, PT ;  /* 0x000000022200720c */ /* 0x000fe20003f45270 */
[----:B------:R-:W-:-:S03]  /*3da0*/  UMOV UR4, 0x400 ;  /* 0x0000040000047882 */ /* 0x000fc60000000000 */
[----:B-1----:R-:W-:-:S05]  /*3db0*/  SEL R22, RZ, 0x1, !P2 ;  /* 0x00000001ff167807 */ /* 0x002fca0005000000 */
[----:B------:R-:W-:Y:S01]  /*3dc0*/  VIADD R46, R22, 0x1 ;  /* 0x00000001162e7836 */ /* 0x000fe20000000000 */
[----:B--2---:R-:W-:-:S09]  /*3dd0*/  ULEA UR8, UR5, UR4, 0x18 ;  /* 0x0000000405087291 */ /* 0x004fd2000f8ec0ff */
[----:B------:R-:W1:Y:S04]  /*3de0*/  @P0 LDS.64 R16, [UR8+0x48] ;  /* 0x00004808ff100984 */ /* 0x000e680008000a00 */
[----:B------:R-:W2:Y:S01]  /*3df0*/  LDS R23, [UR8+0x74] ;  /* 0x00007408ff177984 */ /* 0x000ea20008000800 */
[----:B-1----:R-:W-:Y:S01]  /*3e00*/  @P0 SEL R18, R17, RZ, !P1 ;  /* 0x000000ff11120207 */ /* 0x002fe20004800000 */
[----:B------:R-:W-:Y:S01]  /*3e10*/  @P0 IMAD.IADD R16, R25, 0x1, R16 ;  /* 0x0000000119100824 */ /* 0x000fe200078e0210 */
[----:B------:R-:W-:-:S03]  /*3e20*/  ISETP.NE.AND P1, PT, R2, R4, PT ;  /* 0x000000040200720c */ /* 0x000fc60003f25270 */
[----:B------:R-:W-:Y:S02]  /*3e30*/  @P0 IMAD.IADD R35, R35, 0x1, R18 ;  /* 0x0000000123230824 */ /* 0x000fe400078e0212 */
[----:B------:R-:W-:Y:S01]  /*3e40*/  @P0 IMAD.MOV.U32 R25, RZ, RZ, R16 ;  /* 0x000000ffff190224 */ /* 0x000fe200078e0010 */
[----:B------:R-:W-:Y:S02]  /*3e50*/  ISETP.NE.AND P0, PT, R4, R6, PT ;  /* 0x000000060400720c */ /* 0x000fe40003f05270 */
[----:B------:R-:W-:Y:S01]  /*3e60*/  SEL R18, R35, RZ, !P2 ;  /* 0x000000ff23127207 */ /* 0x000fe20005000000 */
[----:B------:R-:W-:-:S04]  /*3e70*/  IMAD.IADD R49, R22, 0x1, R25 ;  /* 0x0000000116317824 */ /* 0x000fc800078e0219 */
[----:B------:R-:W-:Y:S02]  /*3e80*/  IMAD.IADD R3, R3, 0x1, R18 ;  /* 0x0000000103037824 */ /* 0x000fe400078e0212 */
[----:B------:R-:W-:-:S03]  /*3e90*/  @!P1 IMAD.MOV R46, RZ, RZ, R22 ;  /* 0x000000ffff2e9224 */ /* 0x000fc600078e0216 */
[----:B------:R-:W-:Y:S01]  /*3ea0*/  SEL R16, R3, RZ, !P1 ;  /* 0x000000ff03107207 */ /* 0x000fe20004800000 */
[----:B------:R-:W-:Y:S01]  /*3eb0*/  IMAD.IADD R46, R25, 0x1, R46 ;  /* 0x00000001192e7824 */ /* 0x000fe200078e022e */
[----:B------:R-:W-:-:S03]  /*3ec0*/  ISETP.NE.AND P1, PT, R6, R8, PT ;  /* 0x000000080600720c */ /* 0x000fc60003f25270 */
[----:B------:R-:W-:Y:S02]  /*3ed0*/  IMAD.IADD R5, R5, 0x1, R16 ;  /* 0x0000000105057824 */ /* 0x000fe400078e0210 */
[----:B------:R-:W-:Y:S02]  /*3ee0*/  VIADD R16, R46, 0x1 ;  /* 0x000000012e107836 */ /* 0x000fe40000000000 */
[----:B------:R-:W-:Y:S01]  /*3ef0*/  @!P0 IMAD.MOV R16, RZ, RZ, R46 ;  /* 0x000000ffff108224 */ /* 0x000fe200078e022e */
[----:B------:R-:W-:Y:S02]  /*3f00*/  SEL R18, R5, RZ, !P0 ;  /* 0x000000ff05127207 */ /* 0x000fe40004000000 */
[----:B------:R-:W-:Y:S01]  /*3f10*/  ISETP.NE.AND P0, PT, R8, R10, PT ;  /* 0x0000000a0800720c */ /* 0x000fe20003f05270 */
[----:B------:R-:W-:Y:S02]  /*3f20*/  VIADD R17, R16, 0x1 ;  /* 0x0000000110117836 */ /* 0x000fe40000000000 */
[----:B------:R-:W-:-:S02]  /*3f30*/  IMAD.IADD R7, R7, 0x1, R18 ;  /* 0x0000000107077824 */ /* 0x000fc400078e0212 */
[----:B------:R-:W-:-:S03]  /*3f40*/  @!P1 IMAD.MOV R17, RZ, RZ, R16 ;  /* 0x000000ffff119224 */ /* 0x000fc600078e0210 */
[----:B------:R-:W-:Y:S02]  /*3f50*/  SEL R18, R7, RZ, !P1 ;  /* 0x000000ff07127207 */ /* 0x000fe40004800000 */
[----:B------:R-:W-:-:S03]  /*3f60*/  ISETP.NE.AND P1, PT, R10, R12, PT ;  /* 0x0000000c0a00720c */ /* 0x000fc60003f25270 */
[----:B------:R-:W-:Y:S02]  /*3f70*/  IMAD.IADD R9, R9, 0x1, R18 ;  /* 0x0000000109097824 */ /* 0x000fe400078e0212 */
[----:B------:R-:W-:Y:S02]  /*3f80*/  VIADD R18, R17, 0x1 ;  /* 0x0000000111127836 */ /* 0x000fe40000000000 */
[----:B------:R-:W-:Y:S01]  /*3f90*/  @!P0 IMAD.MOV R18, RZ, RZ, R17 ;  /* 0x000000ffff128224 */ /* 0x000fe200078e0211 */
[----:B0-----:R-:W-:Y:S02]  /*3fa0*/  SEL R20, R9, RZ, !P0 ;  /* 0x000000ff09147207 */ /* 0x001fe40004000000 */
        /* <DEDUP_REMOVED lines=9> */
[----:B------:R-:W-:Y:S02]  /*4040*/  SEL R24, R13, RZ, !P0 ;  /* 0x000000ff0d187207 */ /* 0x000fe40004000000 */
[----:B--2---:R-:W-:Y:S01]  /*4050*/  ISETP.GE.AND P0, PT, R23, 0x101, PT ;  /* 0x000001011700780c */ /* 0x004fe20003f06270 */
[----:B------:R-:W-:Y:S02]  /*4060*/  VIADD R21, R20, 0x1 ;  /* 0x0000000114157836 */ /* 0x000fe40000000000 */
[----:B------:R-:W-:-:S02]  /*4070*/  IMAD.IADD R15, R15, 0x1, R24 ;  /* 0x000000010f0f7824 */ /* 0x000fc400078e0218 */
[----:B------:R-:W-:-:S03]  /*4080*/  @!P1 IMAD.MOV R21, RZ, RZ, R20 ;  /* 0x000000ffff159224 */ /* 0x000fc600078e0214 */
[----:B------:R-:W-:-:S05]  /*4090*/  SEL R24, R15, RZ, !P1 ;  /* 0x000000ff0f187207 */ /* 0x000fca0004800000 */
[----:B------:R-:W-:Y:S01]  /*40a0*/  IMAD.IADD R33, R33, 0x1, R24 ;  /* 0x0000000121217824 */ /* 0x000fe200078e0218 */
[----:B------:R-:W-:Y:S06]  /*40b0*/  @!P0 BRA `(.L_x_1065) ;  /* 0x0000000c00488947 */ /* 0x000fec0003800000 */
[----:B------:R-:W0:Y:S01]  /*40c0*/  LDS R41, [UR8+0x64] ;  /* 0x00006408ff297984 */ /* 0x000e220008000800 */
        /* <DEDUP_REMOVED lines=28> */
[----:B------:R-:W-:Y:S01]  /*4290*/  ISETP.GE.AND P0, PT, R0, R23, PT ;  /* 0x000000170000720c */ /* 0x000fe20003f06270 */
[--C-:B------:R-:W-:Y:S02]  /*42a0*/  @P2 IMAD.IADD R21, R21, 0x1, -R41.reuse ;  /* 0x0000000115152824 */ /* 0x100fe400078e0a29 */
[----:B------:R0:W-:Y:S02]  /*42b0*/  @P6 STS.64 [R17], R8 ;  /* 0x0000000811006388 */ /* 0x0001e40000000a00 */
[----:B------:R-:W-:Y:S01]  /*42c0*/  @P3 IMAD.IADD R20, R20, 0x1, -R41 ;  /* 0x0000000114143824 */ /* 0x000fe200078e0a29 */
[----:B------:R-:W-:Y:S01]  /*42d0*/  @P2 LEA R21, R21, UR8, 0x3 ;  /* 0x0000000815152c11 */ /* 0x000fe2000f8e18ff */
[----:B------:R0:W-:Y:S03]  /*42e0*/  @P5 STS.64 [R18], R10 ;  /* 0x0000000a12005388 */ /* 0x0001e60000000a00 */
[----:B------:R-:W-:Y:S01]  /*42f0*/  @P3 LEA R20, R20, UR8, 0x3 ;  /* 0x0000000814143c11 */ /* 0x000fe2000f8e18ff */
[----:B------:R0:W-:Y:S04]  /*4300*/  @P4 STS.64 [R19], R12 ;  /* 0x0000000c13004388 */ /* 0x0001e80000000a00 */
[----:B------:R0:W-:Y:S04]  /*4310*/  @P3 STS.64 [R20], R14 ;  /* 0x0000000e14003388 */ /* 0x0001e80000000a00 */
[----:B------:R0:W-:Y:S01]  /*4320*/  @P2 STS.64 [R21], R32 ;  /* 0x0000002015002388 */ /* 0x0001e20000000a00 */
[----:B------:R-:W-:Y:S06]  /*4330*/  BAR.SYNC.DEFER_BLOCKING 0x0 ;  /* 0x0000000000007b1d */ /* 0x000fec0000010000 */
[----:B------:R-:W-:Y:S05]  /*4340*/  @P0 EXIT ;  /* 0x000000000000094d */ /* 0x000fea0003800000 */
        /* <DEDUP_REMOVED lines=8> */
[----:B------:R-:W-:Y:S01]  /*43d0*/  LEA.HI R2, R2, 0x1, RZ, 0x18 ;  /* 0x0000000102027811 */ /* 0x000fe200078fc0ff */
[C---:B------:R-:W-:Y:S01]  /*43e0*/  IMAD.IADD R11, R0.reuse, 0x1, R41 ;  /* 0x00000001000b7824 */ /* 0x040fe200078e0229 */
[----:B------:R-:W-:-:S03]  /*43f0*/  LEA R10, R0, UR8, 0x3 ;  /* 0x00000008000a7c11 */ /* 0x000fc6000f8e18ff */
[C---:B------:R-:W-:Y:S01]  /*4400*/  IMAD.SHL.U32 R3, R2.reuse, 0x100, RZ ;  /* 0x0000010002037824 */ /* 0x040fe200078e00ff */
[----:B------:R-:W-:Y:S01]  /*4410*/  LOP3.LUT R2, R2, 0x3, RZ, 0xc0, !PT ;  /* 0x0000000302027812 */ /* 0x000fe200078ec0ff */
[----:B------:R-:W1:Y:S03]  /*4420*/  LDC.64 R8, c[0x0][0x398] ;  /* 0x0000e600ff087b82 */ /* 0x000e660000000a00 */
[----:B------:R-:W-:Y:S01]  /*4430*/  LOP3.LUT R3, R3, 0x300, RZ, 0xc0, !PT ;  /* 0x0000030003037812 */ /* 0x000fe200078ec0ff */
[----:B------:R-:W-:-:S04]  /*4440*/  IMAD.MOV R12, RZ, RZ, -R2 ;  /* 0x000000ffff0c7224 */ /* 0x000fc800078e0a02 */
[----:B------:R-:W-:-:S07]  /*4450*/  IMAD.IADD R0, R0, 0x1, R3 ;  /* 0x0000000100007824 */ /* 0x000fce00078e0203 */
.L_x_1068:
[----:B--2---:R2:W3:Y:S01]  /*4460*/  LDS.64 R14, [R10] ;  /* 0x000000000a0e7984 */ /* 0x0044e20000000a00 */
[----:B-1----:R-:W-:-:S04]  /*4470*/  IMAD.WIDE R4, R11, 0x4, R8 ;  /* 0x000000040b047825 */ /* 0x002fc800078e0208 */
[----:B0-----:R-:W-:-:S04]  /*4480*/  IMAD.WIDE R2, R11, 0x4, R6 ;  /* 0x000000040b027825 */ /* 0x001fc800078e0206 */
[----:B------:R-:W-:Y:S02]  /*4490*/  VIADD R12, R12, 0x1 ;  /* 0x000000010c0c7836 */ /* 0x000fe40000000000 */
[----:B------:R-:W-:Y:S02]  /*44a0*/  VIADD R11, R11, 0x100 ;  /* 0x000001000b0b7836 */ /* 0x000fe40000000000 */
[----:B--2---:R-:W-:Y:S01]  /*44b0*/  VIADD R10, R10, 0x800 ;  /* 0x000008000a0a7836 */ /* 0x004fe20000000000 */
[----:B------:R-:W-:Y:S01]  /*44c0*/  ISETP.NE.AND P0, PT, R12, RZ, PT ;  /* 0x000000ff0c00720c */ /* 0x000fe20003f05270 */
[----:B---3--:R2:W-:Y:S04]  /*44d0*/  STG.E desc[UR10][R4.64], R14 ;  /* 0x0000000e04007986 */ /* 0x0085e8000c10190a */
[----:B------:R2:W-:Y:S08]  /*44e0*/  STG.E desc[UR10][R2.64], R15 ;  /* 0x0000000f02007986 */ /* 0x0005f0000c10190a */
[----:B------:R-:W-:Y:S05]  /*44f0*/  @P0 BRA `(.L_x_1068) ;  /* 0xfffffffc00d80947 */ /* 0x000fea000383ffff */
.L_x_1067:
[----:B------:R-:W-:Y:S05]  /*4500*/  BSYNC.RECONVERGENT B0 ;  /* 0x0000000000007941 */ /* 0x000fea0003800200 */
.L_x_1066:
[----:B------:R-:W-:Y:S05]  /*4510*/  @!P1 EXIT ;  /* 0x000000000000994d */ /* 0x000fea0003800000 */
[----:B------:R-:W0:Y:S01]  /*4520*/  LDCU.64 UR4, c[0x0][0x398] ;  /* 0x00007300ff0477ac */ /* 0x000e220008000a00 */
[----:B--2---:R-:W-:Y:S01]  /*4530*/  IMAD.IADD R2, R23, 0x1, -R0 ;  /* 0x0000000117027824 */ /* 0x004fe200078e0a00 */
[C---:B------:R-:W-:Y:S01]  /*4540*/  LEA R22, R0.reuse, UR8, 0x3 ;  /* 0x0000000800167c11 */ /* 0x040fe2000f8e18ff */
[----:B------:R-:W-:Y:S01]  /*4550*/  BSSY.RECONVERGENT B0, `(.L_x_1069) ;  /* 0x0000051000007945 */ /* 0x000fe20003800200 */
[----:B------:R-:W1:Y:S01]  /*4560*/  LDCU.64 UR6, c[0x0][0x3a0] ;  /* 0x00007400ff0677ac */ /* 0x000e620008000a00 */
[----:B------:R-:W-:Y:S01]  /*4570*/  IMAD.IADD R41, R0, 0x1, R41 ;  /* 0x0000000100297824 */ /* 0x000fe200078e0229 */
[----:B------:R-:W-:Y:S01]  /*4580*/  ISETP.GT.AND P1, PT, R2, 0xc00, PT ;  /* 0x00000c000200780c */ /* 0x000fe20003f24270 */
[----:B------:R-:W-:Y:S01]  /*4590*/  VIADD R22, R22, 0x1000 ;  /* 0x0000100016167836 */ /* 0x000fe20000000000 */
[----:B------:R-:W-:Y:S01]  /*45a0*/  PLOP3.LUT P0, PT, PT, PT, PT, 0x80, 0x8 ;  /* 0x000000000008781c */ /* 0x000fe20003f0f070 */
[----:B0-----:R-:W-:Y:S02]  /*45b0*/  UIADD3 UR4, UP0, UPT, UR4, 0x800, URZ ;  /* 0x0000080004047890 */ /* 0x001fe4000ff1e0ff */
[----:B-1----:R-:W-:-:S02]  /*45c0*/  UIADD3 UR6, UP1, UPT, UR6, 0x800, URZ ;  /* 0x0000080006067890 */ /* 0x002fc4000ff3e0ff */
[----:B------:R-:W-:Y:S02]  /*45d0*/  UIADD3.X UR5, UPT, UPT, URZ, UR5, URZ, UP0, !UPT ;  /* 0x00000005ff057290 */ /* 0x000fe400087fe4ff */
[----:B------:R-:W-:Y:S01]  /*45e0*/  IMAD.U32 R4, RZ, RZ, UR4 ;  /* 0x00000004ff047e24 */ /* 0x000fe2000f8e00ff */
[----:B------:R-:W-:Y:S01]  /*45f0*/  UIADD3.X UR7, UPT, UPT, URZ, UR7, URZ, UP1, !UPT ;  /* 0x00000007ff077290 */ /* 0x000fe20008ffe4ff */
[----:B------:R-:W-:Y:S02]  /*4600*/  IMAD.U32 R2, RZ, RZ, UR6 ;  /* 0x00000006ff027e24 */ /* 0x000fe4000f8e00ff */
[----:B------:R-:W-:-:S03]  /*4610*/  IMAD.U32 R5, RZ, RZ, UR5 ;  /* 0x00000005ff057e24 */ /* 0x000fc6000f8e00ff */
[----:B------:R-:W-:Y:S01]  /*4620*/  IMAD.U32 R3, RZ, RZ, UR7 ;  /* 0x00000007ff037e24 */ /* 0x000fe2000f8e00ff */
[----:B------:R-:W-:Y:S06]  /*4630*/  @!P1 BRA `(.L_x_1070) ;  /* 0x0000000400089947 */ /* 0x000fec0003800000 */
[----:B------:R-:W-:Y:S01]  /*4640*/  PLOP3.LUT P0, PT, PT, PT, PT, 0x8, 0x80 ;  /* 0x000000000080781c */ /* 0x000fe20003f0e170 */
[----:B------:R-:W-:-:S12]  /*4650*/  VIADD R43, R23, 0xfffff400 ;  /* 0xfffff400172b7836 */ /* 0x000fd80000000000 */
.L_x_1071:
[----:B-1----:R-:W0:Y:S01]  /*4660*/  LDS.64 R36, [R22+-0x1000] ;  /* 0xfff0000016247984 */ /* 0x002e220000000a00 */
[----:B------:R-:W-:-:S03]  /*4670*/  IMAD.WIDE R44, R41, 0x4, R4 ;  /* 0x00000004292c7825 */ /* 0x000fc600078e0204 */
[----:B------:R-:W1:Y:S01]  /*4680*/  LDS.64 R48, [R22+-0x800] ;  /* 0xfff8000016307984 */ /* 0x000e620000000a00 */
[----:B------:R-:W-:-:S03]  /*4690*/  IMAD.WIDE R18, R41, 0x4, R2 ;  /* 0x0000000429127825 */ /* 0x000fc600078e0202 */
[----:B------:R-:W2:Y:S01]  /*46a0*/  LDS.64 R46, [R22] ;  /* 0x00000000162e7984 */ /* 0x000ea20000000a00 */
[----:B------:R-:W-:Y:S02]  /*46b0*/  VIADD R39, R41, 0x400 ;  /* 0x0000040029277836 */ /* 0x000fe40000000000 */
[----:B------:R-:W-:Y:S01]  /*46c0*/  VIADD R0, R0, 0x1000 ;  /* 0x0000100000007836 */ /* 0x000fe20000000000 */
[----:B------:R-:W3:Y:S04]  /*46d0*/  LDS.64 R6, [R22+0x800] ;  /* 0x0008000016067984 */ /* 0x000ee80000000a00 */
[----:B------:R-:W4:Y:S01]  /*46e0*/  LDS.64 R8, [R22+0x1000] ;  /* 0x0010000016087984 */ /* 0x000f220000000a00 */
[----:B------:R-:W-:-:S03]  /*46f0*/  ISETP.GE.AND P1, PT, R0, R43, PT ;  /* 0x0000002b0000720c */ /* 0x000fc60003f26270 */
[----:B------:R-:W5:Y:S04]  /*4700*/  LDS.64 R10, [R22+0x1800] ;  /* 0x00180000160a7984 */ /* 0x000f680000000a00 */
        /* <DEDUP_REMOVED lines=9> */
[----:B------:R1:W5:Y:S04]  /*47a0*/  LDS.64 R34, [R22+0x6800] ;  /* 0x0068000016227984 */ /* 0x0003680000000a00 */
[----:B0-----:R-:W-:Y:S04]  /*47b0*/  STG.E desc[UR10][R44.64+-0x800], R36 ;  /* 0xfff800242c007986 */ /* 0x001fe8000c10190a */
[----:B------:R0:W-:Y:S01]  /*47c0*/  STG.E desc[UR10][R18.64+-0x800], R37 ;  /* 0xfff8002512007986 */ /* 0x0001e2000c10190a */
[----:B-1----:R-:W-:-:S03]  /*47d0*/  VIADD R22, R22, 0x8000 ;  /* 0x0000800016167836 */ /* 0x002fc60000000000 */
[----:B------:R-:W-:Y:S04]  /*47e0*/  STG.E desc[UR10][R44.64+-0x400], R48 ;  /* 0xfffc00302c007986 */ /* 0x000fe8000c10190a */
[----:B------:R1:W-:Y:S01]  /*47f0*/  STG.E desc[UR10][R18.64+-0x400], R49 ;  /* 0xfffc003112007986 */ /* 0x0003e2000c10190a */
[----:B0-----:R-:W-:-:S03]  /*4800*/  IMAD.WIDE R36, R39, 0x4, R4 ;  /* 0x0000000427247825 */ /* 0x001fc600078e0204 */
[----:B--2---:R-:W-:Y:S01]  /*4810*/  STG.E desc[UR10][R44.64], R46 ;  /* 0x0000002e2c007986 */ /* 0x004fe2000c10190a */
[----:B------:R-:W-:-:S03]  /*4820*/  IMAD.WIDE R38, R39, 0x4, R2 ;  /* 0x0000000427267825 */ /* 0x000fc600078e0202 */
[----:B------:R0:W-:Y:S01]  /*4830*/  STG.E desc[UR10][R18.64], R47 ;  /* 0x0000002f12007986 */ /* 0x0001e2000c10190a */
[----:B-1----:R-:W-:-:S03]  /*4840*/  VIADD R49, R41, 0x800 ;  /* 0x0000080029317836 */ /* 0x002fc60000000000 */
[----:B---3--:R1:W-:Y:S04]  /*4850*/  STG.E desc[UR10][R44.64+0x400], R6 ;  /* 0x000400062c007986 */ /* 0x0083e8000c10190a */
[----:B------:R2:W-:Y:S04]  /*4860*/  STG.E desc[UR10][R18.64+0x400], R7 ;  /* 0x0004000712007986 */ /* 0x0005e8000c10190a */
[----:B----4-:R-:W-:Y:S01]  /*4870*/  STG.E desc[UR10][R36.64+-0x800], R8 ;  /* 0xfff8000824007986 */ /* 0x010fe2000c10190a */
[----:B0-----:R-:W-:-:S03]  /*4880*/  IMAD.WIDE R46, R49, 0x4, R4 ;  /* 0x00000004312e7825 */ /* 0x001fc600078e0204 */
[----:B------:R0:W-:Y:S01]  /*4890*/  STG.E desc[UR10][R38.64+-0x800], R9 ;  /* 0xfff8000926007986 */ /* 0x0001e2000c10190a */
[----:B-1----:R-:W-:-:S03]  /*48a0*/  IMAD.WIDE R44, R49, 0x4, R2 ;  /* 0x00000004312c7825 */ /* 0x002fc600078e0202 */
[----:B-----5:R1:W-:Y:S01]  /*48b0*/  STG.E desc[UR10][R36.64+-0x400], R10 ;  /* 0xfffc000a24007986 */ /* 0x0203e2000c10190a */
[C---:B--2---:R-:W-:Y:S02]  /*48c0*/  VIADD R19, R41.reuse, 0xc00 ;  /* 0x00000c0029137836 */ /* 0x044fe40000000000 */
[----:B------:R-:W-:Y:S01]  /*48d0*/  VIADD R41, R41, 0x1000 ;  /* 0x0000100029297836 */ /* 0x000fe20000000000 */
[----:B------:R1:W-:Y:S01]  /*48e0*/  STG.E desc[UR10][R38.64+-0x400], R11 ;  /* 0xfffc000b26007986 */ /* 0x0003e2000c10190a */
[----:B------:R-:W-:-:S03]  /*48f0*/  IMAD.WIDE R6, R19, 0x4, R4 ;  /* 0x0000000413067825 */ /* 0x000fc600078e0204 */
[----:B------:R1:W-:Y:S01]  /*4900*/  STG.E desc[UR10][R36.64], R12 ;  /* 0x0000000c24007986 */ /* 0x0003e2000c10190a */
[----:B0-----:R-:W-:-:S03]  /*4910*/  IMAD.WIDE R8, R19, 0x4, R2 ;  /* 0x0000000413087825 */ /* 0x001fc600078e0202 */
[----:B------:R1:W-:Y:S04]  /*4920*/  STG.E desc[UR10][R38.64], R13 ;  /* 0x0000000d26007986 */ /* 0x0003e8000c10190a */
        /* <DEDUP_REMOVED lines=17> */
[----:B------:R1:W-:Y:S01]  /*4a40*/  STG.E desc[UR10][R8.64+0x400], R35 ;  /* 0x0004002308007986 */ /* 0x0003e2000c10190a */
[----:B------:R-:W-:Y:S05]  /*4a50*/  @!P1 BRA `(.L_x_1071) ;  /* 0xfffffffc00009947 */ /* 0x000fea000383ffff */
.L_x_1070:
[----:B------:R-:W-:Y:S05]  /*4a60*/  BSYNC.RECONVERGENT B0 ;  /* 0x0000000000007941 */ /* 0x000fea0003800200 */
.L_x_1069:
[----:B-1----:R-:W-:Y:S01]  /*4a70*/  IMAD.IADD R6, R23, 0x1, -R0 ;  /* 0x0000000117067824 */ /* 0x002fe200078e0a00 */
[----:B------:R-:W-:Y:S04]  /*4a80*/  BSSY.RECONVERGENT B0, `(.L_x_1072) ;  /* 0x0000024000007945 */ /* 0x000fe80003800200 */
[----:B------:R-:W-:-:S13]  /*4a90*/  ISETP.GT.AND P1, PT, R6, 0x400, PT ;  /* 0x000004000600780c */ /* 0x000fda0003f24270 */
[----:B------:R-:W-:Y:S05]  /*4aa0*/  @!P1 BRA `(.L_x_1073) ;  /* 0x0000000000849947 */ /* 0x000fea0003800000 */
[----:B------:R-:W0:Y:S01]  /*4ab0*/  LDS.64 R14, [R22+-0x1000] ;  /* 0xfff00000160e7984 */ /* 0x000e220000000a00 */
[C---:B------:R-:W-:Y:S01]  /*4ac0*/  IMAD.WIDE R6, R41.reuse, 0x4, R4 ;  /* 0x0000000429067825 */ /* 0x040fe200078e0204 */
[----:B------:R-:W-:Y:S02]  /*4ad0*/  PLOP3.LUT P0, PT, PT, PT, PT, 0x8, 0x80 ;  /* 0x000000000080781c */ /* 0x000fe40003f0e170 */
[----:B------:R-:W1:Y:S01]  /*4ae0*/  LDS.64 R16, [R22+-0x800] ;  /* 0xfff8000016107984 */ /* 0x000e620000000a00 */
[----:B------:R-:W-:-:S03]  /*4af0*/  IMAD.WIDE R8, R41, 0x4, R2 ;  /* 0x0000000429087825 */ /* 0x000fc600078e0202 */
[----:B------:R-:W2:Y:S01]  /*4b00*/  LDS.64 R18, [R22] ;  /* 0x0000000016127984 */ /* 0x000ea20000000a00 */
[----:B------:R-:W-:Y:S02]  /*4b10*/  VIADD R13, R41, 0x400 ;  /* 0x00000400290d7836 */ /* 0x000fe40000000000 */
[----:B------:R-:W-:Y:S01]  /*4b20*/  VIADD R0, R0, 0x800 ;  /* 0x0000080000007836 */ /* 0x000fe20000000000 */
[----:B------:R-:W3:Y:S01]  /*4b30*/  LDS.64 R20, [R22+0x800] ;  /* 0x0008000016147984 */ /* 0x000ee20000000a00 */
[----:B------:R-:W-:-:S03]  /*4b40*/  IMAD.WIDE R10, R13, 0x4, R4 ;  /* 0x000000040d0a7825 */ /* 0x000fc600078e0204 */
[----:B------:R-:W4:Y:S01]  /*4b50*/  LDS.64 R24, [R22+0x1000] ;  /* 0x0010000016187984 */ /* 0x000f220000000a00 */
[----:B------:R-:W-:-:S03]  /*4b60*/  IMAD.WIDE R12, R13, 0x4, R2 ;  /* 0x000000040d0c7825 */ /* 0x000fc600078e0202 */
[----:B------:R-:W5:Y:S01]  /*4b70*/  LDS.64 R26, [R22+0x1800] ;  /* 0x00180000161a7984 */ /* 0x000f620000000a00 */
[----:B------:R-:W-:-:S03]  /*4b80*/  VIADD R41, R41, 0x800 ;  /* 0x0000080029297836 */ /* 0x000fc60000000000 */
[----:B------:R-:W5:Y:S04]  /*4b90*/  LDS.64 R28, [R22+0x2000] ;  /* 0x00200000161c7984 */ /* 0x000f680000000a00 */
[----:B------:R0:W5:Y:S02]  /*4ba0*/  LDS.64 R30, [R22+0x2800] ;  /* 0x00280000161e7984 */ /* 0x0001640000000a00 */
[----:B0-----:R-:W-:Y:S02]  /*4bb0*/  VIADD R22, R22, 0x4000 ;  /* 0x0000400016167836 */ /* 0x001fe40000000000 */
[----:B------:R0:W-:Y:S04]  /*4bc0*/  STG.E desc[UR10][R6.64+-0x800], R14 ;  /* 0xfff8000e06007986 */ /* 0x0001e8000c10190a */
[----:B------:R0:W-:Y:S04]  /*4bd0*/  STG.E desc[UR10][R8.64+-0x800], R15 ;  /* 0xfff8000f08007986 */ /* 0x0001e8000c10190a */
[----:B-1----:R0:W-:Y:S04]  /*4be0*/  STG.E desc[UR10][R6.64+-0x400], R16 ;  /* 0xfffc001006007986 */ /* 0x0021e8000c10190a */
[----:B------:R0:W-:Y:S04]  /*4bf0*/  STG.E desc[UR10][R8.64+-0x400], R17 ;  /* 0xfffc001108007986 */ /* 0x0001e8000c10190a */
[----:B--2---:R0:W-:Y:S04]  /*4c00*/  STG.E desc[UR10][R6.64], R18 ;  /* 0x0000001206007986 */ /* 0x0041e8000c10190a */
[----:B------:R0:W-:Y:S04]  /*4c10*/  STG.E desc[UR10][R8.64], R19 ;  /* 0x0000001308007986 */ /* 0x0001e8000c10190a */
[----:B---3--:R0:W-:Y:S04]  /*4c20*/  STG.E desc[UR10][R6.64+0x400], R20 ;  /* 0x0004001406007986 */ /* 0x0081e8000c10190a */
[----:B------:R0:W-:Y:S04]  /*4c30*/  STG.E desc[UR10][R8.64+0x400], R21 ;  /* 0x0004001508007986 */ /* 0x0001e8000c10190a */
[----:B----4-:R0:W-:Y:S04]  /*4c40*/  STG.E desc[UR10][R10.64+-0x800], R24 ;  /* 0xfff800180a007986 */ /* 0x0101e8000c10190a */
[----:B------:R0:W-:Y:S04]  /*4c50*/  STG.E desc[UR10][R12.64+-0x800], R25 ;  /* 0xfff800190c007986 */ /* 0x0001e8000c10190a */
[----:B-----5:R0:W-:Y:S04]  /*4c60*/  STG.E desc[UR10][R10.64+-0x400], R26 ;  /* 0xfffc001a0a007986 */ /* 0x0201e8000c10190a */
[----:B------:R0:W-:Y:S04]  /*4c70*/  STG.E desc[UR10][R12.64+-0x400], R27 ;  /* 0xfffc001b0c007986 */ /* 0x0001e8000c10190a */
[----:B------:R0:W-:Y:S04]  /*4c80*/  STG.E desc[UR10][R10.64], R28 ;  /* 0x0000001c0a007986 */ /* 0x0001e8000c10190a */
[----:B------:R0:W-:Y:S04]  /*4c90*/  STG.E desc[UR10][R12.64], R29 ;  /* 0x0000001d0c007986 */ /* 0x0001e8000c10190a */
[----:B------:R0:W-:Y:S04]  /*4ca0*/  STG.E desc[UR10][R10.64+0x400], R30 ;  /* 0x0004001e0a007986 */ /* 0x0001e8000c10190a */
[----:B------:R0:W-:Y:S02]  /*4cb0*/  STG.E desc[UR10][R12.64+0x400], R31 ;  /* 0x0004001f0c007986 */ /* 0x0001e4000c10190a */
.L_x_1073:
[----:B------:R-:W-:Y:S05]  /*4cc0*/  BSYNC.RECONVERGENT B0 ;  /* 0x0000000000007941 */ /* 0x000fea0003800200 */
.L_x_1072:
[----:B------:R-:W-:-:S13]  /*4cd0*/  ISETP.LT.OR P0, PT, R0, R23, P0 ;  /* 0x000000170000720c */ /* 0x000fda0000701670 */
[----:B------:R-:W-:Y:S05]  /*4ce0*/  @!P0 EXIT ;  /* 0x000000000000894d */ /* 0x000fea0003800000 */
[----:B0-----:R-:W0:Y:S01]  /*4cf0*/  LDS.64 R6, [R22+-0x1000] ;  /* 0xfff0000016067984 */ /* 0x001e220000000a00 */
[----:B------:R-:W-:-:S03]  /*4d00*/  IMAD.WIDE R4, R41, 0x4, R4 ;  /* 0x0000000429047825 */ /* 0x000fc600078e0204 */
[----:B------:R-:W1:Y:S01]  /*4d10*/  LDS.64 R8, [R22+-0x800] ;  /* 0xfff8000016087984 */ /* 0x000e620000000a00 */
[----:B------:R-:W-:-:S03]  /*4d20*/  IMAD.WIDE R2, R41, 0x4, R2 ;  /* 0x0000000429027825 */ /* 0x000fc600078e0202 */
[----:B------:R-:W2:Y:S04]  /*4d30*/  LDS.64 R10, [R22] ;  /* 0x00000000160a7984 */ /* 0x000ea80000000a00 */
[----:B------:R-:W3:Y:S04]  /*4d40*/  LDS.64 R12, [R22+0x800] ;  /* 0x00080000160c7984 */ /* 0x000ee80000000a00 */
[----:B0-----:R-:W-:Y:S04]  /*4d50*/  STG.E desc[UR10][R4.64+-0x800], R6 ;  /* 0xfff8000604007986 */ /* 0x001fe8000c10190a */
[----:B------:R-:W-:Y:S04]  /*4d60*/  STG.E desc[UR10][R2.64+-0x800], R7 ;  /* 0xfff8000702007986 */ /* 0x000fe8000c10190a */
[----:B-1----:R-:W-:Y:S04]  /*4d70*/  STG.E desc[UR10][R4.64+-0x400], R8 ;  /* 0xfffc000804007986 */ /* 0x002fe8000c10190a */
[----:B------:R-:W-:Y:S04]  /*4d80*/  STG.E desc[UR10][R2.64+-0x400], R9 ;  /* 0xfffc000902007986 */ /* 0x000fe8000c10190a */
[----:B--2---:R-:W-:Y:S04]  /*4d90*/  STG.E desc[UR10][R4.64], R10 ;  /* 0x0000000a04007986 */ /* 0x004fe8000c10190a */
[----:B------:R-:W-:Y:S04]  /*4da0*/  STG.E desc[UR10][R2.64], R11 ;  /* 0x0000000b02007986 */ /* 0x000fe8000c10190a */
[----:B---3--:R-:W-:Y:S04]  /*4db0*/  STG.E desc[UR10][R4.64+0x400], R12 ;  /* 0x0004000c04007986 */ /* 0x008fe8000c10190a */
[----:B------:R-:W-:Y:S01]  /*4dc0*/  STG.E desc[UR10][R2.64+0x400], R13 ;  /* 0x0004000d02007986 */ /* 0x000fe2000c10190a */
[----:B------:R-:W-:Y:S05]  /*4dd0*/  EXIT ;  /* 0x000000000000794d */ /* 0x000fea0003800000 */
.L_x_1065:
[----:B------:R-:W-:Y:S02]  /*4de0*/  ISETP.NE.AND P5, PT, R34, R2, PT ;  /* 0x000000022200720c */ /* 0x000fe40003fa5270 */
[----:B------:R-:W-:Y:S02]  /*4df0*/  ISETP.NE.AND P0, PT, R2, R4, PT ;  /* 0x000000040200720c */ /* 0x000fe40003f05270 */
[----:B------:R-:W-:Y:S02]  /*4e00*/  ISETP.NE.AND P1, PT, R4, R6, PT ;  /* 0x000000060400720c */ /* 0x000fe40003f25270 */
[----:B------:R-:W-:Y:S02]  /*4e10*/  ISETP.NE.AND P2, PT, R6, R8, PT ;  /* 0x000000080600720c */ /* 0x000fe40003f45270 */
[----:B------:R-:W-:Y:S02]  /*4e20*/  ISETP.NE.AND P3, PT, R8, R10, PT ;  /* 0x0000000a0800720c */ /* 0x000fe40003f65270 */
[----:B------:R-:W-:-:S02]  /*4e30*/  ISETP.NE.AND P4, PT, R10, R12, PT ;  /* 0x0000000c0a00720c */ /* 0x000fc40003f85270 */
[----:B------:R-:W-:Y:S01]  /*4e40*/  ISETP.NE.AND P6, PT, R12, R14, PT ;  /* 0x0000000e0c00720c */ /* 0x000fe20003fc5270 */
[----:B------:R-:W0:Y:S08]  /*4e50*/  @P5 LDC.64 R30, c[0x0][0x398] ;  /* 0x0000e600ff1e5b82 */ /* 0x000e300000000a00 */
[----:B------:R-:W1:Y:S08]  /*4e60*/  @P5 LDC.64 R28, c[0x0][0x3a0] ;  /* 0x0000e800ff1c5b82 */ /* 0x000e700000000a00 */
[----:B------:R-:W2:Y:S08]  /*4e70*/  @P0 LDC.64 R22, c[0x0][0x398] ;  /* 0x0000e600ff160b82 */ /* 0x000eb00000000a00 */
[----:B------:R-:W3:Y:S01]  /*4e80*/  @P0 LDC.64 R26, c[0x0][0x3a0] ;  /* 0x0000e800ff1a0b82 */ /* 0x000ee20000000a00 */
[----:B0-----:R-:W-:-:S05]  /*4e90*/  @P5 IMAD.WIDE R42, R25, 0x4, R30 ;  /* 0x00000004192a5825 */ /* 0x001fca00078e021e */
[----:B------:R-:W-:Y:S02]  /*4ea0*/  @P5 STG.E desc[UR10][R42.64], R34 ;  /* 0x000000222a005986 */ /* 0x000fe4000c10190a */
[----:B------:R-:W0:Y:S01]  /*4eb0*/  @P1 LDC.64 R40, c[0x0][0x398] ;  /* 0x0000e600ff281b82 */ /* 0x000e220000000a00 */
[----:B-1----:R-:W-:-:S05]  /*4ec0*/  @P5 IMAD.WIDE R44, R25, 0x4, R28 ;  /* 0x00000004192c5825 */ /* 0x002fca00078e021c */
[----:B------:R1:W-:Y:S01]  /*4ed0*/  @P5 STG.E desc[UR10][R44.64], R35 ;  /* 0x000000232c005986 */ /* 0x0003e2000c10190a */
[----:B------:R-:W-:Y:S01]  /*4ee0*/  ISETP.NE.AND P5, PT, R14, R32, PT ;  /* 0x000000200e00720c */ /* 0x000fe20003fa5270 */
[----:B------:R-:W4:Y:S01]  /*4ef0*/  @P1 LDC.64 R38, c[0x0][0x3a0] ;  /* 0x0000e800ff261b82 */ /* 0x000f220000000a00 */
[----:B--2---:R-:W-:-:S05]  /*4f00*/  @P0 IMAD.WIDE R52, R49, 0x4, R22 ;  /* 0x0000000431340825 */ /* 0x004fca00078e0216 */
[----:B------:R2:W-:Y:S02]  /*4f10*/  @P0 STG.E desc[UR10][R52.64], R2 ;  /* 0x0000000234000986 */ /* 0x0005e4000c10190a */
[----:B------:R-:W5:Y:S01]  /*4f20*/  @P2 LDC.64 R30, c[0x0][0x398] ;  /* 0x0000e600ff1e2b82 */ /* 0x000f620000000a00 */
[----:B---3--:R-:W-:-:S05]  /*4f30*/  @P0 IMAD.WIDE R48, R49, 0x4, R26 ;  /* 0x0000000431300825 */ /* 0x008fca00078e021a */
[----:B------:R2:W-:Y:S01]  /*4f40*/  @P0 STG.E desc[UR10][R48.64], R3 ;  /* 0x0000000330000986 */ /* 0x0005e2000c10190a */
[----:B------:R-:W-:Y:S01]  /*4f50*/  ISETP.NE.AND P0, PT, R32, R37, PT ;  /* 0x000000252000720c */ /* 0x000fe20003f05270 */
[----:B------:R-:W3:Y:S01]  /*4f60*/  @P2 LDC.64 R22, c[0x0][0x3a0] ;  /* 0x0000e800ff162b82 */ /* 0x000ee20000000a00 */
[----:B0-----:R-:W-:-:S05]  /*4f70*/  @P1 IMAD.WIDE R50, R46, 0x4, R40 ;  /* 0x000000042e321825 */ /* 0x001fca00078e0228 */
[----:B------:R2:W-:Y:S02]  /*4f80*/  @P1 STG.E desc[UR10][R50.64], R4 ;  /* 0x0000000432001986 */ /* 0x0005e4000c10190a */
[----:B------:R-:W0:Y:S01]  /*4f90*/  @P3 LDC.64 R28, c[0x0][0x398] ;  /* 0x0000e600ff1c3b82 */ /* 0x000e220000000a00 */
[----:B----4-:R-:W-:-:S05]  /*4fa0*/  @P1 IMAD.WIDE R46, R46, 0x4, R38 ;  /* 0x000000042e2e1825 */ /* 0x010fca00078e0226 */
[----:B------:R2:W-:Y:S02]  /*4fb0*/  @P1 STG.E desc[UR10][R46.64], R5 ;  /* 0x000000052e001986 */ /* 0x0005e4000c10190a */
[----:B------:R-:W4:Y:S01]  /*4fc0*/  @P3 LDC.64 R26, c[0x0][0x3a0] ;  /* 0x0000e800ff1a3b82 */ /* 0x000f220000000a00 */
[----:B-----5:R-:W-:-:S05]  /*4fd0*/  @P2 IMAD.WIDE R30, R16, 0x4, R30 ;  /* 0x00000004101e2825 */ /* 0x020fca00078e021e */
[----:B------:R2:W-:Y:S02]  /*4fe0*/  @P2 STG.E desc[UR10][R30.64], R6 ;  /* 0x000000061e002986 */ /* 0x0005e4000c10190a */
[----:B------:R-:W5:Y:S01]  /*4ff0*/  @P4 LDC.64 R24, c[0x0][0x398] ;  /* 0x0000e600ff184b82 */ /* 0x000f620000000a00 */
[----:B---3--:R-:W-:-:S05]  /*5000*/  @P2 IMAD.WIDE R22, R16, 0x4, R22 ;  /* 0x0000000410162825 */ /* 0x008fca00078e0216 */
[----:B------:R2:W-:Y:S02]  /*5010*/  @P2 STG.E desc[UR10][R22.64], R7 ;  /* 0x0000000716002986 */ /* 0x0005e4000c10190a */
[----:B-1----:R-:W1:Y:S01]  /*5020*/  @P4 LDC.64 R44, c[0x0][0x3a0] ;  /* 0x0000e800ff2c4b82 */ /* 0x002e620000000a00 */
[----:B0-----:R-:W-:-:S05]  /*5030*/  @P3 IMAD.WIDE R28, R17, 0x4, R28 ;  /* 0x00000004111c3825 */ /* 0x001fca00078e021c */
[----:B------:R2:W-:Y:S02]  /*5040*/  @P3 STG.E desc[UR10][R28.64], R8 ;  /* 0x000000081c003986 */ /* 0x0005e4000c10190a */
[----:B------:R-:W0:Y:S01]  /*5050*/  @P6 LDC.64 R42, c[0x0][0x398] ;  /* 0x0000e600ff2a6b82 */ /* 0x000e220000000a00 */
[----:B----4-:R-:W-:-:S05]  /*5060*/  @P3 IMAD.WIDE R26, R17, 0x4, R26 ;  /* 0x00000004111a3825 */ /* 0x010fca00078e021a */
[----:B------:R2:W-:Y:S02]  /*5070*/  @P3 STG.E desc[UR10][R26.64], R9 ;  /* 0x000000091a003986 */ /* 0x0005e4000c10190a */
[----:B------:R-:W3:Y:S01]  /*5080*/  @P6 LDC.64 R34, c[0x0][0x3a0] ;  /* 0x0000e800ff226b82 */ /* 0x000ee20000000a00 */
[----:B-----5:R-:W-:-:S05]  /*5090*/  @P4 IMAD.WIDE R24, R18, 0x4, R24 ;  /* 0x0000000412184825 */ /* 0x020fca00078e0218 */
[----:B------:R2:W-:Y:S02]  /*50a0*/  @P4 STG.E desc[UR10][R24.64], R10 ;  /* 0x0000000a18004986 */ /* 0x0005e4000c10190a */
[----:B------:R-:W4:Y:S01]  /*50b0*/  @P5 LDC.64 R38, c[0x0][0x398] ;  /* 0x0000e600ff265b82 */ /* 0x000f220000000a00 */
[----:B-1----:R-:W-:-:S05]  /*50c0*/  @P4 IMAD.WIDE R44, R18, 0x4, R44 ;  /* 0x00000004122c4825 */ /* 0x002fca00078e022c */
[----:B------:R2:W-:Y:S02]  /*50d0*/  @P4 STG.E desc[UR10][R44.64], R11 ;  /* 0x0000000b2c004986 */ /* 0x0005e4000c10190a */
[----:B------:R-:W1:Y:S01]  /*50e0*/  @P5 LDC.64 R40, c[0x0][0x3a0] ;  /* 0x0000e800ff285b82 */ /* 0x000e620000000a00 */
[----:B0-----:R-:W-:-:S05]  /*50f0*/  @P6 IMAD.WIDE R42, R19, 0x4, R42 ;  /* 0x00000004132a6825 */ /* 0x001fca00078e022a */
[----:B------:R2:W-:Y:S01]  /*5100*/  @P6 STG.E desc[UR10][R42.64], R12 ;  /* 0x0000000c2a006986 */ /* 0x0005e2000c10190a */
[----:B---3--:R-:W-:-:S05]  /*5110*/  @P6 IMAD.WIDE R34, R19, 0x4, R34 ;  /* 0x0000000413226825 */ /* 0x008fca00078e0222 */
[----:B------:R2:W-:Y:S01]  /*5120*/  @P6 STG.E desc[UR10][R34.64], R13 ;  /* 0x0000000d22006986 */ /* 0x0005e2000c10190a */
[----:B----4-:R-:W-:-:S05]  /*5130*/  @P5 IMAD.WIDE R38, R20, 0x4, R38 ;  /* 0x0000000414265825 */ /* 0x010fca00078e0226 */
[----:B------:R2:W-:Y:S01]  /*5140*/  @P5 STG.E desc[UR10][R38.64], R14 ;  /* 0x0000000e26005986 */ /* 0x0005e2000c10190a */
[----:B-1----:R-:W-:-:S05]  /*5150*/  @P5 IMAD.WIDE R40, R20, 0x4, R40 ;  /* 0x0000000414285825 */ /* 0x002fca00078e0228 */
[----:B------:R2:W-:Y:S01]  /*5160*/  @P5 STG.E desc[UR10][R40.64], R15 ;  /* 0x0000000f28005986 */ /* 0x0005e2000c10190a */
[----:B------:R-:W-:Y:S05]  /*5170*/  @!P0 EXIT ;  /* 0x000000000000894d */ /* 0x000fea0003800000 */
[----:B--2---:R-:W0:Y:S08]  /*5180*/  LDC.64 R2, c[0x0][0x398] ;  /* 0x0000e600ff027b82 */ /* 0x004e300000000a00 */
[----:B------:R-:W1:Y:S01]  /*5190*/  LDC.64 R4, c[0x0][0x3a0] ;  /* 0x0000e800ff047b82 */ /* 0x000e620000000a00 */
[----:B0-----:R-:W-:-:S05]  /*51a0*/  IMAD.WIDE R2, R21, 0x4, R2 ;  /* 0x0000000415027825 */ /* 0x001fca00078e0202 */
[----:B------:R-:W-:Y:S01]  /*51b0*/  STG.E desc[UR10][R2.64], R32 ;  /* 0x0000002002007986 */ /* 0x000fe2000c10190a */
[----:B-1----:R-:W-:-:S05]  /*51c0*/  IMAD.WIDE R4, R21, 0x4, R4 ;  /* 0x0000000415047825 */ /* 0x002fca00078e0204 */
[----:B------:R-:W-:Y:S01]  /*51d0*/  STG.E desc[UR10][R4.64], R33 ;  /* 0x0000002104007986 */ /* 0x000fe2000c10190a */
[----:B------:R-:W-:Y:S05]  /*51e0*/  EXIT ;  /* 0x000000000000794d */ /* 0x000fea0003800000 */
.L_x_1041:
[----:B------:R-:W-:-:S06]  /*51f0*/  UISETP.GE.AND UP0, UPT, UR7, 0x1, UPT ;  /* 0x000000010700788c */ /* 0x000fcc000bf06270 */
[----:B------:R-:W-:-:S13]  /*5200*/  PLOP3.LUT P0, PT, PT, PT, UP0, 0x80, 0x8 ;  /* 0x000000000008781c */ /* 0x000fda0003f0f008 */
[----:B------:R-:W-:Y:S05]  /*5210*/  @!P0 EXIT ;  /* 0x000000000000894d */ /* 0x000fea0003800000 */
[----:B------:R-:W-:-:S09]  /*5220*/  UISETP.NE.AND UP0, UPT, UR8, URZ, UPT ;  /* 0x000000ff0800728c */ /* 0x000fd2000bf05270 */
[----:B------:R-:W-:Y:S05]  /*5230*/  BRA.U UP0, `(.L_x_1074) ;  /* 0x0000002500687547 */ /* 0x000fea000b800000 */
[----:B------:R-:W0:Y:S02]  /*5240*/  LDCU.64 UR4, c[0x0][0x380] ;  /* 0x00007000ff0477ac */ /* 0x000e240008000a00 */
[----:B0-----:R-:W-:-:S06]  /*5250*/  UIMAD.WIDE.U32 UR4, UR6, 0x4, UR4 ;  /* 0x00000004060478a5 */ /* 0x001fcc000f8e0004 */
[----:B------:R-:W-:Y:S02]  /*5260*/  IMAD.U32 R2, RZ, RZ, UR4 ;  /* 0x00000004ff027e24 */ /* 0x000fe4000f8e00ff */
[----:B------:R-:W-:-:S05]  /*5270*/  IMAD.U32 R3, RZ, RZ, UR5 ;  /* 0x00000005ff037e24 */ /* 0x000fca000f8e00ff */
[----:B------:R0:W2:Y:S01]  /*5280*/  LDG.E.CONSTANT R8, desc[UR10][R2.64] ;  /* 0x0000000a02087981 */ /* 0x0000a2000c1e9900 */
[----:B------:R-:W1:Y:S02]  /*5290*/  S2R R0, SR_TID.X ;  /* 0x0000000000007919 */ /* 0x000e640000002100 */
[C---:B-1----:R-:W-:Y:S02]  /*52a0*/  LOP3.LUT R7, R0.reuse, 0x1f, RZ, 0xc0, !PT ;  /* 0x0000001f00077812 */ /* 0x042fe400078ec0ff */
[----:B------:R-:W-:-:S05]  /*52b0*/  LOP3.LUT R4, R0, 0x3e0, RZ, 0xc0, !PT ;  /* 0x000003e000047812 */ /* 0x000fca00078ec0ff */
[----:B------:R-:W-:-:S04]  /*52c0*/  IMAD R7, R4, 0x9, R7 ;  /* 0x0000000904077824 */ /* 0x000fc800078e0207 */
[C---:B------:R-:W-:Y:S01]  /*52d0*/  VIADD R4, R7.reuse, 0x20 ;  /* 0x0000002007047836 */ /* 0x040fe20000000000 */
[C---:B------:R-:W-:Y:S01]  /*52e0*/  ISETP.GE.U32.AND P5, PT, R7.reuse, UR7, PT ;  /* 0x0000000707007c0c */ /* 0x040fe2000bfa6070 */
[C---:B------:R-:W-:Y:S02]  /*52f0*/  VIADD R5, R7.reuse, 0x40 ;  /* 0x0000004007057836 */ /* 0x040fe40000000000 */
[C---:B------:R-:W-:Y:S01]  /*5300*/  VIADD R9, R7.reuse, 0xa0 ;  /* 0x000000a007097836 */ /* 0x040fe20000000000 */
[----:B------:R-:W-:Y:S01]  /*5310*/  ISETP.GE.U32.AND P0, PT, R4, UR7, PT ;  /* 0x0000000704007c0c */ /* 0x000fe2000bf06070 */
[----:B------:R-:W-:Y:S01]  /*5320*/  VIADD R4, R7, 0x60 ;  /* 0x0000006007047836 */ /* 0x000fe20000000000 */
[----:B------:R-:W-:Y:S01]  /*5330*/  ISETP.GE.U32.AND P1, PT, R5, UR7, PT ;  /* 0x0000000705007c0c */ /* 0x000fe2000bf26070 */
[----:B------:R-:W-:Y:S01]  /*5340*/  VIADD R5, R7, 0x80 ;  /* 0x0000008007057836 */ /* 0x000fe20000000000 */
[----:B------:R-:W-:Y:S02]  /*5350*/  ISETP.GE.U32.AND P4, PT, R9, UR7, PT ;  /* 0x0000000709007c0c */ /* 0x000fe4000bf86070 */
[----:B------:R-:W-:-:S02]  /*5360*/  ISETP.GE.U32.AND P2, PT, R4, UR7, PT ;  /* 0x0000000704007c0c */ /* 0x000fc4000bf46070 */
[C---:B------:R-:W-:Y:S01]  /*5370*/  LEA R4, P6, R7.reuse, UR4, 0x2 ;  /* 0x0000000407047c11 */ /* 0x040fe2000f8c10ff */
[----:B0-----:R-:W-:Y:S01]  /*5380*/  @!P5 IMAD.WIDE.U32 R2, R7, 0x4, R2 ;  /* 0x000000040702d825 */ /* 0x001fe200078e0002 */
[----:B------:R-:W-:-:S03]  /*5390*/  ISETP.GE.U32.AND P3, PT, R5, UR7, PT ;  /* 0x0000000705007c0c */ /* 0x000fc6000bf66070 */
[C---:B------:R-:W-:Y:S02]  /*53a0*/  VIADD R9, R7.reuse, 0xc0 ;  /* 0x000000c007097836 */ /* 0x040fe40000000000 */
[C---:B------:R-:W-:Y:S02]  /*53b0*/  VIADD R12, R7.reuse, 0xe0 ;  /* 0x000000e0070c7836 */ /* 0x040fe40000000000 */
[----:B------:R-:W-:Y:S02]  /*53c0*/  IMAD.X R5, RZ, RZ, UR5, P6 ;  /* 0x00000005ff057e24 */ /* 0x000fe4000b0e06ff */
[----:B------:R-:W-:Y:S01]  /*53d0*/  VIADD R7, R7, 0x100 ;  /* 0x0000010007077836 */ /* 0x000fe20000000000 */
[----:B------:R-:W-:Y:S01]  /*53e0*/  ISETP.GE.U32.AND P6, PT, R9, UR7, PT ;  /* 0x0000000709007c0c */ /* 0x000fe2000bfc6070 */
[----:B--2---:R-:W-:Y:S02]  /*53f0*/  IMAD.MOV.U32 R11, RZ, RZ, R8 ;  /* 0x000000ffff0b7224 */ /* 0x004fe400078e0008 */
[----:B------:R0:W2:Y:S01]  /*5400*/  @!P5 LDG.E.CONSTANT R8, desc[UR10][R2.64] ;  /* 0x0000000a0208d981 */ /* 0x0000a2000c1e9900 */
[----:B------:R-:W-:Y:S01]  /*5410*/  ISETP.GE.U32.AND P5, PT, R12, UR7, PT ;  /* 0x000000070c007c0c */ /* 0x000fe2000bfa6070 */
[----:B------:R-:W-:-:S06]  /*5420*/  IMAD.MOV.U32 R10, RZ, RZ, R11 ;  /* 0x000000ffff0a7224 */ /* 0x000fcc00078e000b */
[----:B------:R-:W3:Y:S01]  /*5430*/  @!P0 LDG.E.CONSTANT R10, desc[UR10][R4.64+0x80] ;  /* 0x0000800a040a8981 */ /* 0x000ee2000c1e9900 */
[----:B------:R-:W-:Y:S01]  /*5440*/  ISETP.GE.U32.AND P0, PT, R7, UR7, PT ;  /* 0x0000000707007c0c */ /* 0x000fe2000bf06070 */
[--C-:B------:R-:W-:Y:S02]  /*5450*/  IMAD.MOV.U32 R7, RZ, RZ, R11.reuse ;  /* 0x000000ffff077224 */ /* 0x100fe400078e000b */
[--C-:B0-----:R-:W-:Y:S02]  /*5460*/  IMAD.MOV.U32 R2, RZ, RZ, R11.reuse ;  /* 0x000000ffff027224 */ /* 0x101fe400078e000b */
        /* <DEDUP_REMOVED lines=11> */
[----:B------:R-:W1:Y:S01]  /*5520*/  S2R R9, SR_LANEID ;  /* 0x0000000000097919 */ /* 0x000e620000000000 */
[----:B------:R-:W1:Y:S01]  /*5530*/  S2UR UR5, SR_CgaCtaId ;  /* 0x00000000000579c3 */ /* 0x000e620000008800 */
[----:B------:R-:W-:Y:S01]  /*5540*/  SHF.R.U32.HI R44, RZ, 0x5, R0 ;  /* 0x00000005ff2c7819 */ /* 0x000fe20000011600 */
[----:B------:R-:W-:-:S06]  /*5550*/  UMOV UR4, 0x400 ;  /* 0x0000040000047882 */ /* 0x000fcc0000000000 */
[----:B0-----:R-:W0:Y:S01]  /*5560*/  LDC R5, c[0x0][0x390] ;  /* 0x0000e400ff057b82 */ /* 0x001e220000000800 */
[----:B-1----:R-:W-:Y:S01]  /*5570*/  ULEA UR4, UR5, UR4, 0x18 ;  /* 0x0000000405047291 */ /* 0x002fe2000f8ec0ff */
[----:B------:R-:W-:-:S05]  /*5580*/  IMAD R3, R44, 0x120, R9 ;  /* 0x000001202c037824 */ /* 0x000fca00078e0209 */
[----:B------:R-:W-:-:S05]  /*5590*/  LEA R16, R3, UR4, 0x2 ;  /* 0x0000000403107c11 */ /* 0x000fca000f8e10ff */
[----:B------:R-:W-:Y:S01]  /*55a0*/  IMAD R17, R9, 0x20, R16 ;  /* 0x0000002009117824 */ /* 0x000fe200078e0210 */
[----:B------:R-:W-:Y:S01]  /*55b0*/  ISETP.NE.AND P3, PT, R0, RZ, PT ;  /* 0x000000ff0000720c */ /* 0x000fe20003f65270 */
[----:B--2---:R-:W-:Y:S04]  /*55c0*/  STS [R16], R8 ;  /* 0x0000000810007388 */ /* 0x004fe80000000800 */
[----:B---3--:R-:W-:Y:S04]  /*55d0*/  STS [R16+0x80], R10 ;  /* 0x0000800a10007388 */ /* 0x008fe80000000800 */
[----:B----4-:R-:W-:Y:S04]  /*55e0*/  STS [R16+0x100], R7 ;  /* 0x0001000710007388 */ /* 0x010fe80000000800 */
[----:B-----5:R-:W-:Y:S04]  /*55f0*/  STS [R16+0x180], R2 ;  /* 0x0001800210007388 */ /* 0x020fe80000000800 */
[----:B------:R-:W-:Y:S04]  /*5600*/  STS [R16+0x200], R12 ;  /* 0x0002000c10007388 */ /* 0x000fe80000000800 */
[----:B------:R-:W-:Y:S04]  /*5610*/  STS [R16+0x280], R13 ;  /* 0x0002800d10007388 */ /* 0x000fe80000000800 */
[----:B------:R1:W-:Y:S04]  /*5620*/  STS [R16+0x300], R14 ;  /* 0x0003000e10007388 */ /* 0x0003e80000000800 */
[----:B------:R-:W-:Y:S04]  /*5630*/  STS [R16+0x380], R15 ;  /* 0x0003800f10007388 */ /* 0x000fe80000000800 */
[----:B------:R-:W-:Y:S01]  /*5640*/  STS [R16+0x400], R11 ;  /* 0x0004000b10007388 */ /* 0x000fe20000000800 */
[----:B------:R-:W-:-:S03]  /*5650*/  NOP ;  /* 0x0000000000007918 */ /* 0x000fc60000000000 */
[----:B------:R-:W2:Y:S04]  /*5660*/  LDS R3, [R17+0x20] ;  /* 0x0000200011037984 */ /* 0x000ea80000000800 */
[----:B------:R-:W-:Y:S04]  /*5670*/  LDS R8, [R17] ;  /* 0x0000000011087984 */ /* 0x000fe80000000800 */
[----:B------:R-:W3:Y:S04]  /*5680*/  LDS R10, [R17+0x4] ;  /* 0x00000400110a7984 */ /* 0x000ee80000000800 */
[----:B------:R-:W4:Y:S04]  /*5690*/  LDS R28, [R17+0x8] ;  /* 0x00000800111c7984 */ /* 0x000f280000000800 */
        /* <DEDUP_REMOVED lines=19> */
[----:B------:R-:W5:Y:S04]  /*57d0*/  LDS R29, [R17+0x8] ;  /* 0x00000800111d7984 */ /* 0x000f680000000800 */
[----:B------:R-:W-:Y:S04]  /*57e0*/  LDS R31, [R17+0xc] ;  /* 0x00000c00111f7984 */ /* 0x000fe80000000800 */
[----:B------:R-:W-:Y:S04]  /*57f0*/  LDS R33, [R17+0x10] ;  /* 0x0000100011217984 */ /* 0x000fe80000000800 */
[----:B------:R-:W-:Y:S04]  /*5800*/  LDS R35, [R17+0x14] ;  /* 0x0000140011237984 */ /* 0x000fe80000000800 */
[----:B------:R-:W-:Y:S04]  /*5810*/  LDS R37, [R17+0x18] ;  /* 0x0000180011257984 */ /* 0x000fe80000000800 */
[----:B------:R-:W-:Y:S04]  /*5820*/  LDS R4, [R17+0x1c] ;  /* 0x00001c0011047984 */ /* 0x000fe80000000800 */
[----:B------:R-:W-:Y:S01]  /*5830*/  LDS R5, [R17+0x20] ;  /* 0x0000200011057984 */ /* 0x000fe20000000800 */
[----:B------:R-:W-:Y:S06]  /*5840*/  BAR.SYNC.DEFER_BLOCKING 0x0 ;  /* 0x0000000000007b1d */ /* 0x000fec0000010000 */
[----:B--2---:R-:W-:Y:S02]  /*5850*/  STS [R14+0x47c], R3 ;  /* 0x00047c030e007388 */ /* 0x004fe40000000800 */
[----:B------:R-:W-:Y:S01]  /*5860*/  BAR.SYNC.DEFER_BLOCKING 0x0 ;  /* 0x0000000000007b1d */ /* 0x000fe20000010000 */
[----:B------:R-:W-:-:S05]  /*5870*/  IMAD R7, R0, 0x9, RZ ;  /* 0x0000000900077824 */ /* 0x000fca00078e02ff */
[----:B------:R0:W2:Y:S01]  /*5880*/  @P3 LDS R6, [R14+0x478] ;  /* 0x000478000e063984 */ /* 0x0000a20000000800 */
[----:B------:R-:W-:Y:S01]  /*5890*/  VIADD R12, R7, 0x1 ;  /* 0x00000001070c7836 */ /* 0x000fe20000000000 */
[----:B---3--:R-:W-:-:S04]  /*58a0*/  ISETP.NE.AND P0, PT, R8, R10, PT ;  /* 0x0000000a0800720c */ /* 0x008fc80003f05270 */
[----:B------:R-:W-:Y:S01]  /*58b0*/  ISETP.EQ.OR P4, PT, R12, UR7, P0 ;  /* 0x000000070c007c0c */ /* 0x000fe20008782670 */
[----:B------:R-:W-:Y:S01]  /*58c0*/  VIADD R12, R7, 0x2 ;  /* 0x00000002070c7836 */ /* 0x000fe20000000000 */
[----:B----4-:R-:W-:Y:S02]  /*58d0*/  ISETP.NE.AND P0, PT, R10, R28, PT ;  /* 0x0000001c0a00720c */ /* 0x010fe40003f05270 */
[----:B0-----:R-:W-:Y:S02]  /*58e0*/  SEL R14, R39, RZ, !P4 ;  /* 0x000000ff270e7207 */ /* 0x001fe40006000000 */
[----:B------:R-:W-:-:S03]  /*58f0*/  ISETP.EQ.OR P0, PT, R12, UR7, P0 ;  /* 0x000000070c007c0c */ /* 0x000fc60008702670 */
[----:B-1----:R-:W-:Y:S01]  /*5900*/  IMAD.IADD R14, R11, 0x1, R14 ;  /* 0x000000010b0e7824 */ /* 0x002fe200078e020e */
[C---:B------:R-:W-:Y:S01]  /*5910*/  ISETP.NE.AND P2, PT, R7.reuse, UR7, PT ;  /* 0x0000000707007c0c */ /* 0x040fe2000bf45270 */
[----:B------:R-:W-:Y:S02]  /*5920*/  IMAD.MOV.U32 R13, RZ, RZ, 0x1 ;  /* 0x00000001ff0d7424 */ /* 0x000fe400078e00ff */
[----:B------:R-:W-:Y:S01]  /*5930*/  VIADD R15, R7, 0x3 ;  /* 0x00000003070f7836 */ /* 0x000fe20000000000 */
[----:B------:R-:W-:Y:S02]  /*5940*/  SEL R14, R14, RZ, !P0 ;  /* 0x000000ff0e0e7207 */ /* 0x000fe40004000000 */
[----:B------:R-:W-:-:S03]  /*5950*/  SEL R2, RZ, 0x1, P2 ;  /* 0x00000001ff027807 */ /* 0x000fc60001000000 */
[----:B-----5:R-:W-:Y:S01]  /*5960*/  IMAD.IADD R14, R29, 0x1, R14 ;  /* 0x000000011d0e7824 */ /* 0x020fe200078e020e */
[----:B--2---:R-:W-:-:S04]  /*5970*/  @P3 ISETP.NE.AND P1, PT, R6, R8, PT ;  /* 0x000000080600320c */ /* 0x004fc80003f25270 */
[----:B------:R-:W-:Y:S02]  /*5980*/  @P3 SEL R13, RZ, 0x1, !P1 ;  /* 0x00000001ff0d3807 */ /* 0x000fe40004800000 */
[----:B------:R-:W-:Y:S02]  /*5990*/  ISETP.NE.AND P1, PT, R28, R30, PT ;  /* 0x0000001e1c00720c */ /* 0x000fe40003f25270 */
[----:B------:R-:W-:Y:S02]  /*59a0*/  @P3 SEL R2, R2, R13, !P2 ;  /* 0x0000000d02023207 */ /* 0x000fe40005000000 */
[----:B------:R-:W-:Y:S01]  /*59b0*/  ISETP.EQ.OR P1, PT, R15, UR7, P1 ;  /* 0x000000070f007c0c */ /* 0x000fe20008f22670 */
[----:B------:R-:W-:Y:S02]  /*59c0*/  VIADD R15, R7, 0x4 ;  /* 0x00000004070f7836 */ /* 0x000fe40000000000 */
[----:B------:R-:W-:Y:S01]  /*59d0*/  VIADD R42, R2, 0x1 ;  /* 0x00000001022a7836 */ /* 0x000fe20000000000 */
[----:B------:R-:W-:-:S02]  /*59e0*/  SEL R14, R14, RZ, !P1 ;  /* 0x000000ff0e0e7207 */ /* 0x000fc40004800000 */
[----:B------:R-:W-:Y:S01]  /*59f0*/  ISETP.NE.AND P5, PT, R30, R32, PT ;  /* 0x000000201e00720c */ /* 0x000fe20003fa5270 */
[----:B------:R-:W-:Y:S02]  /*5a00*/  IMAD.MOV.U32 R12, RZ, RZ, R42 ;  /* 0x000000ffff0c7224 */ /* 0x000fe400078e002a */
[----:B------:R-:W-:Y:S01]  /*5a10*/  @!P4 IMAD.MOV R12, RZ, RZ, R2 ;  /* 0x000000ffff0cc224 */ /* 0x000fe200078e0202 */
[----:B------:R-:W-:Y:S01]  /*5a20*/  ISETP.EQ.OR P5, PT, R15, UR7, P5 ;  /* 0x000000070f007c0c */ /* 0x000fe2000afa2670 */
[----:B------:R-:W-:Y:S02]  /*5a30*/  IMAD.IADD R14, R31, 0x1, R14 ;  /* 0x000000011f0e7824 */ /* 0x000fe400078e020e */
[----:B------:R-:W-:Y:S02]  /*5a40*/  VIADD R16, R12, 0x1 ;  /* 0x000000010c107836 */ /* 0x000fe40000000000 */
[----:B------:R-:W-:Y:S01]  /*5a50*/  @!P0 IMAD.MOV R16, RZ, RZ, R12 ;  /* 0x000000ffff108224 */ /* 0x000fe200078e020c */
[----:B------:R-:W-:Y:S01]  /*5a60*/  SEL R14, R14, RZ, !P5 ;  /* 0x000000ff0e0e7207 */ /* 0x000fe20006800000 */
[----:B------:R-:W-:Y:S01]  /*5a70*/  VIADD R12, R7, 0x5 ;  /* 0x00000005070c7836 */ /* 0x000fe20000000000 */
[----:B------:R-:W-:-:S03]  /*5a80*/  ISETP.NE.AND P2, PT, R32, R34, PT ;  /* 0x000000222000720c */ /* 0x000fc60003f45270 */
[----:B------:R-:W-:Y:S01]  /*5a90*/  IMAD.IADD R14, R33, 0x1, R14 ;  /* 0x00000001210e7824 */ /* 0x000fe200078e020e */
[----:B------:R-:W-:Y:S01]  /*5aa0*/  ISETP.EQ.OR P2, PT, R12, UR7, P2 ;  /* 0x000000070c007c0c */ /* 0x000fe20009742670 */
[----:B------:R-:W-:Y:S01]  /*5ab0*/  VIADD R12, R7, 0x6 ;  /* 0x00000006070c7836 */ /* 0x000fe20000000000 */
[----:B------:R-:W-:Y:S02]  /*5ac0*/  ISETP.NE.AND P3, PT, R34, R36, PT ;  /* 0x000000242200720c */ /* 0x000fe40003f65270 */
[----:B------:R-:W-:Y:S02]  /*5ad0*/  SEL R14, R14, RZ, !P2 ;  /* 0x000000ff0e0e7207 */ /* 0x000fe40005000000 */
[----:B------:R-:W-:-:S03]  /*5ae0*/  ISETP.EQ.OR P3, PT, R12, UR7, P3 ;  /* 0x000000070c007c0c */ /* 0x000fc60009f62670 */
[----:B------:R-:W-:Y:S01]  /*5af0*/  IMAD.IADD R14, R35, 0x1, R14 ;  /* 0x00000001230e7824 */ /* 0x000fe200078e020e */
[----:B------:R-:W-:Y:S01]  /*5b00*/  P2R R13, PR, RZ, 0x10 ;  /* 0x00000010ff0d7803 */ /* 0x000fe20000000000 */
[C---:B------:R-:W-:Y:S01]  /*5b10*/  VIADD R12, R7.reuse, 0x7 ;  /* 0x00000007070c7836 */ /* 0x040fe20000000000 */
[----:B------:R-:W-:Y:S02]  /*5b20*/  ISETP.NE.AND P4, PT, R36, R38, PT ;  /* 0x000000262400720c */ /* 0x000fe40003f85270 */
[----:B------:R-:W-:Y:S01]  /*5b30*/  SEL R14, R14, RZ, !P3 ;  /* 0x000000ff0e0e7207 */ /* 0x000fe20005800000 */
[----:B------:R-:W-:Y:S01]  /*5b40*/  VIADD R7, R7, 0x8 ;  /* 0x0000000807077836 */ /* 0x000fe20000000000 */
[----:B------:R-:W-:Y:S02]  /*5b50*/  ISETP.NE.AND P6, PT, R38, R3, PT ;  /* 0x000000032600720c */ /* 0x000fe40003fc5270 */
[----:B------:R-:W-:Y:S01]  /*5b60*/  ISETP.EQ.OR P4, PT, R12, UR7, P4 ;  /* 0x000000070c007c0c */ /* 0x000fe2000a782670 */
[----:B------:R-:W-:Y:S01]  /*5b70*/  IMAD.IADD R14, R37, 0x1, R14 ;  /* 0x00000001250e7824 */ /* 0x000fe200078e020e */
[----:B------:R-:W-:-:S04]  /*5b80*/  ISETP.EQ.OR P6, PT, R7, UR7, P6 ;  /* 0x0000000707007c0c */ /* 0x000fc8000b7c2670 */
[----:B------:R-:W-:Y:S02]  /*5b90*/  SEL R7, R14, RZ, !P4 ;  /* 0x000000ff0e077207 */ /* 0x000fe40006000000 */
[----:B------:R-:W-:-:S03]  /*5ba0*/  P2R R43, PR, RZ, 0x1 ;  /* 0x00000001ff2b7803 */ /* 0x000fc60000000000 */
[----:B------:R-:W-:Y:S01]  /*5bb0*/  IMAD.IADD R7, R4, 0x1, R7 ;  /* 0x0000000104077824 */ /* 0x000fe200078e0207 */
[----:B------:R-:W-:Y:S01]  /*5bc0*/  ISETP.NE.AND P0, PT, R13, RZ, PT ;  /* 0x000000ff0d00720c */ /* 0x000fe20003f05270 */
[----:B------:R-:W-:Y:S02]  /*5bd0*/  VIADD R13, R16, 0x1 ;  /* 0x00000001100d7836 */ /* 0x000fe40000000000 */
[----:B------:R-:W-:Y:S01]  /*5be0*/  @!P1 IMAD.MOV R13, RZ, RZ, R16 ;  /* 0x000000ffff0d9224 */ /* 0x000fe200078e0210 */
[----:B------:R-:W-:-:S03]  /*5bf0*/  SEL R14, R7, RZ, !P6 ;  /* 0x000000ff070e7207 */ /* 0x000fc60007000000 */
[----:B------:R-:W-:Y:S02]  /*5c00*/  VIADD R15, R13, 0x1 ;  /* 0x000000010d0f7836 */ /* 0x000fe40000000000 */
[----:B------:R-:W-:Y:S02]  /*5c10*/  @!P5 IMAD.MOV R15, RZ, RZ, R13 ;  /* 0x000000ffff0fd224 */ /* 0x000fe400078e020d */
[----:B------:R-:W-:Y:S02]  /*5c20*/  IMAD.IADD R5, R5, 0x1, R14 ;  /* 0x0000000105057824 */ /* 0x000fe400078e020e */
[----:B------:R-:W-:Y:S02]  /*5c30*/  VIADD R13, R15, 0x1 ;  /* 0x000000010f0d7836 */ /* 0x000fe40000000000 */
[----:B------:R-:W-:Y:S01]  /*5c40*/  @!P2 IMAD.MOV R13, RZ, RZ, R15 ;  /* 0x000000ffff0da224 */ /* 0x000fe200078e020f */
[----:B------:R-:W0:Y:S03]  /*5c50*/  SHFL.UP PT, R7, R5, 0x1, RZ ;  /* 0x0420000005077989 */ /* 0x000e2600000e00ff */
[----:B------:R-:W-:-:S02]  /*5c60*/  VIADD R15, R13, 0x1 ;  /* 0x000000010d0f7836 */ /* 0x000fc40000000000 */
[----:B------:R-:W-:-:S04]  /*5c70*/  @!P3 IMAD.MOV R15, RZ, RZ, R13 ;  /* 0x000000ffff0fb224 */ /* 0x000fc800078e020d */
[----:B------:R-:W-:Y:S02]  /*5c80*/  VIADD R13, R15, 0x1 ;  /* 0x000000010f0d7836 */ /* 0x000fe40000000000 */
[----:B------:R-:W-:-:S04]  /*5c90*/  @!P4 IMAD.MOV R13, RZ, RZ, R15 ;  /* 0x000000ffff0dc224 */ /* 0x000fc800078e020f */
[----:B------:R-:W-:Y:S02]  /*5ca0*/  VIADD R12, R13, 0x1 ;  /* 0x000000010d0c7836 */ /* 0x000fe40000000000 */
[----:B------:R-:W-:-:S05]  /*5cb0*/  @!P6 IMAD.MOV R12, RZ, RZ, R13 ;  /* 0x000000ffff0ce224 */ /* 0x000fca00078e020d */
        /* <DEDUP_REMOVED lines=40> */
[----:B------:R-:W-:Y:S02]  /*5f40*/  SEL R14, R15, RZ, P6 ;  /* 0x000000ff0f0e7207 */ /* 0x000fe40003000000 */
[----:B0-----:R-:W-:Y:S02]  /*5f50*/  SEL R12, R12, RZ, P6 ;  /* 0x000000ff0c0c7207 */ /* 0x001fe40003000000 */
[----:B------:R-:W-:Y:S01]  /*5f60*/  ISETP.NE.AND P6, PT, R9, 0x1f, PT ;  /* 0x0000001f0900780c */ /* 0x000fe20003fc5270 */
[----:B------:R-:W-:Y:S02]  /*5f70*/  IMAD.IADD R41, R13, 0x1, R14 ;  /* 0x000000010d297824 */ /* 0x000fe400078e020e */
[----:B------:R-:W-:-:S10]  /*5f80*/  IMAD.IADD R40, R7, 0x1, R12 ;  /* 0x0000000107287824 */ /* 0x000fd400078e020c */
[----:B------:R-:W-:-:S05]  /*5f90*/  @!P6 LEA R21, R44, UR4, 0x3 ;  /* 0x000000042c15ec11 */ /* 0x000fca000f8e18ff */
[----:B------:R-:W-:Y:S01]  /*5fa0*/  @!P6 STS.64 [R21], R40 ;  /* 0x000000281500e388 */ /* 0x000fe20000000a00 */
[----:B------:R-:W-:Y:S06]  /*5fb0*/  BAR.SYNC.DEFER_BLOCKING 0x0 ;  /* 0x0000000000007b1d */ /* 0x000fec0000010000 */
[----:B------:R-:W0:Y:S04]  /*5fc0*/  LDS.128 R12, [UR4] ;  /* 0x00000004ff0c7984 */ /* 0x000e280008000c00 */
[----:B------:R-:W1:Y:S01]  /*5fd0*/  LDS.128 R16, [UR4+0x10] ;  /* 0x00001004ff107984 */ /* 0x000e620008000c00 */
[----:B0-----:R-:W-:-:S04]  /*5fe0*/  ISETP.NE.AND P6, PT, R14, RZ, PT ;  /* 0x000000ff0e00720c */ /* 0x001fc80003fc5270 */
[----:B------:R-:W-:Y:S02]  /*5ff0*/  SEL R20, R13, RZ, !P6 ;  /* 0x000000ff0d147207 */ /* 0x000fe40007000000 */
[----:B-1----:R-:W-:-:S03]  /*6000*/  ISETP.NE.AND P6, PT, R16, RZ, PT ;  /* 0x000000ff1000720c */ /* 0x002fc60003fc5270 */
[----:B------:R-:W-:Y:S02]  /*6010*/  IMAD.IADD R20, R15, 0x1, R20 ;  /* 0x000000010f147824 */ /* 0x000fe400078e0214 */
[----:B------:R-:W-:-:S03]  /*6020*/  IMAD.IADD R5, R12, 0x1, R14 ;  /* 0x000000010c057824 */ /* 0x000fc600078e020e */
[----:B------:R-:W-:Y:S02]  /*6030*/  SEL R22, R20, RZ, !P6 ;  /* 0x000000ff14167207 */ /* 0x000fe40007000000 */
[----:B------:R-:W-:-:S03]  /*6040*/  ISETP.NE.AND P6, PT, R44, 0x2, PT ;  /* 0x000000022c00780c */ /* 0x000fc60003fc5270 */
[----:B------:R-:W-:Y:S01]  /*6050*/  IMAD.IADD R22, R17, 0x1, R22 ;  /* 0x0000000111167824 */ /* 0x000fe200078e0216 */
[C---:B------:R-:W-:Y:S01]  /*6060*/  SEL R7, R5.reuse, R12, !P6 ;  /* 0x0000000c05077207 */ /* 0x040fe20007000000 */
[----:B------:R-:W-:Y:S01]  /*6070*/  IMAD.IADD R5, R5, 0x1, R16 ;  /* 0x0000000105057824 */ /* 0x000fe200078e0210 */
[----:B------:R-:W-:Y:S02]  /*6080*/  SEL R13, R20, R13, !P6 ;  /* 0x0000000d140d7207 */ /* 0x000fe40007000000 */
[----:B------:R-:W-:-:S04]  /*6090*/  ISETP.NE.AND P6, PT, R44, 0x3, PT ;  /* 0x000000032c00780c */ /* 0x000fc80003fc5270 */
[----:B------:R-:W-:Y:S02]  /*60a0*/  SEL R7, R5, R7, !P6 ;  /* 0x0000000705077207 */ /* 0x000fe40007000000 */
[----:B------:R-:W-:Y:S02]  /*60b0*/  SEL R13, R22, R13, !P6 ;  /* 0x0000000d160d7207 */ /* 0x000fe40007000000 */
[----:B------:R-:W-:-:S04]  /*60c0*/  ISETP.NE.AND P6, PT, R18, RZ, PT ;  /* 0x000000ff1200720c */ /* 0x000fc80003fc5270 */
[----:B------:R-:W-:Y:S02]  /*60d0*/  SEL R24, R22, RZ, !P6 ;  /* 0x000000ff16187207 */ /* 0x000fe40007000000 */
[----:B------:R-:W0:Y:S03]  /*60e0*/  LDS.128 R20, [UR4+0x20] ;  /* 0x00002004ff147984 */ /* 0x000e260008000c00 */
[----:B------:R-:W-:Y:S02]  /*60f0*/  IMAD.IADD R24, R19, 0x1, R24 ;  /* 0x0000000113187824 */ /* 0x000fe400078e0218 */
[----:B------:R-:W-:Y:S01]  /*6100*/  IMAD.IADD R5, R18, 0x1, R5 ;  /* 0x0000000112057824 */ /* 0x000fe200078e0205 */
[----:B0-----:R-:W-:-:S04]  /*6110*/  ISETP.NE.AND P6, PT, R20, RZ, PT ;  /* 0x000000ff1400720c */ /* 0x001fc80003fc5270 */
[----:B------:R-:W-:Y:S02]  /*6120*/  SEL R46, R24, RZ, !P6 ;  /* 0x000000ff182e7207 */ /* 0x000fe40007000000 */
[----:B------:R-:W-:-:S04]  /*6130*/  ISETP.NE.AND P6, PT, R44, 0x4, PT ;  /* 0x000000042c00780c */ /* 0x000fc80003fc5270 */
[C---:B------:R-:W-:Y:S01]  /*6140*/  SEL R26, R5.reuse, R7, !P6 ;  /* 0x00000007051a7207 */ /* 0x040fe20007000000 */
[----:B------:R-:W-:Y:S01]  /*6150*/  IMAD.IADD R7, R5, 0x1, R20 ;  /* 0x0000000105077824 */ /* 0x000fe200078e0214 */
[----:B------:R-:W-:Y:S02]  /*6160*/  SEL R13, R24, R13, !P6 ;  /* 0x0000000d180d7207 */ /* 0x000fe40007000000 */
[----:B------:R-:W-:-:S04]  /*6170*/  ISETP.NE.AND P6, PT, R44, 0x5, PT ;  /* 0x000000052c00780c */ /* 0x000fc80003fc5270 */
[----:B------:R-:W-:Y:S02]  /*6180*/  SEL R5, R7, R26, !P6 ;  /* 0x0000001a07057207 */ /* 0x000fe40007000000 */
[----:B------:R-:W0:Y:S01]  /*6190*/  LDS.128 R24, [UR4+0x30] ;  /* 0x00003004ff187984 */ /* 0x000e220008000c00 */
[----:B------:R-:W-:-:S05]  /*61a0*/  IMAD.IADD R46, R21, 0x1, R46 ;  /* 0x00000001152e7824 */ /* 0x000fca00078e022e */
[----:B------:R-:W-:Y:S02]  /*61b0*/  SEL R13, R46, R13, !P6 ;  /* 0x0000000d2e0d7207 */ /* 0x000fe40007000000 */
[----:B------:R-:W-:-:S04]  /*61c0*/  ISETP.NE.AND P6, PT, R22, RZ, PT ;  /* 0x000000ff1600720c */ /* 0x000fc80003fc5270 */
[----:B------:R-:W-:Y:S01]  /*61d0*/  SEL R46, R46, RZ, !P6 ;  /* 0x000000ff2e2e7207 */ /* 0x000fe20007000000 */
[----:B------:R-:W1:Y:S04]  /*61e0*/  SHFL.UP PT, R40, R40, 0x1, RZ ;  /* 0x0420000028287989 */ /* 0x000e6800000e00ff */
[----:B------:R-:W-:Y:S02]  /*61f0*/  IMAD.IADD R46, R23, 0x1, R46 ;  /* 0x00000001172e7824 */ /* 0x000fe400078e022e */
[----:B------:R-:W-:Y:S01]  /*6200*/  IMAD.IADD R7, R22, 0x1, R7 ;  /* 0x0000000116077824 */ /* 0x000fe200078e0207 */
[----:B0-----:R-:W-:-:S04]  /*6210*/  ISETP.NE.AND P6, PT, R24, RZ, PT ;  /* 0x000000ff1800720c */ /* 0x001fc80003fc5270 */
[----:B------:R-:W-:Y:S02]  /*6220*/  SEL R50, R46, RZ, !P6 ;  /* 0x000000ff2e327207 */ /* 0x000fe40007000000 */
[----:B------:R-:W-:-:S04]  /*6230*/  ISETP.NE.AND P6, PT, R44, 0x6, PT ;  /* 0x000000062c00780c */ /* 0x000fc80003fc5270 */
[----:B------:R-:W-:Y:S02]  /*6240*/  SEL R48, R46, R13, !P6 ;  /* 0x0000000d2e307207 */ /* 0x000fe40007000000 */
[C---:B------:R-:W-:Y:S01]  /*6250*/  SEL R46, R7.reuse, R5, !P6 ;  /* 0x00000005072e7207 */ /* 0x040fe20007000000 */
[----:B------:R-:W-:Y:S01]  /*6260*/  IMAD.IADD R5, R7, 0x1, R24 ;  /* 0x0000000107057824 */ /* 0x000fe200078e0218 */
[----:B------:R-:W-:Y:S01]  /*6270*/  ISETP.NE.AND P6, PT, R44, 0x7, PT ;  /* 0x000000072c00780c */ /* 0x000fe20003fc5270 */
[----:B------:R-:W-:-:S03]  /*6280*/  IMAD.IADD R13, R25, 0x1, R50 ;  /* 0x00000001190d7824 */ /* 0x000fc600078e0232 */
[----:B------:R-:W-:Y:S02]  /*6290*/  SEL R25, R5, R46, !P6 ;  /* 0x0000002e05197207 */ /* 0x000fe40007000000 */
[----:B------:R-:W-:Y:S01]  /*62a0*/  SEL R48, R13, R48, !P6 ;  /* 0x000000300d307207 */ /* 0x000fe20007000000 */
[----:B------:R-:W0:Y:S01]  /*62b0*/  SHFL.UP PT, R46, R41, 0x1, RZ ;  /* 0x04200000292e7989 */ /* 0x000e2200000e00ff */
[----:B------:R-:W-:-:S04]  /*62c0*/  ISETP.GE.U32.AND P6, PT, R0, 0x20, PT ;  /* 0x000000200000780c */ /* 0x000fc80003fc6070 */
[----:B------:R-:W-:Y:S02]  /*62d0*/  SEL R25, R25, RZ, P6 ;  /* 0x000000ff19197207 */ /* 0x000fe40003000000 */
[----:B------:R-:W-:Y:S02]  /*62e0*/  SEL R7, R48, RZ, P6 ;  /* 0x000000ff30077207 */ /* 0x000fe40003000000 */
[----:B-1----:R-:W-:-:S04]  /*62f0*/  ISETP.NE.AND P6, PT, R40, RZ, PT ;  /* 0x000000ff2800720c */ /* 0x002fc80003fc5270 */
[----:B------:R-:W-:Y:S02]  /*6300*/  SEL R15, R7, RZ, !P6 ;  /* 0x000000ff070f7207 */ /* 0x000fe40007000000 */
[----:B------:R-:W-:-:S04]  /*6310*/  ISETP.NE.AND P6, PT, R9, RZ, PT ;  /* 0x000000ff0900720c */ /* 0x000fc80003fc5270 */
[----:B------:R-:W-:-:S09]  /*6320*/  SEL R44, R40, RZ, P6 ;  /* 0x000000ff282c7207 */ /* 0x000fd20003000000 */
[----:B0-----:R-:W-:Y:S01]  /*6330*/  @P6 IMAD.IADD R7, R46, 0x1, R15 ;  /* 0x000000012e076824 */ /* 0x001fe200078e020f */
[----:B------:R-:W-:-:S04]  /*6340*/  ISETP.NE.AND P6, PT, R2, RZ, PT ;  /* 0x000000ff0200720c */ /* 0x000fc80003fc5270 */
[----:B------:R-:W-:-:S05]  /*6350*/  SEL R46, R7, RZ, !P6 ;  /* 0x000000ff072e7207 */ /* 0x000fca0007000000 */
[----:B------:R-:W-:-:S05]  /*6360*/  IMAD.IADD R9, R39, 0x1, R46 ;  /* 0x0000000127097824 */ /* 0x000fca00078e022e */
[----:B------:R-:W-:Y:S01]  /*6370*/  SEL R46, R9, RZ, !P0 ;  /* 0x000000ff092e7207 */ /* 0x000fe20004000000 */
[----:B------:R-:W-:Y:S01]  /*6380*/  @!P0 IMAD.MOV R42, RZ, RZ, R2 ;  /* 0x000000ffff2a8224 */ /* 0x000fe200078e0202 */
[----:B------:R-:W-:-:S03]  /*6390*/  ISETP.NE.AND P0, PT, R43, RZ, PT ;  /* 0x000000ff2b00720c */ /* 0x000fc60003f05270 */
[----:B------:R-:W-:-:S05]  /*63a0*/  IMAD.IADD R11, R11, 0x1, R46 ;  /* 0x000000010b0b7824 */ /* 0x000fca00078e022e */
[----:B------:R-:W-:-:S05]  /*63b0*/  SEL R40, R11, RZ, !P0 ;  /* 0x000000ff0b287207 */ /* 0x000fca0004000000 */
[----:B------:R-:W-:-:S05]  /*63c0*/  IMAD.IADD R29, R29, 0x1, R40 ;  /* 0x000000011d1d7824 */ /* 0x000fca00078e0228 */
[----:B------:R-:W-:Y:S01]  /*63d0*/  SEL R40, R29, RZ, !P1 ;  /* 0x000000ff1d287207 */ /* 0x000fe20004800000 */
[----:B------:R-:W-:-:S04]  /*63e0*/  IMAD.IADD R25, R25, 0x1, R44 ;  /* 0x0000000119197824 */ /* 0x000fc800078e022c */
[----:B------:R-:W-:Y:S02]  /*63f0*/  IMAD.IADD R31, R31, 0x1, R40 ;  /* 0x000000011f1f7824 */ /* 0x000fe400078e0228 */
[----:B------:R-:W-:-:S03]  /*6400*/  IMAD.IADD R23, R25, 0x1, R42 ;  /* 0x0000000119177824 */ /* 0x000fc600078e022a */
[----:B------:R-:W-:Y:S01]  /*6410*/  SEL R40, R31, RZ, !P5 ;  /* 0x000000ff1f287207 */ /* 0x000fe20006800000 */
[----:B------:R-:W-:Y:S02]  /*6420*/  VIADD R21, R23, 0x1 ;  /* 0x0000000117157836 */ /* 0x000fe40000000000 */
[----:B------:R-:W-:Y:S02]  /*6430*/  @!P0 IMAD.MOV R21, RZ, RZ, R23 ;  /* 0x000000ffff158224 */ /* 0x000fe400078e0217 */
[----:B------:R-:W-:Y:S02]  /*6440*/  IMAD.IADD R33, R33, 0x1, R40 ;  /* 0x0000000121217824 */ /* 0x000fe400078e0228 */
[----:B------:R-:W-:Y:S02]  /*6450*/  VIADD R19, R21, 0x1 ;  /* 0x0000000115137836 */ /* 0x000fe40000000000 */
[----:B------:R-:W-:Y:S01]  /*6460*/  @!P1 IMAD.MOV R19, RZ, RZ, R21 ;  /* 0x000000ffff139224 */ /* 0x000fe200078e0215 */
[----:B------:R-:W-:Y:S01]  /*6470*/  SEL R40, R33, RZ, !P2 ;  /* 0x000000ff21287207 */ /* 0x000fe20005000000 */
[----:B------:R-:W-:-:S02]  /*6480*/  IMAD.IADD R5, R26, 0x1, R5 ;  /* 0x000000011a057824 */ /* 0x000fc400078e0205 */
[----:B------:R-:W-:Y:S02]  /*6490*/  VIADD R17, R19, 0x1 ;  /* 0x0000000113117836 */ /* 0x000fe40000000000 */
[----:B------:R-:W-:Y:S01]  /*64a0*/  @!P5 IMAD.MOV R17, RZ, RZ, R19 ;  /* 0x000000ffff11d224 */ /* 0x000fe200078e0213 */
[----:B------:R-:W-:Y:S01]  /*64b0*/  ISETP.NE.AND P5, PT, R26, RZ, PT ;  /* 0x000000ff1a00720c */ /* 0x000fe20003fa5270 */
[----:B------:R-:W-:-:S03]  /*64c0*/  IMAD.IADD R35, R35, 0x1, R40 ;  /* 0x0000000123237824 */ /* 0x000fc600078e0228 */
[----:B------:R-:W-:Y:S02]  /*64d0*/  SEL R40, R13, RZ, !P5 ;  /* 0x000000ff0d287207 */ /* 0x000fe40006800000 */
[----:B------:R-:W-:Y:S02]  /*64e0*/  SEL R42, R35, RZ, !P3 ;  /* 0x000000ff232a7207 */ /* 0x000fe40005800000 */
[----:B------:R-:W-:Y:S01]  /*64f0*/  ISETP.GE.AND P5, PT, R5, 0x101, PT ;  /* 0x000001010500780c */ /* 0x000fe20003fa6270 */
[----:B------:R-:W-:Y:S02]  /*6500*/  VIADD R15, R17, 0x1 ;  /* 0x00000001110f7836 */ /* 0x000fe40000000000 */
[----:B------:R-:W-:Y:S02]  /*6510*/  @!P2 IMAD.MOV R15, RZ, RZ, R17 ;  /* 0x000000ffff0fa224 */ /* 0x000fe400078e0211 */
[----:B------:R-:W-:Y:S02]  /*6520*/  IMAD.IADD R37, R37, 0x1, R42 ;  /* 0x0000000125257824 */ /* 0x000fe400078e022a */
[----:B------:R-:W-:-:S02]  /*6530*/  VIADD R13, R15, 0x1 ;  /* 0x000000010f0d7836 */ /* 0x000fc40000000000 */
[----:B------:R-:W-:Y:S01]  /*6540*/  @!P3 IMAD.MOV R13, RZ, RZ, R15 ;  /* 0x000000ffff0db224 */ /* 0x000fe200078e020f */
[----:B------:R-:W-:Y:S01]  /*6550*/  SEL R39, R37, RZ, !P4 ;  /* 0x000000ff25277207 */ /* 0x000fe20006000000 */
[----:B------:R-:W-:Y:S01]  /*6560*/  BSSY.RECONVERGENT B0, `(.L_x_1075) ;  /* 0x0000119000007945 */ /* 0x000fe20003800200 */
[----:B------:R-:W-:Y:S02]  /*6570*/  IMAD.IADD R27, R27, 0x1, R40 ;  /* 0x000000011b1b7824 */ /* 0x000fe400078e0228 */
[----:B------:R-:W-:Y:S02]  /*6580*/  VIADD R44, R13, 0x1 ;  /* 0x000000010d2c7836 */ /* 0x000fe40000000000 */
[----:B------:R-:W-:Y:S02]  /*6590*/  IMAD.IADD R39, R4, 0x1, R39 ;  /* 0x0000000104277824 */ /* 0x000fe400078e0227 */
[----:B------:R-:W-:Y:S02]  /*65a0*/  IMAD.IADD R45, R2, 0x1, R25 ;  /* 0x00000001022d7824 */ /* 0x000fe400078e0219 */
[----:B------:R-:W-:Y:S01]  /*65b0*/  @!P4 IMAD.MOV R44, RZ, RZ, R13 ;  /* 0x000000ffff2cc224 */ /* 0x000fe200078e020d */
[----:B------:R-:W-:Y:S06]  /*65c0*/  @!P5 BRA `(.L_x_1076) ;  /* 0x0000000c0048d947 */ /* 0x000fec0003800000 */
[----:B------:R-:W-:Y:S01]  /*65d0*/  BAR.SYNC.DEFER_BLOCKING 0x0 ;  /* 0x0000000000007b1d */ /* 0x000fe20000010000 */
[----:B------:R-:W-:Y:S01]  /*65e0*/  IMAD.MOV.U32 R41, RZ, RZ, 0x1 ;  /* 0x00000001ff297424 */ /* 0x000fe200078e00ff */
[----:B------:R-:W-:Y:S02]  /*65f0*/  ISETP.NE.AND P5, PT, R8, R10, PT ;  /* 0x0000000a0800720c */ /* 0x000fe40003fa5270 */
[----:B------:R-:W-:Y:S01]  /*6600*/  @P6 LEA R25, R25, UR4, 0x3 ;  /* 0x0000000419196c11 */ /* 0x000fe2000f8e18ff */
[----:B------:R-:W-:Y:S01]  /*6610*/  IMAD R2, R0, 0x9, R41 ;  /* 0x0000000900027824 */ /* 0x000fe200078e0229 */
[----:B------:R-:W-:Y:S01]  /*6620*/  @P0 LEA R23, R23, UR4, 0x3 ;  /* 0x0000000417170c11 */ /* 0x000fe2000f8e18ff */
[----:B------:R-:W-:Y:S01]  /*6630*/  IMAD.MOV.U32 R41, RZ, RZ, 0x9 ;  /* 0x00000009ff297424 */ /* 0x000fe200078e00ff */
[----:B------:R-:W-:Y:S02]  /*6640*/  @P1 LEA R21, R21, UR4, 0x3 ;  /* 0x0000000415151c11 */ /* 0x000fe4000f8e18ff */
[----:B------:R-:W-:Y:S01]  /*6650*/  ISETP.NE.AND P5, PT, R2, UR7, !P5 ;  /* 0x0000000702007c0c */ /* 0x000fe2000efa5270 */
[----:B------:R-:W-:Y:S01]  /*6660*/  IMAD R2, R0, R41, 0x4 ;  /* 0x0000000400027424 */ /* 0x000fe200078e0229 */
[----:B------:R-:W-:-:S02]  /*6670*/  @P2 LEA R17, R17, UR4, 0x3 ;  /* 0x0000000411112c11 */ /* 0x000fc4000f8e18ff */
[----:B------:R-:W-:Y:S02]  /*6680*/  @P3 LEA R15, R15, UR4, 0x3 ;  /* 0x000000040f0f3c11 */ /* 0x000fe4000f8e18ff */
[----:B------:R-:W-:-:S07]  /*6690*/  @P4 LEA R13, R13, UR4, 0x3 ;  /* 0x000000040d0d4c11 */ /* 0x000fce000f8e18ff */
[----:B------:R-:W-:Y:S01]  /*66a0*/  @!P5 LEA R45, R45, UR4, 0x3 ;  /* 0x000000042d2ddc11 */ /* 0x000fe2000f8e18ff */
[----:B------:R0:W-:Y:S01]  /*66b0*/  @P6 STS.64 [R25], R6 ;  /* 0x0000000619006388 */ /* 0x0001e20000000a00 */
[----:B------:R-:W-:-:S03]  /*66c0*/  ISETP.NE.AND P6, PT, R30, R32, PT ;  /* 0x000000201e00720c */ /* 0x000fc60003fc5270 */
[----:B------:R0:W-:Y:S01]  /*66d0*/  @!P5 STS.64 [R45], R8 ;  /* 0x000000082d00d388 */ /* 0x0001e20000000a00 */
[----:B------:R-:W-:Y:S01]  /*66e0*/  ISETP.NE.AND P6, PT, R2, UR7, !P6 ;  /* 0x0000000702007c0c */ /* 0x000fe2000f7c5270 */
[----:B------:R-:W-:Y:S01]  /*66f0*/  IMAD R2, R0, R41, 0x8 ;  /* 0x0000000800027424 */ /* 0x000fe200078e0229 */
[----:B------:R-:W-:Y:S01]  /*6700*/  ISETP.NE.AND P5, PT, R38, R3, PT ;  /* 0x000000032600720c */ /* 0x000fe20003fa5270 */
[----:B------:R0:W-:Y:S01]  /*6710*/  @P0 STS.64 [R23], R10 ;  /* 0x0000000a17000388 */ /* 0x0001e20000000a00 */
[----:B------:R-:W-:Y:S02]  /*6720*/  ISETP.GE.U32.AND P0, PT, R0, R5, PT ;  /* 0x000000050000720c */ /* 0x000fe40003f06070 */
[----:B------:R-:W-:Y:S01]  /*6730*/  ISETP.NE.AND P5, PT, R2, UR7, !P5 ;  /* 0x0000000702007c0c */ /* 0x000fe2000efa5270 */
[----:B------:R0:W-:Y:S06]  /*6740*/  @P1 STS.64 [R21], R28 ;  /* 0x0000001c15001388 */ /* 0x0001ec0000000a00 */
[----:B------:R-:W-:-:S05]  /*6750*/  @!P6 LEA R19, R19, UR4, 0x3 ;  /* 0x000000041313ec11 */ /* 0x000fca000f8e18ff */
[----:B------:R0:W-:Y:S01]  /*6760*/  @!P6 STS.64 [R19], R30 ;  /* 0x0000001e1300e388 */ /* 0x0001e20000000a00 */
[----:B------:R-:W-:-:S03]  /*6770*/  @!P5 LEA R44, R44, UR4, 0x3 ;  /* 0x000000042c2cdc11 */ /* 0x000fc6000f8e18ff */
[----:B------:R0:W-:Y:S04]  /*6780*/  @P2 STS.64 [R17], R32 ;  /* 0x0000002011002388 */ /* 0x0001e80000000a00 */
[----:B------:R0:W-:Y:S04]  /*6790*/  @P3 STS.64 [R15], R34 ;  /* 0x000000220f003388 */ /* 0x0001e80000000a00 */
[----:B------:R0:W-:Y:S04]  /*67a0*/  @P4 STS.64 [R13], R36 ;  /* 0x000000240d004388 */ /* 0x0001e80000000a00 */
[----:B------:R0:W-:Y:S01]  /*67b0*/  @!P5 STS.64 [R44], R38 ;  /* 0x000000262c00d388 */ /* 0x0001e20000000a00 */
[----:B------:R-:W-:Y:S06]  /*67c0*/  BAR.SYNC.DEFER_BLOCKING 0x0 ;  /* 0x0000000000007b1d */ /* 0x000fec0000010000 */
[----:B------:R-:W-:Y:S05]  /*67d0*/  @P0 BRA `(.L_x_1077) ;  /* 0x0000000c00c40947 */ /* 0x000fea0003800000 */
[----:B0-----:R-:W-:Y:S01]  /*67e0*/  IADD3 R7, PT, PT, R18, R14, R16 ;  /* 0x0000000e12077210 */ /* 0x001fe20007ffe010 */
[----:B------:R-:W-:Y:S01]  /*67f0*/  BSSY.RECONVERGENT B1, `(.L_x_1078) ;  /* 0x0000028000017945 */ /* 0x000fe20003800200 */
[----:B------:R-:W-:Y:S02]  /*6800*/  LOP3.LUT R2, RZ, R0, RZ, 0x33, !PT ;  /* 0x00000000ff027212 */ /* 0x000fe400078e33ff */
[----:B------:R-:W-:-:S04]  /*6810*/  IADD3 R7, PT, PT, R22, R7, R20 ;  /* 0x0000000716077210 */ /* 0x000fc80007ffe014 */
[----:B------:R-:W-:-:S04]  /*6820*/  IADD3 R7, PT, PT, R26, R7, R24 ;  /* 0x000000071a077210 */ /* 0x000fc80007ffe018 */
[----:B------:R-:W-:-:S04]  /*6830*/  IADD3 R12, PT, PT, R2, R7, R12 ;  /* 0x00000007020c7210 */ /* 0x000fc80007ffe00c */
[C---:B------:R-:W-:Y:S02]  /*6840*/  LOP3.LUT R2, R12.reuse, 0x300, RZ, 0xc0, !PT ;  /* 0x000003000c027812 */ /* 0x040fe400078ec0ff */
[----:B------:R-:W-:Y:S02]  /*6850*/  ISETP.GE.U32.AND P1, PT, R12, 0x300, PT ;  /* 0x000003000c00780c */ /* 0x000fe40003f26070 */
[----:B------:R-:W-:Y:S01]  /*6860*/  ISETP.NE.AND P0, PT, R2, 0x300, PT ;  /* 0x000003000200780c */ /* 0x000fe20003f05270 */
[----:B------:R-:W-:-:S12]  /*6870*/  IMAD.MOV.U32 R2, RZ, RZ, R0 ;  /* 0x000000ffff027224 */ /* 0x000fd800078e0000 */
[----:B------:R-:W-:Y:S05]  /*6880*/  @!P0 BRA `(.L_x_1079) ;  /* 0x0000000000788947 */ /* 0x000fea0003800000 */
[----:B------:R-:W0:Y:S01]  /*6890*/  LDC.64 R6, c[0x0][0x3a0] ;  /* 0x0000e800ff067b82 */ /* 0x000e220000000a00 */
[----:B------:R-:W-:Y:S02]  /*68a0*/  LEA.HI R12, R12, 0x1, RZ, 0x18 ;  /* 0x000000010c0c7811 */ /* 0x000fe400078fc0ff */
[----:B------:R-:W-:-:S03]  /*68b0*/  LEA R4, R0, UR4, 0x3 ;  /* 0x0000000400047c11 */ /* 0x000fc6000f8e18ff */
[C---:B------:R-:W-:Y:S01]  /*68c0*/  IMAD.SHL.U32 R2, R12.reuse, 0x100, RZ ;  /* 0x000001000c027824 */ /* 0x040fe200078e00ff */
[----:B------:R-:W-:Y:S01]  /*68d0*/  LOP3.LUT R12, R12, 0x3, RZ, 0xc0, !PT ;  /* 0x000000030c0c7812 */ /* 0x000fe200078ec0ff */
[----:B------:R-:W1:Y:S04]  /*68e0*/  LDC.64 R8, c[0x0][0x398] ;  /* 0x0000e600ff087b82 */ /* 0x000e680000000a00 */
[----:B------:R-:W-:Y:S02]  /*68f0*/  IMAD.MOV R12, RZ, RZ, -R12 ;  /* 0x000000ffff0c7224 */ /* 0x000fe400078e0a0c */
[----:B0-----:R-:W-:-:S04]  /*6900*/  IMAD.WIDE.U32 R6, R0, 0x4, R6 ;  /* 0x0000000400067825 */ /* 0x001fc800078e0006 */
[----:B------:R-:W-:Y:S01]  /*6910*/  IMAD.MOV.U32 R16, RZ, RZ, R7 ;  /* 0x000000ffff107224 */ /* 0x000fe200078e0007 */
[----:B------:R-:W-:Y:S01]  /*6920*/  LOP3.LUT R7, R2, 0x300, RZ, 0xc0, !PT ;  /* 0x0000030002077812 */ /* 0x000fe200078ec0ff */
[----:B------:R-:W-:Y:S02]  /*6930*/  IMAD.MOV.U32 R15, RZ, RZ, R6 ;  /* 0x000000ffff0f7224 */ /* 0x000fe400078e0006 */
[----:B-1----:R-:W-:-:S04]  /*6940*/  IMAD.WIDE.U32 R8, R0, 0x4, R8 ;  /* 0x0000000400087825 */ /* 0x002fc800078e0008 */
[----:B------:R-:W-:Y:S02]  /*6950*/  IMAD.MOV.U32 R13, RZ, RZ, R8 ;  /* 0x000000ffff0d7224 */ /* 0x000fe400078e0008 */
[----:B------:R-:W-:Y:S02]  /*6960*/  IMAD.MOV.U32 R14, RZ, RZ, R9 ;  /* 0x000000ffff0e7224 */ /* 0x000fe400078e0009 */
[----:B------:R-:W-:-:S07]  /*6970*/  IMAD.IADD R2, R7, 0x1, R0 ;  /* 0x0000000107027824 */ /* 0x000fce00078e0200 */
.L_x_1080:
[----:B0-----:R0:W1:Y:S01]  /*6980*/  LDS.64 R10, [R4] ;  /* 0x00000000040a7984 */ /* 0x0010620000000a00 */
[----:B------:R-:W-:Y:S01]  /*6990*/  IMAD.MOV.U32 R6, RZ, RZ, R13 ;  /* 0x000000ffff067224 */ /* 0x000fe200078e000d */
[----:B------:R-:W-:Y:S01]  /*69a0*/  IADD3 R13, P3, PT, R13, 0x400, RZ ;  /* 0x000004000d0d7810 */ /* 0x000fe20007f7e0ff */
[----:B------:R-:W-:Y:S02]  /*69b0*/  IMAD.MOV.U32 R7, RZ, RZ, R14 ;  /* 0x000000ffff077224 */ /* 0x000fe400078e000e */
[----:B------:R-:W-:Y:S01]  /*69c0*/  IMAD.MOV.U32 R8, RZ, RZ, R15 ;  /* 0x000000ffff087224 */ /* 0x000fe200078e000f */
[----:B------:R-:W-:Y:S01]  /*69d0*/  IADD3 R15, P2, PT, R15, 0x400, RZ ;  /* 0x000004000f0f7810 */ /* 0x000fe20007f5e0ff */
[----:B------:R-:W-:Y:S02]  /*69e0*/  IMAD.MOV.U32 R9, RZ, RZ, R16 ;  /* 0x000000ffff097224 */ /* 0x000fe400078e0010 */
[----:B------:R-:W-:Y:S02]  /*69f0*/  VIADD R12, R12, 0x1 ;  /* 0x000000010c0c7836 */ /* 0x000fe40000000000 */
[----:B0-----:R-:W-:-:S02]  /*6a00*/  VIADD R4, R4, 0x800 ;  /* 0x0000080004047836 */ /* 0x001fc40000000000 */
[----:B------:R-:W-:Y:S01]  /*6a10*/  IMAD.X R16, RZ, RZ, R16, P2 ;  /* 0x000000ffff107224 */ /* 0x000fe200010e0610 */
[----:B------:R-:W-:Y:S01]  /*6a20*/  ISETP.NE.AND P0, PT, R12, RZ, PT ;  /* 0x000000ff0c00720c */ /* 0x000fe20003f05270 */
[----:B------:R-:W-:Y:S01]  /*6a30*/  IMAD.X R14, RZ, RZ, R14, P3 ;  /* 0x000000ffff0e7224 */ /* 0x000fe200018e060e */
[----:B-1----:R0:W-:Y:S04]  /*6a40*/  STG.E desc[UR10][R6.64], R10 ;  /* 0x0000000a06007986 */ /* 0x0021e8000c10190a */
[----:B------:R0:W-:Y:S07]  /*6a50*/  STG.E desc[UR10][R8.64], R11 ;  /* 0x0000000b08007986 */ /* 0x0001ee000c10190a */
[----:B------:R-:W-:Y:S05]  /*6a60*/  @P0 BRA `(.L_x_1080) ;  /* 0xfffffffc00c40947 */ /* 0x000fea000383ffff */
.L_x_1079:
[----:B------:R-:W-:Y:S05]  /*6a70*/  BSYNC.RECONVERGENT B1 ;  /* 0x0000000000017941 */ /* 0x000fea0003800200 */
.L_x_1078:
[----:B------:R-:W-:Y:S05]  /*6a80*/  @!P1 BRA `(.L_x_1077) ;  /* 0x0000000c00189947 */ /* 0x000fea0003800000 */
[----:B------:R-:W1:Y:S01]  /*6a90*/  LDCU.64 UR8, c[0x0][0x398] ;  /* 0x00007300ff0877ac */ /* 0x000e620008000a00 */
[----:B------:R-:W-:Y:S01]  /*6aa0*/  IMAD.IADD R4, R5, 0x1, -R2 ;  /* 0x0000000105047824 */ /* 0x000fe200078e0a02 */
[----:B------:R-:W-:Y:S01]  /*6ab0*/  BSSY.RECONVERGENT B1, `(.L_x_1081) ;  /* 0x000004c000017945 */ /* 0x000fe20003800200 */
[----:B0-----:R-:W-:Y:S01]  /*6ac0*/  IMAD.MOV.U32 R8, RZ, RZ, 0x800 ;  /* 0x00000800ff087424 */ /* 0x001fe200078e00ff */
[----:B------:R-:W0:Y:S01]  /*6ad0*/  LDCU.64 UR12, c[0x0][0x3a0] ;  /* 0x00007400ff0c77ac */ /* 0x000e220008000a00 */
[----:B------:R-:W-:Y:S01]  /*6ae0*/  IMAD.MOV.U32 R9, RZ, RZ, 0x0 ;  /* 0x00000000ff097424 */ /* 0x000fe200078e00ff */
[----:B------:R-:W-:Y:S02]  /*6af0*/  ISETP.GT.AND P1, PT, R4, 0xc00, PT ;  /* 0x00000c000400780c */ /* 0x000fe40003f24270 */
[C---:B------:R-:W-:Y:S01]  /*6b00*/  LEA R4, R2.reuse, UR4, 0x3 ;  /* 0x0000000402047c11 */ /* 0x040fe2000f8e18ff */
[----:B------:R-:W-:-:S04]  /*6b10*/  IMAD.WIDE.U32 R8, R2, 0x4, R8 ;  /* 0x0000000402087825 */ /* 0x000fc800078e0008 */
[----:B------:R-:W-:Y:S01]  /*6b20*/  VIADD R4, R4, 0x1000 ;  /* 0x0000100004047836 */ /* 0x000fe20000000000 */
[C---:B-1----:R-:W-:Y:S02]  /*6b30*/  IADD3 R6, P0, PT, R8.reuse, UR8, RZ ;  /* 0x0000000808067c10 */ /* 0x042fe4000ff1e0ff */
[----:B0-----:R-:W-:Y:S02]  /*6b40*/  IADD3 R8, P2, PT, R8, UR12, RZ ;  /* 0x0000000c08087c10 */ /* 0x001fe4000ff5e0ff */
[C---:B------:R-:W-:Y:S02]  /*6b50*/  IADD3.X R7, PT, PT, R9.reuse, UR9, RZ, P0, !PT ;  /* 0x0000000909077c10 */ /* 0x040fe400087fe4ff */
[----:B------:R-:W-:Y:S02]  /*6b60*/  IADD3.X R9, PT, PT, R9, UR13, RZ, P2, !PT ;  /* 0x0000000d09097c10 */ /* 0x000fe400097fe4ff */
[----:B------:R-:W-:Y:S01]  /*6b70*/  PLOP3.LUT P0, PT, PT, PT, PT, 0x80, 0x8 ;  /* 0x000000000008781c */ /* 0x000fe20003f0f070 */
[----:B------:R-:W-:-:S12]  /*6b80*/  @!P1 BRA `(.L_x_1082) ;  /* 0x0000000000f89947 */ /* 0x000fd80003800000 */
[----:B------:R-:W-:Y:S01]  /*6b90*/  PLOP3.LUT P0, PT, PT, PT, PT, 0x8, 0x80 ;  /* 0x000000000080781c */ /* 0x000fe20003f0e170 */
[----:B------:R-:W-:-:S12]  /*6ba0*/  VIADD R45, R5, 0xfffff400 ;  /* 0xfffff400052d7836 */ /* 0x000fd80000000000 */
.L_x_1083:
[----:B------:R-:W0:Y:S01]  /*6bb0*/  LDS.64 R10, [R4+-0x1000] ;  /* 0xfff00000040a7984 */ /* 0x000e220000000a00 */
[----:B------:R-:W-:-:S03]  /*6bc0*/  VIADD R2, R2, 0x1000 ;  /* 0x0000100002027836 */ /* 0x000fc60000000000 */
[----:B------:R-:W1:Y:S02]  /*6bd0*/  LDS.64 R12, [R4+-0x800] ;  /* 0xfff80000040c7984 */ /* 0x000e640000000a00 */
[----:B------:R-:W-:Y:S02]  /*6be0*/  ISETP.GE.AND P1, PT, R2, R45, PT ;  /* 0x0000002d0200720c */ /* 0x000fe40003f26270 */
[----:B------:R-:W2:Y:S04]  /*6bf0*/  LDS.64 R14, [R4] ;  /* 0x00000000040e7984 */ /* 0x000ea80000000a00 */
[----:B------:R-:W3:Y:S04]  /*6c00*/  LDS.64 R16, [R4+0x800] ;  /* 0x0008000004107984 */ /* 0x000ee80000000a00 */
[----:B------:R-:W4:Y:S04]  /*6c10*/  LDS.64 R18, [R4+0x1000] ;  /* 0x0010000004127984 */ /* 0x000f280000000a00 */
        /* <DEDUP_REMOVED lines=11> */
[----:B0-----:R0:W-:Y:S04]  /*6cd0*/  STG.E desc[UR10][R6.64+-0x800], R10 ;  /* 0xfff8000a06007986 */ /* 0x0011e8000c10190a */
[----:B------:R3:W-:Y:S01]  /*6ce0*/  STG.E desc[UR10][R8.64+-0x800], R11 ;  /* 0xfff8000b08007986 */ /* 0x0007e2000c10190a */
[----:B-1----:R-:W-:-:S03]  /*6cf0*/  VIADD R4, R4, 0x8000 ;  /* 0x0000800004047836 */ /* 0x002fc60000000000 */
[----:B------:R1:W-:Y:S04]  /*6d00*/  STG.E desc[UR10][R6.64+-0x400], R12 ;  /* 0xfffc000c06007986 */ /* 0x0003e8000c10190a */
[----:B------:R4:W-:Y:S01]  /*6d10*/  STG.E desc[UR10][R8.64+-0x400], R13 ;  /* 0xfffc000d08007986 */ /* 0x0009e2000c10190a */
[----:B0-----:R-:W-:-:S03]  /*6d20*/  IADD3 R10, P3, PT, R8, 0x4000, RZ ;  /* 0x00004000080a7810 */ /* 0x001fc60007f7e0ff */
[----:B--2---:R-:W-:Y:S02]  /*6d30*/  STG.E desc[UR10][R6.64], R14 ;  /* 0x0000000e06007986 */ /* 0x004fe4000c10190a */
[----:B---3--:R-:W-:Y:S02]  /*6d40*/  IMAD.X R11, RZ, RZ, R9, P3 ;  /* 0x000000ffff0b7224 */ /* 0x008fe400018e0609 */
[----:B------:R-:W-:Y:S01]  /*6d50*/  STG.E desc[UR10][R8.64], R15 ;  /* 0x0000000f08007986 */ /* 0x000fe2000c10190a */
[----:B-1----:R-:W-:-:S03]  /*6d60*/  IADD3 R12, P2, PT, R6, 0x4000, RZ ;  /* 0x00004000060c7810 */ /* 0x002fc60007f5e0ff */
[----:B------:R-:W-:Y:S02]  /*6d70*/  STG.E desc[UR10][R6.64+0x400], R16 ;  /* 0x0004001006007986 */ /* 0x000fe4000c10190a */
[----:B----4-:R-:W-:Y:S02]  /*6d80*/  IMAD.X R13, RZ, RZ, R7, P2 ;  /* 0x000000ffff0d7224 */ /* 0x010fe400010e0607 */
[----:B------:R-:W-:Y:S04]  /*6d90*/  STG.E desc[UR10][R8.64+0x400], R17 ;  /* 0x0004001108007986 */ /* 0x000fe8000c10190a */
[----:B------:R-:W-:Y:S04]  /*6da0*/  STG.E desc[UR10][R6.64+0x800], R18 ;  /* 0x0008001206007986 */ /* 0x000fe8000c10190a */
[----:B------:R-:W-:Y:S04]  /*6db0*/  STG.E desc[UR10][R8.64+0x800], R19 ;  /* 0x0008001308007986 */ /* 0x000fe8000c10190a */
[----:B-----5:R-:W-:Y:S04]  /*6dc0*/  STG.E desc[UR10][R6.64+0xc00], R20 ;  /* 0x000c001406007986 */ /* 0x020fe8000c10190a */
        /* <DEDUP_REMOVED lines=26> */
.L_x_1082:
[----:B------:R-:W-:Y:S05]  /*6f70*/  BSYNC.RECONVERGENT B1 ;  /* 0x0000000000017941 */ /* 0x000fea0003800200 */
.L_x_1081:
[----:B------:R-:W-:Y:S01]  /*6f80*/  IMAD.IADD R10, R5, 0x1, -R2 ;  /* 0x00000001050a7824 */ /* 0x000fe200078e0a02 */
[----:B------:R-:W-:Y:S04]  /*6f90*/  BSSY.RECONVERGENT B1, `(.L_x_1084) ;  /* 0x0000026000017945 */ /* 0x000fe80003800200 */
[----:B------:R-:W-:-:S13]  /*6fa0*/  ISETP.GT.AND P1, PT, R10, 0x400, PT ;  /* 0x000004000a00780c */ /* 0x000fda0003f24270 */
[----:B------:R-:W-:Y:S05]  /*6fb0*/  @!P1 BRA `(.L_x_1085) ;  /* 0x00000000008c9947 */ /* 0x000fea0003800000 */
[----:B------:R-:W0:Y:S01]  /*6fc0*/  LDS.64 R10, [R4+-0x1000] ;  /* 0xfff00000040a7984 */ /* 0x000e220000000a00 */
[----:B------:R-:W-:Y:S01]  /*6fd0*/  PLOP3.LUT P0, PT, PT, PT, PT, 0x8, 0x80 ;  /* 0x000000000080781c */ /* 0x000fe20003f0e170 */
[----:B------:R-:W-:Y:S02]  /*6fe0*/  VIADD R2, R2, 0x800 ;  /* 0x0000080002027836 */ /* 0x000fe40000000000 */
[----:B------:R-:W1:Y:S04]  /*6ff0*/  LDS.64 R12, [R4+-0x800] ;  /* 0xfff80000040c7984 */ /* 0x000e680000000a00 */
[----:B------:R-:W2:Y:S04]  /*7000*/  LDS.64 R14, [R4] ;  /* 0x00000000040e7984 */ /* 0x000ea80000000a00 */
[----:B------:R-:W3:Y:S04]  /*7010*/  LDS.64 R16, [R4+0x800] ;  /* 0x0008000004107984 */ /* 0x000ee80000000a00 */
[----:B------:R-:W4:Y:S04]  /*7020*/  LDS.64 R18, [R4+0x1000] ;  /* 0x0010000004127984 */ /* 0x000f280000000a00 */
[----:B------:R-:W5:Y:S04]  /*7030*/  LDS.64 R20, [R4+0x1800] ;  /* 0x0018000004147984 */ /* 0x000f680000000a00 */
[----:B------:R-:W5:Y:S04]  /*7040*/  LDS.64 R22, [R4+0x2000] ;  /* 0x0020000004167984 */ /* 0x000f680000000a00 */
[----:B------:R0:W5:Y:S02]  /*7050*/  LDS.64 R24, [R4+0x2800] ;  /* 0x0028000004187984 */ /* 0x0001640000000a00 */
[----:B0-----:R-:W-:-:S02]  /*7060*/  VIADD R4, R4, 0x4000 ;  /* 0x0000400004047836 */ /* 0x001fc40000000000 */
[----:B------:R0:W-:Y:S04]  /*7070*/  STG.E desc[UR10][R6.64+-0x800], R10 ;  /* 0xfff8000a06007986 */ /* 0x0001e8000c10190a */
[----:B------:R3:W-:Y:S04]  /*7080*/  STG.E desc[UR10][R8.64+-0x800], R11 ;  /* 0xfff8000b08007986 */ /* 0x0007e8000c10190a */
[----:B-1----:R1:W-:Y:S04]  /*7090*/  STG.E desc[UR10][R6.64+-0x400], R12 ;  /* 0xfffc000c06007986 */ /* 0x0023e8000c10190a */
        /* <DEDUP_REMOVED lines=21> */
.L_x_1085:
[----:B------:R-:W-:Y:S05]  /*71f0*/  BSYNC.RECONVERGENT B1 ;  /* 0x0000000000017941 */ /* 0x000fea0003800200 */
.L_x_1084:
[----:B------:R-:W-:-:S13]  /*7200*/  ISETP.LT.OR P0, PT, R2, R5, P0 ;  /* 0x000000050200720c */ /* 0x000fda0000701670 */
[----:B------:R-:W-:Y:S05]  /*7210*/  @!P0 BRA `(.L_x_1077) ;  /* 0x0000000400348947 */ /* 0x000fea0003800000 */
[----:B------:R-:W0:Y:S04]  /*7220*/  LDS.64 R10, [R4+-0x1000] ;  /* 0xfff00000040a7984 */ /* 0x000e280000000a00 */
[----:B------:R-:W1:Y:S04]  /*7230*/  LDS.64 R12, [R4+-0x800] ;  /* 0xfff80000040c7984 */ /* 0x000e680000000a00 */
[----:B------:R-:W2:Y:S04]  /*7240*/  LDS.64 R14, [R4] ;  /* 0x00000000040e7984 */ /* 0x000ea80000000a00 */
[----:B------:R-:W3:Y:S04]  /*7250*/  LDS.64 R16, [R4+0x800] ;  /* 0x0008000004107984 */ /* 0x000ee80000000a00 */
        /* <DEDUP_REMOVED lines=8> */
[----:B------:R-:W-:Y:S05]  /*72e0*/  BRA `(.L_x_1077) ;  /* 0x0000000400007947 */ /* 0x000fea0003800000 */
.L_x_1076:
[----:B------:R-:W-:Y:S01]  /*72f0*/  IMAD.MOV.U32 R51, RZ, RZ, 0x9 ;  /* 0x00000009ff337424 */ /* 0x000fe200078e00ff */
[----:B------:R-:W-:Y:S01]  /*7300*/  ISETP.NE.AND P5, PT, R8, R10, PT ;  /* 0x0000000a0800720c */ /* 0x000fe20003fa5270 */
[----:B------:R-:W0:Y:S02]  /*7310*/  @P6 LDC.64 R42, c[0x0][0x398] ;  /* 0x0000e600ff2a6b82 */ /* 0x000e240000000a00 */
[----:B------:R-:W-:-:S05]  /*7320*/  IMAD R2, R0, R51, 0x1 ;  /* 0x0000000100027424 */ /* 0x000fca00078e0233 */
[----:B------:R-:W-:Y:S01]  /*7330*/  ISETP.NE.AND P5, PT, R2, UR7, !P5 ;  /* 0x0000000702007c0c */ /* 0x000fe2000efa5270 */
[----:B------:R-:W1:Y:S01]  /*7340*/  @P6 LDC.64 R48, c[0x0][0x3a0] ;  /* 0x0000e800ff306b82 */ /* 0x000e620000000a00 */
[CC--:B------:R-:W-:Y:S02]  /*7350*/  IMAD R2, R0.reuse, R51.reuse, 0x4 ;  /* 0x0000000400027424 */ /* 0x0c0fe400078e0233 */
[----:B------:R-:W-:-:S05]  /*7360*/  IMAD R51, R0, R51, 0x8 ;  /* 0x0000000800337424 */ /* 0x000fca00078e0233 */
[----:B------:R-:W2:Y:S08]  /*7370*/  @P1 LDC.64 R54, c[0x0][0x398] ;  /* 0x0000e600ff361b82 */ /* 0x000eb00000000a00 */
[----:B------:R-:W3:Y:S01]  /*7380*/  @!P5 LDC.64 R40, c[0x0][0x3a0] ;  /* 0x0000e800ff28db82 */ /* 0x000ee20000000a00 */
[----:B0-----:R-:W-:-:S05]  /*7390*/  @P6 IMAD.WIDE R52, R25, 0x4, R42 ;  /* 0x0000000419346825 */ /* 0x001fca00078e022a */
[----:B------:R-:W-:Y:S02]  /*73a0*/  @P6 STG.E desc[UR10][R52.64], R6 ;  /* 0x0000000634006986 */ /* 0x000fe4000c10190a */
[----:B------:R-:W0:Y:S01]  /*73b0*/  @!P5 LDC.64 R46, c[0x0][0x398] ;  /* 0x0000e600ff2edb82 */ /* 0x000e220000000a00 */
[----:B-1----:R-:W-:-:S05]  /*73c0*/  @P6 IMAD.WIDE R48, R25, 0x4, R48 ;  /* 0x0000000419306825 */ /* 0x002fca00078e0230 */
[----:B------:R1:W-:Y:S01]  /*73d0*/  @P6 STG.E desc[UR10][R48.64], R7 ;  /* 0x0000000730006986 */ /* 0x0003e2000c10190a */
[----:B------:R-:W-:Y:S01]  /*73e0*/  ISETP.NE.AND P6, PT, R30, R32, PT ;  /* 0x000000201e00720c */ /* 0x000fe20003fc5270 */
[----:B------:R-:W1:Y:S01]  /*73f0*/  @P0 LDC.64 R42, c[0x0][0x398] ;  /* 0x0000e600ff2a0b82 */ /* 0x000e620000000a00 */
[----:B--2---:R-:W-:Y:S02]  /*7400*/  @P1 IMAD.WIDE R54, R21, 0x4, R54 ;  /* 0x0000000415361825 */ /* 0x004fe400078e0236 */
[----:B------:R-:W-:-:S05]  /*7410*/  ISETP.NE.AND P6, PT, R2, UR7, !P6 ;  /* 0x0000000702007c0c */ /* 0x000fca000f7c5270 */
[----:B------:R-:W2:Y:S01]  /*7420*/  @P0 LDC.64 R24, c[0x0][0x3a0] ;  /* 0x0000e800ff180b82 */ /* 0x000ea20000000a00 */
[----:B---3--:R-:W-:-:S07]  /*7430*/  @!P5 IMAD.WIDE R58, R45, 0x4, R40 ;  /* 0x000000042d3ad825 */ /* 0x008fce00078e0228 */
[----:B------:R-:W3:Y:S01]  /*7440*/  @P1 LDC.64 R40, c[0x0][0x3a0] ;  /* 0x0000e800ff281b82 */ /* 0x000ee20000000a00 */
[----:B0-----:R-:W-:-:S05]  /*7450*/  @!P5 IMAD.WIDE R46, R45, 0x4, R46 ;  /* 0x000000042d2ed825 */ /* 0x001fca00078e022e */
[----:B------:R-:W-:Y:S01]  /*7460*/  @!P5 STG.E desc[UR10][R46.64], R8 ;  /* 0x000000082e00d986 */ /* 0x000fe2000c10190a */
[----:B-1----:R-:W-:Y:S01]  /*7470*/  @P0 IMAD.WIDE R48, R23, 0x4, R42 ;  /* 0x0000000417300825 */ /* 0x002fe200078e022a */
[----:B------:R-:W0:Y:S02]  /*7480*/  @P2 LDC.64 R6, c[0x0][0x398] ;  /* 0x0000e600ff062b82 */ /* 0x000e240000000a00 */
[----:B------:R1:W-:Y:S01]  /*7490*/  @!P5 STG.E desc[UR10][R58.64], R9 ;  /* 0x000000093a00d986 */ /* 0x0003e2000c10190a */
[----:B------:R-:W-:-:S03]  /*74a0*/  ISETP.NE.AND P5, PT, R38, R3, PT ;  /* 0x000000032600720c */ /* 0x000fc60003fa5270 */
[----:B------:R4:W-:Y:S01]  /*74b0*/  @P0 STG.E desc[UR10][R48.64], R10 ;  /* 0x0000000a30000986 */ /* 0x0009e2000c10190a */
[----:B------:R-:W-:Y:S01]  /*74c0*/  ISETP.NE.AND P5, PT, R51, UR7, !P5 ;  /* 0x0000000733007c0c */ /* 0x000fe2000efa5270 */
[----:B--2---:R-:W-:Y:S01]  /*74d0*/  @P0 IMAD.WIDE R56, R23, 0x4, R24 ;  /* 0x0000000417380825 */ /* 0x004fe200078e0218 */
[----:B------:R-:W2:Y:S04]  /*74e0*/  @!P6 LDC.64 R42, c[0x0][0x398] ;  /* 0x0000e600ff2aeb82 */ /* 0x000ea80000000a00 */
[----:B------:R0:W-:Y:S01]  /*74f0*/  @P0 STG.E desc[UR10][R56.64], R11 ;  /* 0x0000000b38000986 */ /* 0x0001e2000c10190a */
[----:B---3--:R-:W-:-:S03]  /*7500*/  @P1 IMAD.WIDE R52, R21, 0x4, R40 ;  /* 0x0000000415341825 */ /* 0x008fc600078e0228 */
[----:B------:R-:W3:Y:S01]  /*7510*/  @!P6 LDC.64 R22, c[0x0][0x3a0] ;  /* 0x0000e800ff16eb82 */ /* 0x000ee20000000a00 */
[----:B------:R0:W-:Y:S04]  /*7520*/  @P1 STG.E desc[UR10][R54.64], R28 ;  /* 0x0000001c36001986 */ /* 0x0001e8000c10190a */
[----:B------:R0:W-:Y:S03]  /*7530*/  @P1 STG.E desc[UR10][R52.64], R29 ;  /* 0x0000001d34001986 */ /* 0x0001e6000c10190a */
[----:B------:R-:W5:Y:S01]  /*7540*/  @P2 LDC.64 R24, c[0x0][0x3a0] ;  /* 0x0000e800ff182b82 */ /* 0x000f620000000a00 */
[----:B0-----:R-:W-:-:S07]  /*7550*/  @P2 IMAD.WIDE R6, R17, 0x4, R6 ;  /* 0x0000000411062825 */ /* 0x001fce00078e0206 */
[----:B-1----:R-:W0:Y:S01]  /*7560*/  @P3 LDC.64 R8, c[0x0][0x398] ;  /* 0x0000e600ff083b82 */ /* 0x002e220000000a00 */
[----:B--2---:R-:W-:-:S05]  /*7570*/  @!P6 IMAD.WIDE R42, R19, 0x4, R42 ;  /* 0x00000004132ae825 */ /* 0x004fca00078e022a */
[----:B------:R1:W-:Y:S02]  /*7580*/  @!P6 STG.E desc[UR10][R42.64], R30 ;  /* 0x0000001e2a00e986 */ /* 0x0003e4000c10190a */
[----:B------:R-:W2:Y:S01]  /*7590*/  @P3 LDC.64 R50, c[0x0][0x3a0] ;  /* 0x0000e800ff323b82 */ /* 0x000ea20000000a00 */
[----:B---3--:R-:W-:-:S05]  /*75a0*/  @!P6 IMAD.WIDE R22, R19, 0x4, R22 ;  /* 0x000000041316e825 */ /* 0x008fca00078e0216 */
[----:B------:R1:W-:Y:S02]  /*75b0*/  @!P6 STG.E desc[UR10][R22.64], R31 ;  /* 0x0000001f1600e986 */ /* 0x0003e4000c10190a */
[----:B----4-:R-:W3:Y:S01]  /*75c0*/  @P4 LDC.64 R48, c[0x0][0x398] ;  /* 0x0000e600ff304b82 */ /* 0x010ee20000000a00 */
[----:B-----5:R-:W-:Y:S01]  /*75d0*/  @P2 IMAD.WIDE R24, R17, 0x4, R24 ;  /* 0x0000000411182825 */ /* 0x020fe200078e0218 */
[----:B------:R1:W-:Y:S04]  /*75e0*/  @P2 STG.E desc[UR10][R6.64], R32 ;  /* 0x0000002006002986 */ /* 0x0003e8000c10190a */
[----:B------:R1:W-:Y:S02]  /*75f0*/  @P2 STG.E desc[UR10][R24.64], R33 ;  /* 0x0000002118002986 */ /* 0x0003e4000c10190a */
[----:B------:R-:W4:Y:S01]  /*7600*/  @P4 LDC.64 R46, c[0x0][0x3a0] ;  /* 0x0000e800ff2e4b82 */ /* 0x000f220000000a00 */
[----:B0-----:R-:W-:-:S05]  /*7610*/  @P3 IMAD.WIDE R8, R15, 0x4, R8 ;  /* 0x000000040f083825 */ /* 0x001fca00078e0208 */
[----:B------:R1:W-:Y:S02]  /*7620*/  @P3 STG.E desc[UR10][R8.64], R34 ;  /* 0x0000002208003986 */ /* 0x0003e4000c10190a */
[----:B------:R-:W0:Y:S01]  /*7630*/  @!P5 LDC.64 R20, c[0x0][0x398] ;  /* 0x0000e600ff14db82 */ /* 0x000e220000000a00 */
[----:B--2---:R-:W-:-:S05]  /*7640*/  @P3 IMAD.WIDE R50, R15, 0x4, R50 ;  /* 0x000000040f323825 */ /* 0x004fca00078e0232 */
[----:B------:R1:W-:Y:S02]  /*7650*/  @P3 STG.E desc[UR10][R50.64], R35 ;  /* 0x0000002332003986 */ /* 0x0003e4000c10190a */
[----:B------:R-:W2:Y:S01]  /*7660*/  @!P5 LDC.64 R40, c[0x0][0x3a0] ;  /* 0x0000e800ff28db82 */ /* 0x000ea20000000a00 */
[----:B---3--:R-:W-:-:S05]  /*7670*/  @P4 IMAD.WIDE R48, R13, 0x4, R48 ;  /* 0x000000040d304825 */ /* 0x008fca00078e0230 */
[----:B------:R1:W-:Y:S01]  /*7680*/  @P4 STG.E desc[UR10][R48.64], R36 ;  /* 0x0000002430004986 */ /* 0x0003e2000c10190a */
[----:B----4-:R-:W-:-:S05]  /*7690*/  @P4 IMAD.WIDE R46, R13, 0x4, R46 ;  /* 0x000000040d2e4825 */ /* 0x010fca00078e022e */
[----:B------:R1:W-:Y:S01]  /*76a0*/  @P4 STG.E desc[UR10][R46.64], R37 ;  /* 0x000000252e004986 */ /* 0x0003e2000c10190a */
[----:B0-----:R-:W-:-:S05]  /*76b0*/  @!P5 IMAD.WIDE R20, R44, 0x4, R20 ;  /* 0x000000042c14d825 */ /* 0x001fca00078e0214 */
[----:B------:R1:W-:Y:S01]  /*76c0*/  @!P5 STG.E desc[UR10][R20.64], R38 ;  /* 0x000000261400d986 */ /* 0x0003e2000c10190a */
[----:B--2---:R-:W-:-:S05]  /*76d0*/  @!P5 IMAD.WIDE R40, R44, 0x4, R40 ;  /* 0x000000042c28d825 */ /* 0x004fca00078e0228 */
[----:B------:R1:W-:Y:S02]  /*76e0*/  @!P5 STG.E desc[UR10][R40.64], R39 ;  /* 0x000000272800d986 */ /* 0x0003e4000c10190a */
.L_x_1077:
[----:B------:R-:W-:Y:S05]  /*76f0*/  BSYNC.RECONVERGENT B0 ;  /* 0x0000000000007941 */ /* 0x000fea0003800200 */
.L_x_1075:
[----:B------:R-:W-:-:S13]  /*7700*/  ISETP.NE.AND P0, PT, R0, 0xff, PT ;  /* 0x000000ff0000780c */ /* 0x000fda0003f05270 */
[----:B------:R-:W-:Y:S05]  /*7710*/  @P0 EXIT ;  /* 0x000000000000094d */ /* 0x000fea0003800000 */
[----:B0---4-:R-:W0:Y:S01]  /*7720*/  LDC.64 R10, c[0x0][0x3a8] ;  /* 0x0000ea00ff0a7b82 */ /* 0x011e220000000a00 */
[----:B------:R-:W-:-:S09]  /*7730*/  UISETP.NE.AND UP0, UPT, UR7, 0x900, UPT ;  /* 0x000009000700788c */ /* 0x000fd2000bf05270 */
[----:B------:R-:W-:Y:S05]  /*7740*/  BRA.U UP0, `(.L_x_1086) ;  /* 0x00000001001c7547 */ /* 0x000fea000b800000 */
[----:B-1----:R-:W1:Y:S08]  /*7750*/  LDC.64 R6, c[0x0][0x398] ;  /* 0x0000e600ff067b82 */ /* 0x002e700000000a00 */
[----:B------:R-:W2:Y:S01]  /*7760*/  LDC.64 R8, c[0x0][0x3a0] ;  /* 0x0000e800ff087b82 */ /* 0x000ea20000000a00 */
[----:B-1----:R-:W-:-:S05]  /*7770*/  IMAD.WIDE R6, R5, 0x4, R6 ;  /* 0x0000000405067825 */ /* 0x002fca00078e0206 */
[----:B------:R3:W-:Y:S01]  /*7780*/  STG.E desc[UR10][R6.64], R3 ;  /* 0x0000000306007986 */ /* 0x0007e2000c10190a */
[----:B--2---:R-:W-:-:S04]  /*7790*/  IMAD.WIDE R8, R5, 0x4, R8 ;  /* 0x0000000405087825 */ /* 0x004fc800078e0208 */
[----:B------:R-:W-:Y:S01]  /*77a0*/  VIADD R5, R5, 0x1 ;  /* 0x0000000105057836 */ /* 0x000fe20000000000 */
[----:B------:R3:W-:Y:S06]  /*77b0*/  STG.E desc[UR10][R8.64], R27 ;  /* 0x0000001b08007986 */ /* 0x0007ec000c10190a */
.L_x_1086:
[----:B0-----:R-:W-:Y:S01]  /*77c0*/  STG.E desc[UR10][R10.64], R5 ;  /* 0x000000050a007986 */ /* 0x001fe2000c10190a */
[----:B------:R-:W-:Y:S05]  /*77d0*/  EXIT ;  /* 0x000000000000794d */ /* 0x000fea0003800000 */
.L_x_1074:
[----:B------:R-:W0:Y:S01]  /*77e0*/  LDCU.64 UR4, c[0x0][0x380] ;  /* 0x00007000ff0477ac */ /* 0x000e220008000a00 */
[----:B------:R-:W1:Y:S01]  /*77f0*/  S2R R0, SR_TID.X ;  /* 0x0000000000007919 */ /* 0x000e620000002100 */
[----:B------:R-:W-:Y:S01]  /*7800*/  IMAD.MOV.U32 R34, RZ, RZ, RZ ;  /* 0x000000ffff227224 */ /* 0x000fe200078e00ff */
[----:B------:R-:W2:Y:S01]  /*7810*/  LDC R16, c[0x0][0x390] ;  /* 0x0000e400ff107b82 */ /* 0x000ea20000000800 */
[----:B0-----:R-:W-:-:S06]  /*7820*/  UIMAD.WIDE.U32 UR12, UR6, 0x4, UR4 ;  /* 0x00000004060c78a5 */ /* 0x001fcc000f8e0004 */
[----:B------:R-:W-:Y:S02]  /*7830*/  IMAD.U32 R2, RZ, RZ, UR12 ;  /* 0x0000000cff027e24 */ /* 0x000fe4000f8e00ff */
[----:B------:R-:W-:-:S05]  /*7840*/  IMAD.U32 R3, RZ, RZ, UR13 ;  /* 0x0000000dff037e24 */ /* 0x000fca000f8e00ff */
[----:B------:R-:W3:Y:S01]  /*7850*/  LDG.E.CONSTANT R8, desc[UR10][R2.64] ;  /* 0x0000000a02087981 */ /* 0x000ee2000c1e9900 */
[C---:B-1----:R-:W-:Y:S02]  /*7860*/  LOP3.LUT R4, R0.reuse, 0x1f, RZ, 0xc0, !PT ;  /* 0x0000001f00047812 */ /* 0x042fe400078ec0ff */
[----:B------:R-:W-:-:S05]  /*7870*/  LOP3.LUT R5, R0, 0x3e0, RZ, 0xc0, !PT ;  /* 0x000003e000057812 */ /* 0x000fca00078ec0ff */
[----:B------:R-:W-:Y:S02]  /*7880*/  IMAD R11, R5, 0x9, R4 ;  /* 0x00000009050b7824 */ /* 0x000fe400078e0204 */
[----:B------:R-:W-:Y:S02]  /*7890*/  IMAD.U32 R5, RZ, RZ, UR5 ;  /* 0x00000005ff057e24 */ /* 0x000fe4000f8e00ff */
[C---:B------:R-:W-:Y:S01]  /*78a0*/  VIADD R6, R11.reuse, 0x40 ;  /* 0x000000400b067836 */ /* 0x040fe20000000000 */
[C---:B------:R-:W-:Y:S01]  /*78b0*/  ISETP.GE.U32.AND P5, PT, R11.reuse, UR7, PT ;  /* 0x000000070b007c0c */ /* 0x040fe2000bfa6070 */
[C---:B------:R-:W-:Y:S02]  /*78c0*/  VIADD R4, R11.reuse, 0x20 ;  /* 0x000000200b047836 */ /* 0x040fe40000000000 */
[C---:B------:R-:W-:Y:S01]  /*78d0*/  VIADD R9, R11.reuse, 0x60 ;  /* 0x000000600b097836 */ /* 0x040fe20000000000 */
[----:B------:R-:W-:Y:S01]  /*78e0*/  ISETP.GE.U32.AND P1, PT, R6, UR7, PT ;  /* 0x0000000706007c0c */ /* 0x000fe2000bf26070 */
[C---:B------:R-:W-:Y:S01]  /*78f0*/  VIADD R6, R11.reuse, 0x80 ;  /* 0x000000800b067836 */ /* 0x040fe20000000000 */
[----:B------:R-:W-:Y:S01]  /*7900*/  ISETP.GE.U32.AND P0, PT, R4, UR7, PT ;  /* 0x0000000704007c0c */ /* 0x000fe2000bf06070 */
[----:B------:R-:W-:Y:S01]  /*7910*/  VIADD R10, R11, 0xa0 ;  /* 0x000000a00b0a7836 */ /* 0x000fe20000000000 */
[----:B------:R-:W-:Y:S01]  /*7920*/  ISETP.GE.U32.AND P2, PT, R9, UR7, PT ;  /* 0x0000000709007c0c */ /* 0x000fe2000bf46070 */
[----:B------:R-:W-:Y:S01]  /*7930*/  IMAD.U32 R4, RZ, RZ, UR4 ;  /* 0x00000004ff047e24 */ /* 0x000fe2000f8e00ff */
[----:B------:R-:W-:-:S02]  /*7940*/  ISETP.GE.U32.AND P3, PT, R6, UR7, PT ;  /* 0x0000000706007c0c */ /* 0x000fc4000bf66070 */
[C---:B------:R-:W-:Y:S01]  /*7950*/  LEA R6, P6, R11.reuse, UR12, 0x2 ;  /* 0x0000000c0b067c11 */ /* 0x040fe2000f8c10ff */
[C---:B------:R-:W-:Y:S01]  /*7960*/  @!P5 VIADD R7, R11.reuse, UR6 ;  /* 0x000000060b07dc36 */ /* 0x040fe20008000000 */
[----:B------:R-:W-:Y:S01]  /*7970*/  ISETP.GE.U32.AND P4, PT, R10, UR7, PT ;  /* 0x000000070a007c0c */ /* 0x000fe2000bf86070 */
[----:B------:R-:W-:Y:S02]  /*7980*/  VIADD R12, R11, 0xc0 ;  /* 0x000000c00b0c7836 */ /* 0x000fe40000000000 */
[----:B------:R-:W-:-:S04]  /*7990*/  @!P5 IMAD.WIDE.U32 R4, R7, 0x4, R4 ;  /* 0x000000040704d825 */ /* 0x000fc800078e0004 */
[C---:B------:R-:W-:Y:S02]  /*79a0*/  VIADD R13, R11.reuse, 0xe0 ;  /* 0x000000e00b0d7836 */ /* 0x040fe40000000000 */
[----:B------:R-:W-:Y:S02]  /*79b0*/  IMAD.X R7, RZ, RZ, UR13, P6 ;  /* 0x0000000dff077e24 */ /* 0x000fe4000b0e06ff */
[----:B------:R-:W-:Y:S01]  /*79c0*/  VIADD R11, R11, 0x100 ;  /* 0x000001000b0b7836 */ /* 0x000fe20000000000 */
[----:B------:R-:W-:Y:S01]  /*79d0*/  ISETP.GE.U32.AND P6, PT, R12, UR7, PT ;  /* 0x000000070c007c0c */ /* 0x000fe2000bfc6070 */
[----:B---3--:R-:W-:Y:S02]  /*79e0*/  IMAD.MOV.U32 R9, RZ, RZ, R8 ;  /* 0x000000ffff097224 */ /* 0x008fe400078e0008 */
[----:B------:R0:W3:Y:S01]  /*79f0*/  @!P5 LDG.E.CONSTANT R8, desc[UR10][R4.64] ;  /* 0x0000000a0408d981 */ /* 0x0000e2000c1e9900 */
[----:B------:R-:W-:Y:S01]  /*7a00*/  ISETP.GE.U32.AND P5, PT, R13, UR7, PT ;  /* 0x000000070d007c0c */ /* 0x000fe2000bfa6070 */
[----:B------:R-:W-:-:S06]  /*7a10*/  IMAD.MOV.U32 R10, RZ, RZ, R9 ;  /* 0x000000ffff0a7224 */ /* 0x000fcc00078e0009 */
[----:B------:R-:W4:Y:S01]  /*7a20*/  @!P0 LDG.E.CONSTANT R10, desc[UR10][R6.64+0x80] ;  /* 0x0000800a060a8981 */ /* 0x000f22000c1e9900 */
[----:B------:R-:W-:Y:S01]  /*7a30*/  ISETP.GE.U32.AND P0, PT, R11, UR7, PT ;  /* 0x000000070b007c0c */ /* 0x000fe2000bf06070 */
[--C-:B------:R-:W-:Y:S02]  /*7a40*/  IMAD.MOV.U32 R11, RZ, RZ, R9.reuse ;  /* 0x000000ffff0b7224 */ /* 0x100fe400078e0009 */
[--C-:B0-----:R-:W-:Y:S02]  /*7a50*/  IMAD.MOV.U32 R4, RZ, RZ, R9.reuse ;  /* 0x000000ffff047224 */ /* 0x101fe400078e0009 */
[--C-:B------:R-:W-:Y:S02]  /*7a60*/  IMAD.MOV.U32 R5, RZ, RZ, R9.reuse ;  /* 0x000000ffff057224 */ /* 0x100fe400078e0009 */
[--C-:B------:R-:W-:Y:S01]  /*7a70*/  IMAD.MOV.U32 R12, RZ, RZ, R9.reuse ;  /* 0x000000ffff0c7224 */ /* 0x100fe200078e0009 */
[----:B------:R-:W5:Y:S01]  /*7a80*/  @!P1 LDG.E.CONSTANT R11, desc[UR10][R6.64+0x100] ;  /* 0x0001000a060b9981 */ /* 0x000f62000c1e9900 */
[----:B------:R-:W-:-:S02]  /*7a90*/  IMAD.MOV.U32 R13, RZ, RZ, R9 ;  /* 0x000000ffff0d7224 */ /* 0x000fc400078e0009 */
[----:B------:R-:W-:Y:S01]  /*7aa0*/  IMAD.MOV.U32 R14, RZ, RZ, R9 ;  /* 0x000000ffff0e7224 */ /* 0x000fe200078e0009 */
[----:B------:R-:W2:Y:S04]  /*7ab0*/  @!P2 LDG.E.CONSTANT R4, desc[UR10][R6.64+0x180] ;  /* 0x0001800a0604a981 */ /* 0x000ea8000c1e9900 */
[----:B------:R-:W2:Y:S04]  /*7ac0*/  @!P3 LDG.E.CONSTANT R5, desc[UR10][R6.64+0x200] ;  /* 0x0002000a0605b981 */ /* 0x000ea8000c1e9900 */
[----:B------:R-:W2:Y:S04]  /*7ad0*/  @!P4 LDG.E.CONSTANT R12, desc[UR10][R6.64+0x280] ;  /* 0x0002800a060cc981 */ /* 0x000ea8000c1e9900 */
[----:B------:R-:W2:Y:S04]  /*7ae0*/  @!P6 LDG.E.CONSTANT R13, desc[UR10][R6.64+0x300] ;  /* 0x0003000a060de981 */ /* 0x000ea8000c1e9900 */
[----:B------:R-:W2:Y:S04]  /*7af0*/  @!P5 LDG.E.CONSTANT R14, desc[UR10][R6.64+0x380] ;  /* 0x0003800a060ed981 */ /* 0x000ea8000c1e9900 */
[----:B------:R0:W2:Y:S01]  /*7b00*/  @!P0 LDG.E.CONSTANT R9, desc[UR10][R6.64+0x400] ;  /* 0x0004000a06098981 */ /* 0x0000a2000c1e9900 */
[----:B------:R-:W-:-:S13]  /*7b10*/  ISETP.NE.AND P6, PT, R0, RZ, PT ;  /* 0x000000ff0000720c */ /* 0x000fda0003fc5270 */
[----:B------:R1:W2:Y:S01]  /*7b20*/  @!P6 LDG.E.CONSTANT R34, desc[UR10][R2.64+-0x4] ;  /* 0xfffffc0a0222e981 */ /* 0x0002a2000c1e9900 */
[----:B------:R-:W1:Y:S01]  /*7b30*/  S2R R40, SR_LANEID ;  /* 0x0000000000287919 */ /* 0x000e620000000000 */
[----:B------:R-:W1:Y:S01]  /*7b40*/  S2UR UR5, SR_CgaCtaId ;  /* 0x00000000000579c3 */ /* 0x000e620000008800 */
[----:B------:R-:W-:Y:S01]  /*7b50*/  SHF.R.U32.HI R41, RZ, 0x5, R0 ;  /* 0x00000005ff297819 */ /* 0x000fe20000011600 */
[----:B------:R-:W-:Y:S01]  /*7b60*/  UMOV UR4, 0x400 ;  /* 0x0000040000047882 */ /* 0x000fe20000000000 */
[----:B0-----:R-:W-:Y:S01]  /*7b70*/  P2R R6, PR, RZ, 0x40 ;  /* 0x00000040ff067803 */ /* 0x001fe20000000000 */
[----:B-1----:R-:W-:Y:S02]  /*7b80*/  ULEA UR4, UR5, UR4, 0x18 ;  /* 0x0000000405047291 */ /* 0x002fe4000f8ec0ff */
[----:B------:R-:W-:-:S05]  /*7b90*/  IMAD R15, R41, 0x120, R40 ;  /* 0x00000120290f7824 */ /* 0x000fca00078e0228 */
[----:B------:R-:W-:-:S05]  /*7ba0*/  LEA R17, R15, UR4, 0x2 ;  /* 0x000000040f117c11 */ /* 0x000fca000f8e10ff */
[----:B------:R-:W-:Y:S01]  /*7bb0*/  IMAD R18, R40, 0x20, R17 ;  /* 0x0000002028127824 */ /* 0x000fe200078e0211 */
[C---:B------:R-:W-:Y:S02]  /*7bc0*/  LEA R20, R0.reuse, UR4, 0x2 ;  /* 0x0000000400147c11 */ /* 0x040fe4000f8e10ff */
[----:B------:R-:W-:Y:S01]  /*7bd0*/  ISETP.NE.AND P0, PT, R0, RZ, PT ;  /* 0x000000ff0000720c */ /* 0x000fe20003f05270 */
[----:B---3--:R-:W-:Y:S04]  /*7be0*/  STS [R17], R8 ;  /* 0x0000000811007388 */ /* 0x008fe80000000800 */
[----:B----4-:R-:W-:Y:S04]  /*7bf0*/  STS [R17+0x80], R10 ;  /* 0x0000800a11007388 */ /* 0x010fe80000000800 */
[----:B-----5:R-:W-:Y:S04]  /*7c00*/  STS [R17+0x100], R11 ;  /* 0x0001000b11007388 */ /* 0x020fe80000000800 */
[----:B--2---:R-:W-:Y:S04]  /*7c10*/  STS [R17+0x180], R4 ;  /* 0x0001800411007388 */ /* 0x004fe80000000800 */
[----:B------:R-:W-:Y:S04]  /*7c20*/  STS [R17+0x200], R5 ;  /* 0x0002000511007388 */ /* 0x000fe80000000800 */
[----:B------:R-:W-:Y:S04]  /*7c30*/  STS [R17+0x280], R12 ;  /* 0x0002800c11007388 */ /* 0x000fe80000000800 */
[----:B------:R-:W-:Y:S04]  /*7c40*/  STS [R17+0x300], R13 ;  /* 0x0003000d11007388 */ /* 0x000fe80000000800 */
[----:B------:R-:W-:Y:S04]  /*7c50*/  STS [R17+0x380], R14 ;  /* 0x0003800e11007388 */ /* 0x000fe80000000800 */
[----:B------:R-:W-:Y:S01]  /*7c60*/  STS [R17+0x400], R9 ;  /* 0x0004000911007388 */ /* 0x000fe20000000800 */
[----:B------:R-:W-:-:S03]  /*7c70*/  NOP ;  /* 0x0000000000007918 */ /* 0x000fc60000000000 */
[----:B------:R-:W0:Y:S04]  /*7c80*/  LDS R37, [R18+0x20] ;  /* 0x0000200012257984 */ /* 0x000e280000000800 */
[----:B------:R-:W-:Y:S04]  /*7c90*/  LDS R2, [R18] ;  /* 0x0000000012027984 */ /* 0x000fe80000000800 */
[----:B------:R-:W1:Y:S04]  /*7ca0*/  LDS R4, [R18+0x4] ;  /* 0x0000040012047984 */ /* 0x000e680000000800 */
[----:B------:R-:W2:Y:S04]  /*7cb0*/  LDS R6, [R18+0x8] ;  /* 0x0000080012067984 */ /* 0x000ea80000000800 */
[----:B------:R-:W-:Y:S04]  /*7cc0*/  LDS R8, [R18+0xc] ;  /* 0x00000c0012087984 */ /* 0x000fe80000000800 */
[----:B------:R-:W-:Y:S04]  /*7cd0*/  LDS R10, [R18+0x10] ;  /* 0x00001000120a7984 */ /* 0x000fe80000000800 */
[----:B------:R-:W-:Y:S04]  /*7ce0*/  LDS R12, [R18+0x14] ;  /* 0x00001400120c7984 */ /* 0x000fe80000000800 */
[----:B------:R-:W-:Y:S04]  /*7cf0*/  LDS R14, [R18+0x18] ;  /* 0x00001800120e7984 */ /* 0x000fe80000000800 */
[----:B------:R-:W-:Y:S01]  /*7d00*/  LDS R32, [R18+0x1c] ;  /* 0x00001c0012207984 */ /* 0x000fe20000000800 */
[----:B------:R-:W-:Y:S06]  /*7d10*/  BAR.SYNC.DEFER_BLOCKING 0x0 ;  /* 0x0000000000007b1d */ /* 0x000fec0000010000 */
        /* <DEDUP_REMOVED lines=10> */
[----:B------:R-:W4:Y:S04]  /*7dc0*/  LDS R3, [R18] ;  /* 0x0000000012037984 */ /* 0x000f280000000800 */
[----:B------:R-:W5:Y:S04]  /*7dd0*/  LDS R5, [R18+0x4] ;  /* 0x0000040012057984 */ /* 0x000f680000000800 */
[----:B------:R-:W5:Y:S04]  /*7de0*/  LDS R7, [R18+0x8] ;  /* 0x0000080012077984 */ /* 0x000f680000000800 */
[----:B------:R-:W-:Y:S04]  /*7df0*/  LDS R9, [R18+0xc] ;  /* 0x00000c0012097984 */ /* 0x000fe80000000800 */
[----:B------:R-:W-:Y:S04]  /*7e00*/  LDS R11, [R18+0x10] ;  /* 0x00001000120b7984 */ /* 0x000fe80000000800 */
[----:B------:R-:W-:Y:S04]  /*7e10*/  LDS R13, [R18+0x14] ;  /* 0x00001400120d7984 */ /* 0x000fe80000000800 */
[----:B------:R-:W-:Y:S04]  /*7e20*/  LDS R15, [R18+0x18] ;  /* 0x00001800120f7984 */ /* 0x000fe80000000800 */
[----:B------:R-:W-:Y:S04]  /*7e30*/  LDS R33, [R18+0x1c] ;  /* 0x00001c0012217984 */ /* 0x000fe80000000800 */
[----:B------:R4:W-:Y:S01]  /*7e40*/  LDS R16, [R18+0x20] ;  /* 0x0000200012107984 */ /* 0x0009e20000000800 */
[----:B------:R-:W-:Y:S06]  /*7e50*/  BAR.SYNC.DEFER_BLOCKING 0x0 ;  /* 0x0000000000007b1d */ /* 0x000fec0000010000 */
[----:B0-----:R-:W-:Y:S02]  /*7e60*/  STS [R20+0x47c], R37 ;  /* 0x00047c2514007388 */ /* 0x001fe40000000800 */
[----:B------:R-:W-:Y:S01]  /*7e70*/  BAR.SYNC.DEFER_BLOCKING 0x0 ;  /* 0x0000000000007b1d */ /* 0x000fe20000010000 */
[----:B---3--:R-:W-:Y:S01]  /*7e80*/  IMAD R17, R0, 0x9, RZ ;  /* 0x0000000900117824 */ /* 0x008fe200078e02ff */
[----:B-1----:R-:W-:-:S03]  /*7e90*/  ISETP.NE.AND P1, PT, R2, R4, PT ;  /* 0x000000040200720c */ /* 0x002fc60003f25270 */
[----:B------:R-:W-:Y:S01]  /*7ea0*/  VIADD R19, R17, 0x1 ;  /* 0x0000000111137836 */ /* 0x000fe20000000000 */
[----:B------:R-:W0:Y:S04]  /*7eb0*/  @P0 LDS R34, [R20+0x478] ;  /* 0x0004780014220984 */ /* 0x000e280000000800 */
[----:B------:R-:W-:Y:S01]  /*7ec0*/  ISETP.EQ.OR P1, PT, R19, UR7, P1 ;  /* 0x0000000713007c0c */ /* 0x000fe20008f22670 */
[----:B------:R-:W-:Y:S01]  /*7ed0*/  VIADD R19, R17, 0x2 ;  /* 0x0000000211137836 */ /* 0x000fe20000000000 */
[----:B--2---:R-:W-:Y:S02]  /*7ee0*/  ISETP.NE.AND P2, PT, R4, R6, PT ;  /* 0x000000060400720c */ /* 0x004fe40003f45270 */
[----:B----4-:R-:W-:Y:S02]  /*7ef0*/  SEL R18, R3, RZ, !P1 ;  /* 0x000000ff03127207 */ /* 0x010fe40004800000 */
[----:B------:R-:W-:-:S03]  /*7f00*/  ISETP.EQ.OR P2, PT, R19, UR7, P2 ;  /* 0x0000000713007c0c */ /* 0x000fc60009742670 */
[----:B-----5:R-:W-:Y:S01]  /*7f10*/  IMAD.IADD R18, R5, 0x1, R18 ;  /* 0x0000000105127824 */ /* 0x020fe200078e0212 */
[----:B------:R-:W-:Y:S01]  /*7f20*/  ISETP.NE.AND P5, PT, R6, R8, PT ;  /* 0x000000080600720c */ /* 0x000fe20003fa5270 */
[----:B------:R-:W-:-:S03]  /*7f30*/  VIADD R19, R17, 0x3 ;  /* 0x0000000311137836 */ /* 0x000fc60000000000 */
[----:B------:R-:W-:Y:S02]  /*7f40*/  SEL R18, R18, RZ, !P2 ;  /* 0x000000ff12127207 */ /* 0x000fe40005000000 */
[----:B------:R-:W-:-:S03]  /*7f50*/  ISETP.EQ.OR P5, PT, R19, UR7, P5 ;  /* 0x0000000713007c0c */ /* 0x000fc6000afa2670 */
[----:B------:R-:W-:Y:S01]  /*7f60*/  IMAD.IADD R18, R7, 0x1, R18 ;  /* 0x0000000107127824 */ /* 0x000fe200078e0212 */
[----:B------:R-:W-:Y:S01]  /*7f70*/  ISETP.NE.AND P4, PT, R8, R10, PT ;  /* 0x0000000a0800720c */ /* 0x000fe20003f85270 */
[----:B------:R-:W-:-:S03]  /*7f80*/  VIADD R21, R17, 0x4 ;  /* 0x0000000411157836 */ /* 0x000fc60000000000 */
[----:B------:R-:W-:Y:S02]  /*7f90*/  SEL R18, R18, RZ, !P5 ;  /* 0x000000ff12127207 */ /* 0x000fe40006800000 */
[----:B------:R-:W-:Y:S02]  /*7fa0*/  ISETP.EQ.OR P4, PT, R21, UR7, P4 ;  /* 0x0000000715007c0c */ /* 0x000fe4000a782670 */
[----:B0-----:R-:W-:-:S04]  /*7fb0*/  ISETP.NE.AND P0, PT, R34, R2, PT ;  /* 0x000000022200720c */ /* 0x001fc80003f05270 */
[----:B------:R-:W-:Y:S01]  /*7fc0*/  ISETP.EQ.OR P0, PT, R17, UR7, P0 ;  /* 0x0000000711007c0c */ /* 0x000fe20008702670 */
[----:B------:R-:W-:Y:S02]  /*7fd0*/  IMAD.IADD R18, R9, 0x1, R18 ;  /* 0x0000000109127824 */ /* 0x000fe400078e0212 */
[----:B------:R-:W-:Y:S01]  /*7fe0*/  IMAD.MOV.U32 R20, RZ, RZ, 0x2 ;  /* 0x00000002ff147424 */ /* 0x000fe200078e00ff */
[----:B------:R-:W-:Y:S01]  /*7ff0*/  SEL R19, RZ, 0x1, !P0 ;  /* 0x00000001ff137807 */ /* 0x000fe20004000000 */
[----:B------:R-:W-:Y:S01]  /*8000*/  VIADD R21, R17, 0x5 ;  /* 0x0000000511157836 */ /* 0x000fe20000000000 */
[----:B------:R-:W-:-:S07]  /*8010*/  SEL R18, R18, RZ, !P4 ;  /* 0x000000ff12127207 */ /* 0x000fce0006000000 */
[----:B------:R-:W-:Y:S01]  /*8020*/  @!P0 IMAD.MOV R20, RZ, RZ, 0x1 ;  /* 0x00000001ff148424 */ /* 0x000fe200078e02ff */
[----:B------:R-:W-:Y:S01]  /*8030*/  ISETP.NE.AND P0, PT, R10, R12, PT ;  /* 0x0000000c0a00720c */ /* 0x000fe20003f05270 */
[----:B------:R-:W-:-:S03]  /*8040*/  IMAD.IADD R18, R11, 0x1, R18 ;  /* 0x000000010b127824 */ /* 0x000fc600078e0212 */
[----:B------:R-:W-:Y:S01]  /*8050*/  ISETP.EQ.OR P0, PT, R21, UR7, P0 ;  /* 0x0000000715007c0c */ /* 0x000fe20008702670 */
[----:B------:R-:W-:Y:S01]  /*8060*/  @!P1 IMAD.MOV R20, RZ, RZ, R19 ;  /* 0x000000ffff149224 */ /* 0x000fe200078e0213 */
[----:B------:R-:W-:Y:S01]  /*8070*/  ISETP.NE.AND P3, PT, R12, R14, PT ;  /* 0x0000000e0c00720c */ /* 0x000fe20003f65270 */
[----:B------:R-:W-:Y:S01]  /*8080*/  VIADD R21, R17, 0x6 ;  /* 0x0000000611157836 */ /* 0x000fe20000000000 */
[----:B------:R-:W-:Y:S01]  /*8090*/  SEL R18, R18, RZ, !P0 ;  /* 0x000000ff12127207 */ /* 0x000fe20004000000 */
[----:B------:R-:W-:Y:S02]  /*80a0*/  VIADD R19, R20, 0x1 ;  /* 0x0000000114137836 */ /* 0x000fe40000000000 */
[----:B------:R-:W-:Y:S01]  /*80b0*/  @!P2 IMAD.MOV R19, RZ, RZ, R20 ;  /* 0x000000ffff13a224 */ /* 0x000fe200078e0214 */
[----:B------:R-:W-:Y:S01]  /*80c0*/  ISETP.EQ.OR P3, PT, R21, UR7, P3 ;  /* 0x0000000715007c0c */ /* 0x000fe20009f62670 */
[----:B------:R-:W-:Y:S02]  /*80d0*/  IMAD.IADD R18, R13, 0x1, R18 ;  /* 0x000000010d127824 */ /* 0x000fe400078e0212 */
[----:B------:R-:W-:-:S02]  /*80e0*/  VIADD R20, R19, 0x1 ;  /* 0x0000000113147836 */ /* 0x000fc40000000000 */
[----:B------:R-:W-:Y:S01]  /*80f0*/  @!P5 IMAD.MOV R20, RZ, RZ, R19 ;  /* 0x000000ffff14d224 */ /* 0x000fe200078e0213 */
[----:B------:R-:W-:Y:S01]  /*8100*/  SEL R18, R18, RZ, !P3 ;  /* 0x000000ff12127207 */ /* 0x000fe20005800000 */
[----:B------:R-:W-:Y:S01]  /*8110*/  VIADD R21, R17, 0x7 ;  /* 0x0000000711157836 */ /* 0x000fe20000000000 */
[----:B------:R-:W-:-:S03]  /*8120*/  ISETP.NE.AND P5, PT, R14, R32, PT ;  /* 0x000000200e00720c */ /* 0x000fc60003fa5270 */
[----:B------:R-:W-:Y:S01]  /*8130*/  IMAD.IADD R18, R15, 0x1, R18 ;  /* 0x000000010f127824 */ /* 0x000fe200078e0212 */
[----:B------:R-:W-:Y:S01]  /*8140*/  ISETP.EQ.OR P5, PT, R21, UR7, P5 ;  /* 0x0000000715007c0c */ /* 0x000fe2000afa2670 */
[----:B------:R-:W-:Y:S02]  /*8150*/  VIADD R19, R20, 0x1 ;  /* 0x0000000114137836 */ /* 0x000fe40000000000 */
[----:B------:R-:W-:Y:S01]  /*8160*/  @!P4 IMAD.MOV R19, RZ, RZ, R20 ;  /* 0x000000ffff13c224 */ /* 0x000fe200078e0214 */
[----:B------:R-:W-:Y:S01]  /*8170*/  SEL R18, R18, RZ, !P5 ;  /* 0x000000ff12127207 */ /* 0x000fe20006800000 */
[----:B------:R-:W-:Y:S01]  /*8180*/  VIADD R17, R17, 0x8 ;  /* 0x0000000811117836 */ /* 0x000fe20000000000 */
[----:B------:R-:W-:-:S03]  /*8190*/  ISETP.NE.AND P4, PT, R32, R37, PT ;  /* 0x000000252000720c */ /* 0x000fc60003f85270 */
[----:B------:R-:W-:Y:S01]  /*81a0*/  IMAD.IADD R18, R33, 0x1, R18 ;  /* 0x0000000121127824 */ /* 0x000fe200078e0212 */
[----:B------:R-:W-:-:S04]  /*81b0*/  ISETP.EQ.OR P4, PT, R17, UR7, P4 ;  /* 0x0000000711007c0c */ /* 0x000fc8000a782670 */
[----:B------:R-:W-:Y:S01]  /*81c0*/  SEL R17, R18, RZ, !P4 ;  /* 0x000000ff12117207 */ /* 0x000fe20006000000 */
[----:B------:R-:W-:-:S04]  /*81d0*/  VIADD R20, R19, 0x1 ;  /* 0x0000000113147836 */ /* 0x000fc80000000000 */
[----:B------:R-:W-:Y:S02]  /*81e0*/  IMAD.IADD R17, R16, 0x1, R17 ;  /* 0x0000000110117824 */ /* 0x000fe400078e0211 */
[----:B------:R-:W-:-:S03]  /*81f0*/  @!P0 IMAD.MOV R20, RZ, RZ, R19 ;  /* 0x000000ffff148224 */ /* 0x000fc600078e0213 */
[----:B------:R-:W0:Y:S01]  /*8200*/  SHFL.UP PT, R19, R17, 0x1, RZ ;  /* 0x0420000011137989 */ /* 0x000e2200000e00ff */
[----:B------:R-:W-:Y:S02]  /*8210*/  VIADD R18, R20, 0x1 ;  /* 0x0000000114127836 */ /* 0x000fe40000000000 */
[----:B------:R-:W-:-:S04]  /*8220*/  @!P3 IMAD.MOV R18, RZ, RZ, R20 ;  /* 0x000000ffff12b224 */ /* 0x000fc800078e0214 */
[----:B------:R-:W-:Y:S02]  /*8230*/  VIADD R36, R18, 0x1 ;  /* 0x0000000112247836 */ /* 0x000fe40000000000 */
[----:B------:R-:W-:-:S04]  /*8240*/  @!P5 IMAD.MOV R36, RZ, RZ, R18 ;  /* 0x000000ffff24d224 */ /* 0x000fc800078e0212 */
[----:B------:R-:W-:Y:S02]  /*8250*/  VIADD R16, R36, 0x1 ;  /* 0x0000000124107836 */ /* 0x000fe40000000000 */
[----:B------:R-:W-:-:S05]  /*8260*/  @!P4 IMAD.MOV R16, RZ, RZ, R36 ;  /* 0x000000ffff10c224 */ /* 0x000fca00078e0224 */
[----:B------:R-:W1:Y:S01]  /*8270*/  SHFL.UP PT, R18, R16, 0x1, RZ ;  /* 0x0420000010127989 */ /* 0x000e6200000e00ff */
[----:B------:R-:W-:Y:S02]  /*8280*/  ISETP.NE.AND P0, PT, R16, RZ, PT ;  /* 0x000000ff1000720c */ /* 0x000fe40003f05270 */
[----:B------:R-:W-:Y:S02]  /*8290*/  ISETP.GE.AND P4, PT, R40, 0x1, PT ;  /* 0x000000012800780c */ /* 0x000fe40003f86270 */
[----:B0-----:R-:W-:-:S04]  /*82a0*/  SEL R19, R19, RZ, !P0 ;  /* 0x000000ff13137207 */ /* 0x001fc80004000000 */
[----:B------:R-:W-:-:S05]  /*82b0*/  SEL R20, R19, RZ, P4 ;  /* 0x000000ff13147207 */ /* 0x000fca0002000000 */
[----:B------:R-:W-:-:S05]  /*82c0*/  IMAD.IADD R20, R17, 0x1, R20 ;  /* 0x0000000111147824 */ /* 0x000fca00078e0214 */
[----:B------:R-:W0:Y:S01]  /*82d0*/  SHFL.UP PT, R19, R20, 0x2, RZ ;  /* 0x0440000014137989 */ /* 0x000e2200000e00ff */
[----:B-1----:R-:W-:-:S05]  /*82e0*/  SEL R17, R18, RZ, P4 ;  /* 0x000000ff12117207 */ /* 0x002fca0002000000 */
[----:B------:R-:W-:-:S05]  /*82f0*/  IMAD.IADD R17, R17, 0x1, R16 ;  /* 0x0000000111117824 */ /* 0x000fca00078e0210 */
        /* <DEDUP_REMOVED lines=14> */
[----:B------:R-:W-:Y:S01]  /*83e0*/  IMAD.IADD R20, R19, 0x1, R20 ;  /* 0x0000000113147824 */ /* 0x000fe200078e0214 */
[----:B-1----:R-:W-:-:S04]  /*83f0*/  SEL R17, R16, RZ, P4 ;  /* 0x000000ff10117207 */ /* 0x002fc80002000000 */
[----:B------:R-:W0:Y:S01]  /*8400*/  SHFL.UP PT, R21, R20, 0x8, RZ ;  /* 0x0500000014157989 */ /* 0x000e2200000e00ff */
[----:B------:R-:W-:-:S05]  /*8410*/  IMAD.IADD R17, R18, 0x1, R17 ;  /* 0x0000000112117824 */ /* 0x000fca00078e0211 */
[----:B------:R-:W1:Y:S01]  /*8420*/  SHFL.UP PT, R16, R17, 0x8, RZ ;  /* 0x0500000011107989 */ /* 0x000e6200000e00ff */
[----:B------:R-:W-:Y:S02]  /*8430*/  ISETP.NE.AND P0, PT, R17, RZ, PT ;  /* 0x000000ff1100720c */ /* 0x000fe40003f05270 */
[----:B------:R-:W-:Y:S02]  /*8440*/  ISETP.GE.AND P4, PT, R40, 0x8, PT ;  /* 0x000000082800780c */ /* 0x000fe40003f86270 */
[----:B0-----:R-:W-:-:S04]  /*8450*/  SEL R21, R21, RZ, !P0 ;  /* 0x000000ff15157207 */ /* 0x001fc80004000000 */
[----:B------:R-:W-:Y:S02]  /*8460*/  SEL R21, R21, RZ, P4 ;  /* 0x000000ff15157207 */ /* 0x000fe40002000000 */
[----:B-1----:R-:W-:-:S03]  /*8470*/  SEL R16, R16, RZ, P4 ;  /* 0x000000ff10107207 */ /* 0x002fc60002000000 */
[----:B------:R-:W-:Y:S02]  /*8480*/  IMAD.IADD R21, R20, 0x1, R21 ;  /* 0x0000000114157824 */ /* 0x000fe400078e0215 */
[----:B------:R-:W-:-:S03]  /*8490*/  IMAD.IADD R16, R17, 0x1, R16 ;  /* 0x0000000111107824 */ /* 0x000fc600078e0210 */
[----:B------:R-:W0:Y:S04]  /*84a0*/  SHFL.UP PT, R19, R21, 0x10, RZ ;  /* 0x0600000015137989 */ /* 0x000e2800000e00ff */
[----:B------:R-:W1:Y:S01]  /*84b0*/  SHFL.UP PT, R18, R16, 0x10, RZ ;  /* 0x0600000010127989 */ /* 0x000e6200000e00ff */
[----:B------:R-:W-:Y:S02]  /*84c0*/  ISETP.NE.AND P5, PT, R40, 0x1f, PT ;  /* 0x0000001f2800780c */ /* 0x000fe40003fa5270 */
[----:B------:R-:W-:Y:S02]  /*84d0*/  ISETP.NE.AND P0, PT, R16, RZ, PT ;  /* 0x000000ff1000720c */ /* 0x000fe40003f05270 */
[----:B------:R-:W-:Y:S02]  /*84e0*/  ISETP.GE.AND P4, PT, R40, 0x10, PT ;  /* 0x000000102800780c */ /* 0x000fe40003f86270 */
[----:B0-----:R-:W-:-:S02]  /*84f0*/  SEL R19, R19, RZ, !P0 ;  /* 0x000000ff13137207 */ /* 0x001fc40004000000 */
[----:B-1----:R-:W-:Y:S02]  /*8500*/  SEL R17, R18, RZ, P4 ;  /* 0x000000ff12117207 */ /* 0x002fe40002000000 */
[----:B------:R-:W-:-:S03]  /*8510*/  SEL R18, R19, RZ, P4 ;  /* 0x000000ff13127207 */ /* 0x000fc60002000000 */
[----:B------:R-:W-:Y:S01]  /*8520*/  @!P5 LEA R35, R41, UR4, 0x3 ;  /* 0x000000042923dc11 */ /* 0x000fe2000f8e18ff */
[----:B------:R-:W-:Y:S02]  /*8530*/  IMAD.IADD R38, R16, 0x1, R17 ;  /* 0x0000000110267824 */ /* 0x000fe400078e0211 */
[----:B------:R-:W-:-:S05]  /*8540*/  IMAD.IADD R39, R21, 0x1, R18 ;  /* 0x0000000115277824 */ /* 0x000fca00078e0212 */
[----:B------:R-:W-:Y:S01]  /*8550*/  @!P5 STS.64 [R35], R38 ;  /* 0x000000262300d388 */ /* 0x000fe20000000a00 */
[----:B------:R-:W-:Y:S06]  /*8560*/  BAR.SYNC.DEFER_BLOCKING 0x0 ;  /* 0x0000000000007b1d */ /* 0x000fec0000010000 */
[----:B------:R-:W0:Y:S04]  /*8570*/  LDS.128 R16, [UR4] ;  /* 0x00000004ff107984 */ /* 0x000e280008000c00 */
[----:B------:R-:W1:Y:S04]  /*8580*/  LDS.128 R20, [UR4+0x10] ;  /* 0x00001004ff147984 */ /* 0x000e680008000c00 */
[----:B------:R-:W2:Y:S01]  /*8590*/  LDS.128 R24, [UR4+0x20] ;  /* 0x00002004ff187984 */ /* 0x000ea20008000c00 */
[----:B------:R-:W-:-:S02]  /*85a0*/  ISETP.NE.AND P4, PT, R41, 0x2, PT ;  /* 0x000000022900780c */ /* 0x000fc40003f85270 */
[----:B0-----:R-:W-:-:S04]  /*85b0*/  ISETP.NE.AND P0, PT, R18, RZ, PT ;  /* 0x000000ff1200720c */ /* 0x001fc80003f05270 */
[----:B------:R-:W-:Y:S02]  /*85c0*/  SEL R28, R17, RZ, !P0 ;  /* 0x000000ff111c7207 */ /* 0x000fe40004000000 */
[----:B-1----:R-:W-:-:S03]  /*85d0*/  ISETP.NE.AND P0, PT, R20, RZ, PT ;  /* 0x000000ff1400720c */ /* 0x002fc60003f05270 */
[----:B------:R-:W-:Y:S02]  /*85e0*/  IMAD.IADD R42, R19, 0x1, R28 ;  /* 0x00000001132a7824 */ /* 0x000fe400078e021c */
[----:B------:R-:W0:Y:S03]  /*85f0*/  LDS.128 R28, [UR4+0x30] ;  /* 0x00003004ff1c7984 */ /* 0x000e260008000c00 */
[C---:B------:R-:W-:Y:S02]  /*8600*/  SEL R44, R42.reuse, RZ, !P0 ;  /* 0x000000ff2a2c7207 */ /* 0x040fe40004000000 */
[----:B------:R-:W-:Y:S02]  /*8610*/  SEL R17, R42, R17, !P4 ;  /* 0x000000112a117207 */ /* 0x000fe40006000000 */
[----:B------:R-:W-:Y:S01]  /*8620*/  ISETP.NE.AND P0, PT, R22, RZ, PT ;  /* 0x000000ff1600720c */ /* 0x000fe20003f05270 */
[----:B------:R-:W-:-:S02]  /*8630*/  IMAD.IADD R42, R21, 0x1, R44 ;  /* 0x00000001152a7824 */ /* 0x000fc400078e022c */
[----:B------:R-:W-:-:S03]  /*8640*/  IMAD.IADD R19, R16, 0x1, R18 ;  /* 0x0000000110137824 */ /* 0x000fc600078e0212 */
[----:B------:R-:W-:Y:S02]  /*8650*/  SEL R18, R42, RZ, !P0 ;  /* 0x000000ff2a127207 */ /* 0x000fe40004000000 */
[----:B------:R-:W-:Y:S02]  /*8660*/  SEL R16, R19, R16, !P4 ;  /* 0x0000001013107207 */ /* 0x000fe40006000000 */
[----:B--2---:R-:W-:Y:S01]  /*8670*/  ISETP.NE.AND P4, PT, R24, RZ, PT ;  /* 0x000000ff1800720c */ /* 0x004fe20003f85270 */
[----:B------:R-:W-:Y:S01]  /*8680*/  IMAD.IADD R23, R23, 0x1, R18 ;  /* 0x0000000117177824 */ /* 0x000fe200078e0212 */
[----:B------:R-:W-:Y:S01]  /*8690*/  ISETP.NE.AND P5, PT, R41, 0x3, PT ;  /* 0x000000032900780c */ /* 0x000fe20003fa5270 */
[----:B------:R-:W-:-:S03]  /*86a0*/  IMAD.IADD R19, R19, 0x1, R20 ;  /* 0x0000000113137824 */ /* 0x000fc600078e0214 */
[----:B------:R-:W-:Y:S02]  /*86b0*/  SEL R18, R23, RZ, !P4 ;  /* 0x000000ff17127207 */ /* 0x000fe40006000000 */
[----:B------:R-:W-:Y:S02]  /*86c0*/  SEL R42, R42, R17, !P5 ;  /* 0x000000112a2a7207 */ /* 0x000fe40006800000 */
[----:B------:R-:W-:Y:S01]  /*86d0*/  SEL R16, R19, R16, !P5 ;  /* 0x0000001013107207 */ /* 0x000fe20006800000 */
[----:B------:R-:W-:Y:S01]  /*86e0*/  IMAD.IADD R17, R25, 0x1, R18 ;  /* 0x0000000119117824 */ /* 0x000fe200078e0212 */
[----:B------:R-:W-:Y:S01]  /*86f0*/  ISETP.NE.AND P4, PT, R26, RZ, PT ;  /* 0x000000ff1a00720c */ /* 0x000fe20003f85270 */
[----:B------:R-:W-:Y:S01]  /*8700*/  IMAD.IADD R19, R22, 0x1, R19 ;  /* 0x0000000116137824 */ /* 0x000fe200078e0213 */
[----:B------:R-:W-:Y:S01]  /*8710*/  ISETP.NE.AND P0, PT, R41, 0x4, PT ;  /* 0x000000042900780c */ /* 0x000fe20003f05270 */
[----:B------:R-:W1:Y:S01]  /*8720*/  SHFL.UP PT, R25, R38, 0x1, RZ ;  /* 0x0420000026197989 */ /* 0x000e6200000e00ff */
[----:B------:R-:W-:-:S02]  /*8730*/  SEL R18, R17, RZ, !P4 ;  /* 0x000000ff11127207 */ /* 0x000fc40006000000 */
[C---:B------:R-:W-:Y:S01]  /*8740*/  SEL R16, R19.reuse, R16, !P0 ;  /* 0x0000001013107207 */ /* 0x040fe20004000000 */
[----:B------:R-:W-:Y:S01]  /*8750*/  IMAD.IADD R19, R19, 0x1, R24 ;  /* 0x0000000113137824 */ /* 0x000fe200078e0218 */
[----:B------:R-:W-:Y:S01]  /*8760*/  ISETP.NE.AND P5, PT, R41, 0x5, PT ;  /* 0x000000052900780c */ /* 0x000fe20003fa5270 */
[----:B------:R-:W-:Y:S01]  /*8770*/  IMAD.IADD R27, R27, 0x1, R18 ;  /* 0x000000011b1b7824 */ /* 0x000fe200078e0212 */
[----:B------:R-:W-:Y:S02]  /*8780*/  SEL R42, R23, R42, !P0 ;  /* 0x0000002a172a7207 */ /* 0x000fe40004000000 */
[----:B0-----:R-:W-:Y:S02]  /*8790*/  ISETP.NE.AND P4, PT, R28, RZ, PT ;  /* 0x000000ff1c00720c */ /* 0x001fe40003f85270 */
[----:B------:R-:W-:Y:S01]  /*87a0*/  SEL R16, R19, R16, !P5 ;  /* 0x0000001013107207 */ /* 0x000fe20006800000 */
[----:B------:R-:W-:Y:S01]  /*87b0*/  IMAD.IADD R19, R26, 0x1, R19 ;  /* 0x000000011a137824 */ /* 0x000fe200078e0213 */
[----:B------:R-:W-:Y:S01]  /*87c0*/  SEL R42, R17, R42, !P5 ;  /* 0x0000002a112a7207 */ /* 0x000fe20006800000 */
[----:B------:R-:W0:Y:S01]  /*87d0*/  SHFL.UP PT, R35, R39, 0x1, RZ ;  /* 0x0420000027237989 */ /* 0x000e2200000e00ff */
[----:B------:R-:W-:-:S02]  /*87e0*/  ISETP.NE.AND P5, PT, R41, 0x6, PT ;  /* 0x000000062900780c */ /* 0x000fc40003fa5270 */
[----:B------:R-:W-:Y:S02]  /*87f0*/  SEL R18, R27, RZ, !P4 ;  /* 0x000000ff1b127207 */ /* 0x000fe40006000000 */
[----:B------:R-:W-:Y:S02]  /*8800*/  ISETP.GE.U32.AND P0, PT, R0, 0x20, PT ;  /* 0x000000200000780c */ /* 0x000fe40003f06070 */
[C---:B------:R-:W-:Y:S01]  /*8810*/  SEL R16, R19.reuse, R16, !P5 ;  /* 0x0000001013107207 */ /* 0x040fe20006800000 */
[----:B------:R-:W-:Y:S01]  /*8820*/  IMAD.IADD R19, R19, 0x1, R28 ;  /* 0x0000000113137824 */ /* 0x000fe200078e021c */
[----:B------:R-:W-:Y:S01]  /*8830*/  SEL R42, R27, R42, !P5 ;  /* 0x0000002a1b2a7207 */ /* 0x000fe20006800000 */
[----:B------:R-:W-:Y:S01]  /*8840*/  IMAD.IADD R29, R29, 0x1, R18 ;  /* 0x000000011d1d7824 */ /* 0x000fe200078e0212 */
[----:B------:R-:W-:Y:S02]  /*8850*/  ISETP.NE.AND P4, PT, R41, 0x7, PT ;  /* 0x000000072900780c */ /* 0x000fe40003f85270 */
[----:B------:R-:W-:-:S02]  /*8860*/  ISETP.NE.AND P5, PT, R30, RZ, PT ;  /* 0x000000ff1e00720c */ /* 0x000fc40003fa5270 */
[----:B------:R-:W-:Y:S02]  /*8870*/  SEL R16, R19, R16, !P4 ;  /* 0x0000001013107207 */ /* 0x000fe40006000000 */
[C---:B------:R-:W-:Y:S02]  /*8880*/  SEL R42, R29.reuse, R42, !P4 ;  /* 0x0000002a1d2a7207 */ /* 0x040fe40006000000 */
[----:B------:R-:W-:Y:S02]  /*8890*/  ISETP.NE.AND P4, PT, R40, RZ, P0 ;  /* 0x000000ff2800720c */ /* 0x000fe40000785270 */
[----:B------:R-:W-:Y:S02]  /*88a0*/  SEL R18, R29, RZ, !P5 ;  /* 0x000000ff1d127207 */ /* 0x000fe40006800000 */
[----:B-1----:R-:W-:-:S04]  /*88b0*/  @P0 ISETP.NE.AND P5, PT, R25, RZ, PT ;  /* 0x000000ff1900020c */ /* 0x002fc80003fa5270 */
[----:B------:R-:W-:Y:S02]  /*88c0*/  @P0 SEL R20, R42, RZ, !P5 ;  /* 0x000000ff2a140207 */ /* 0x000fe40006800000 */
[----:B------:R-:W-:-:S03]  /*88d0*/  @P0 ISETP.NE.AND P5, PT, R40, RZ, PT ;  /* 0x000000ff2800020c */ /* 0x000fc60003fa5270 */
[----:B0-----:R-:W-:Y:S01]  /*88e0*/  @P4 IMAD.IADD R42, R35, 0x1, R20 ;  /* 0x00000001232a4824 */ /* 0x001fe200078e0214 */
[----:B------:R-:W-:Y:S01]  /*88f0*/  @P0 SEL R17, R25, RZ, P5 ;  /* 0x000000ff19110207 */ /* 0x000fe20002800000 */
[----:B------:R-:W-:Y:S02]  /*8900*/  IMAD.IADD R30, R30, 0x1, R19 ;  /* 0x000000011e1e7824 */ /* 0x000fe400078e0213 */
[----:B------:R-:W-:Y:S02]  /*8910*/  IMAD.IADD R31, R31, 0x1, R18 ;  /* 0x000000011f1f7824 */ /* 0x000fe400078e0212 */
[----:B------:R-:W-:Y:S02]  /*8920*/  @P0 IMAD.IADD R25, R16, 0x1, R17 ;  /* 0x0000000110190824 */ /* 0x000fe400078e0211 */
[----:B------:R-:W-:Y:S01]  /*8930*/  @P0 IMAD.MOV.U32 R35, RZ, RZ, R42 ;  /* 0x000000ffff230224 */ /* 0x000fe200078e002a */
[----:B------:R-:W-:Y:S06]  /*8940*/  @P0 BRA `(.L_x_1087) ;  /* 0x0000000c001c0947 */ /* 0x000fec0003800000 */
[----:B------:R-:W0:Y:S01]  /*8950*/  LDC.64 R28, c[0x0][0x3b0] ;  /* 0x0000ec00ff1c7b82 */ /* 0x000e220000000a00 */
[----:B------:R-:W-:Y:S01]  /*8960*/  IMAD.U32 R17, RZ, RZ, UR8 ;  /* 0x00000008ff117e24 */ /* 0x000fe2000f8e00ff */
[----:B------:R-:W1:Y:S01]  /*8970*/  LDCU UR5, c[0x0][0x370] ;  /* 0x00006e00ff0577ac */ /* 0x000e620008000800 */
[----:B------:R-:W-:Y:S01]  /*8980*/  @!P6 IMAD.MOV.U32 R18, RZ, RZ, 0x64 ;  /* 0x00000064ff12e424 */ /* 0x000fe200078e00ff */
[----:B------:R2:W-:Y:S01]  /*8990*/  @!P6 STS [UR4+0x74], R30 ;  /* 0x0000741eff00e988 */ /* 0x0005e20008000804 */
[----:B------:R-:W-:Y:S02]  /*89a0*/  @!P6 IMAD.MOV.U32 R19, RZ, RZ, 0x0 ;  /* 0x00000000ff13e424 */ /* 0x000fe400078e00ff */
        /* <DEDUP_REMOVED lines=9> */
.L_x_1088:
[----:B------:R-:W-:Y:S05]  /*8a40*/  NANOSLEEP 0x1c2 ;  /* 0x000001c20000795d */ /* 0x000fea0003800000 */
[----:B------:R-:W-:Y:S01]  /*8a50*/  NOP ;  /* 0x0000000000007918 */ /* 0x000fe20000000000 */
.L_x_1089:
[----:B--2---:R-:W-:-:S03]  /*8a60*/  IMAD.WIDE.U32 R16, R0, 0x10, RZ ;  /* 0x0000001000107825 */ /* 0x004fc600078e00ff */
[----:B------:R-:W-:Y:S02]  /*8a70*/  LOP3.LUT R23, R16, 0xfffffff0, RZ, 0x3c, !PT ;  /* 0xfffffff010177812 */ /* 0x000fe400078e3cff */
[----:B------:R-:W-:Y:S02]  /*8a80*/  LOP3.LUT R17, RZ, R17, RZ, 0x33, !PT ;  /* 0x00000011ff117212 */ /* 0x000fe400078e33ff */
[----:B------:R-:W-:-:S05]  /*8a90*/  IADD3 R22, P0, PT, R28, R23, RZ ;  /* 0x000000171c167210 */ /* 0x000fca0007f1e0ff */
[----:B------:R-:W-:-:S08]  /*8aa0*/  IMAD.X R23, R29, 0x1, R17, P0 ;  /* 0x000000011d177824 */ /* 0x000fd000000e0611 */
.L_x_1091:
[----:B------:R-:W2:Y:S01]  /*8ab0*/  LD.E.128.STRONG.GPU R16, desc[UR10][R22.64+0x200] ;  /* 0x0002000a16107980 */ /* 0x000ea2000c10fd00 */
[----:B------:R-:W-:Y:S05]  /*8ac0*/  YIELD ;  /* 0x0000000000007946 */ /* 0x000fea0003800000 */
[----:B------:R-:W-:Y:S01]  /*8ad0*/  UMOV UR5, 0xffffffff ;  /* 0xffffffff00057882 */ /* 0x000fe20000000000 */
[----:B--2---:R-:W-:-:S04]  /*8ae0*/  ISETP.NE.U32.AND P0, PT, R18, 0x63, PT ;  /* 0x000000631200780c */ /* 0x004fc80003f05070 */
[----:B------:R-:W-:Y:S01]  /*8af0*/  ISETP.NE.AND.EX P0, PT, R19, RZ, PT, P0 ;  /* 0x000000ff1300720c */ /* 0x000fe20003f05300 */
[----:B------:R-:W-:-:S12]  /*8b00*/  BRA.DIV UR5, `(.L_x_1090) ;  /* 0x0000003205007947 */ /* 0x000fd8000b800000 */
[----:B------:R-:W-:-:S13]  /*8b10*/  VOTE.ANY P0, !P0 ;  /* 0x0000000000ff7806 */ /* 0x000fda0004000100 */
.L_x_1148:
        /* <DEDUP_REMOVED lines=20> */
[----:B------:R-:W-:Y:S01]  /*8c60*/  ISETP.GT.AND P0, PT, R24, R27, PT ;  /* 0x0000001b1800720c */ /* 0x000fe20003f04270 */
[----:B------:R-:W-:Y:S01]  /*8c70*/  VIADD R24, R40, 0x8 ;  /* 0x0000000828187836 */ /* 0x000fe20000000000 */
        /* <DEDUP_REMOVED lines=24> */
[----:B------:R-:W-:Y:S01]  /*8e00*/  ISETP.NE.U32.AND P4, PT, R18, 0x65, PT ;  /* 0x000000651200780c */ /* 0x000fe20003f85070 */
[----:B------:R-:W-:Y:S01]  /*8e10*/  VIADD R18, R40, 0x10 ;  /* 0x0000001028127836 */ /* 0x000fe20000000000 */
[----:B------:R-:W-:-:S02]  /*8e20*/  SEL R21, R16, RZ, !P0 ;  /* 0x000000ff10157207 */ /* 0x000fc40004000000 */
[----:B-1----:R-:W-:Y:S02]  /*8e30*/  SEL R17, R22, RZ, !P0 ;  /* 0x000000ff16117207 */ /* 0x002fe40004000000 */
[----:B------:R-:W-:Y:S01]  /*8e40*/  ISETP.NE.AND.EX P4, PT, R19, RZ, PT, P4 ;  /* 0x000000ff1300720c */ /* 0x000fe20003f85340 */
[----:B------:R-:W-:Y:S01]  /*8e50*/  IMAD.IADD R22, R20, 0x1, R21 ;  /* 0x0000000114167824 */ /* 0x000fe200078e0215 */
[----:B------:R-:W-:Y:S01]  /*8e60*/  ISETP.GT.AND P0, PT, R18, R27, PT ;  /* 0x0000001b1200720c */ /* 0x000fe20003f04270 */
[----:B------:R-:W-:Y:S02]  /*8e70*/  IMAD.IADD R38, R42, 0x1, R17 ;  /* 0x000000012a267824 */ /* 0x000fe400078e0211 */
[----:B------:R-:W0:Y:S01]  /*8e80*/  LDC.64 R16, c[0x0][0x3b0] ;  /* 0x0000ec00ff107b82 */ /* 0x000e220000000a00 */
[----:B------:R-:W1:Y:S02]  /*8e90*/  SHFL.DOWN PT, R23, R22, 0x10, R27 ;  /* 0x0a00000016177989 */ /* 0x000e6400000e001b */
[----:B------:R-:W-:-:S02]  /*8ea0*/  ISETP.NE.AND P5, PT, R38, RZ, PT ;  /* 0x000000ff2600720c */ /* 0x000fc40003fa5270 */
[----:B------:R2:W3:Y:S03]  /*8eb0*/  SHFL.DOWN PT, R39, R38, 0x10, R27 ;  /* 0x0a00000026277989 */ /* 0x0004e600000e001b */
[----:B------:R-:W-:Y:S02]  /*8ec0*/  VOTE.ALL P4, P4 ;  /* 0x0000000000ff7806 */ /* 0x000fe40002080000 */
[----:B--2---:R-:W-:-:S05]  /*8ed0*/  LOP3.LUT R27, RZ, R0, RZ, 0x33, !PT ;  /* 0x00000000ff1b7212 */ /* 0x004fca00078e33ff */
[----:B------:R-:W-:Y:S01]  /*8ee0*/  VIADD R27, R27, UR8 ;  /* 0x000000081b1b7c36 */ /* 0x000fe20008000000 */
[----:B-1----:R-:W-:Y:S02]  /*8ef0*/  SEL R23, R23, RZ, !P5 ;  /* 0x000000ff17177207 */ /* 0x002fe40006800000 */
[----:B0-----:R-:W-:Y:S02]  /*8f00*/  IADD3 R42, P5, PT, R16, 0x200, RZ ;  /* 0x00000200102a7810 */ /* 0x001fe40007fbe0ff */
[----:B---3--:R-:W-:Y:S02]  /*8f10*/  SEL R39, R39, RZ, !P0 ;  /* 0x000000ff27277207 */ /* 0x008fe40004000000 */
[----:B------:R-:W-:Y:S01]  /*8f20*/  SEL R23, R23, RZ, !P0 ;  /* 0x000000ff17177207 */ /* 0x000fe20004000000 */
[----:B------:R-:W-:Y:S02]  /*8f30*/  IMAD.X R43, RZ, RZ, R17, P5 ;  /* 0x000000ffff2b7224 */ /* 0x000fe400028e0611 */
[----:B------:R-:W-:-:S02]  /*8f40*/  IMAD.IADD R20, R38, 0x1, R39 ;  /* 0x0000000126147824 */ /* 0x000fc400078e0227 */
[----:B------:R-:W-:-:S07]  /*8f50*/  IMAD.IADD R22, R22, 0x1, R23 ;  /* 0x0000000116167824 */ /* 0x000fce00078e0217 */
.L_x_1162:
[----:B------:R-:W-:Y:S05]  /*8f60*/  @!P4 BRA `(.L_x_1093) ;  /* 0x00000004002cc947 */ /* 0x000fea0003800000 */
.L_x_1097:
[----:B------:R-:W-:-:S07]  /*8f70*/  IMAD.WIDE R38, R27, 0x10, R42 ;  /* 0x000000101b267825 */ /* 0x000fce00078e022a */
.L_x_1095:
[----:B------:R-:W2:Y:S01]  /*8f80*/  LD.E.128.STRONG.GPU R16, desc[UR10][R38.64+-0x200] ;  /* 0xfffe000a26107980 */ /* 0x000ea2000c10fd00 */
[----:B------:R-:W-:Y:S05]  /*8f90*/  YIELD ;  /* 0x0000000000007946 */ /* 0x000fea0003800000 */
[----:B------:R-:W-:Y:S01]  /*8fa0*/  UMOV UR5, 0xffffffff ;  /* 0xffffffff00057882 */ /* 0x000fe20000000000 */
[----:B--2---:R-:W-:-:S04]  /*8fb0*/  ISETP.NE.U32.AND P0, PT, R18, 0x63, PT ;  /* 0x000000631200780c */ /* 0x004fc80003f05070 */
[----:B------:R-:W-:Y:S01]  /*8fc0*/  ISETP.NE.AND.EX P0, PT, R19, RZ, PT, P0 ;  /* 0x000000ff1300720c */ /* 0x000fe20003f05300 */
[----:B------:R-:W-:-:S12]  /*8fd0*/  BRA.DIV UR5, `(.L_x_1094) ;  /* 0x0000003205c07947 */ /* 0x000fd8000b800000 */
[----:B------:R-:W-:-:S13]  /*8fe0*/  VOTE.ANY P0, !P0 ;  /* 0x0000000000ff7806 */ /* 0x000fda0004000100 */
.L_x_1165:
        /* <DEDUP_REMOVED lines=8> */
[----:B------:R-:W-:-:S05]  /*9070*/  LOP3.LUT R21, R21, 0x80000000, R26, 0xec, !PT ;  /* 0x8000000015157812 */ /* 0x000fca00078eec1a */
[----:B------:R-:W-:-:S05]  /*9080*/  VIADD R24, R21, 0xffffffff ;  /* 0xffffffff15187836 */ /* 0x000fca0000000000 */
[----:B------:R-:W-:-:S04]  /*9090*/  LOP3.LUT R24, R21, R24, RZ, 0xc, !PT ;  /* 0x0000001815187212 */ /* 0x000fc800078e0cff */
[----:B------:R0:W1:Y:S02]  /*90a0*/  POPC R41, R24 ;  /* 0x0000001800297309 */ /* 0x0000640000000000 */
        /* <DEDUP_REMOVED lines=33> */
[----:B0-----:R-:W-:Y:S02]  /*92c0*/  SEL R23, R23, RZ, !P4 ;  /* 0x000000ff17177207 */ /* 0x001fe40006000000 */
[----:B------:R-:W-:Y:S01]  /*92d0*/  ISETP.NE.U32.AND P4, PT, R18, 0x65, PT ;  /* 0x000000651200780c */ /* 0x000fe20003f85070 */
[----:B------:R-:W-:Y:S01]  /*92e0*/  VIADD R18, R40, 0x10 ;  /* 0x0000001028127836 */ /* 0x000fe20000000000 */
[----:B------:R-:W-:Y:S02]  /*92f0*/  SEL R23, R23, RZ, !P0 ;  /* 0x000000ff17177207 */ /* 0x000fe40004000000 */
[----:B-1----:R-:W-:Y:S02]  /*9300*/  SEL R17, R17, RZ, !P0 ;  /* 0x000000ff11117207 */ /* 0x002fe40004000000 */
[----:B------:R-:W-:Y:S01]  /*9310*/  ISETP.GT.AND P5, PT, R18, R41, PT ;  /* 0x000000291200720c */ /* 0x000fe20003fa4270 */
[----:B------:R-:W-:Y:S01]  /*9320*/  IMAD.IADD R16, R38, 0x1, R23 ;  /* 0x0000000126107824 */ /* 0x000fe200078e0217 */
[----:B------:R-:W-:Y:S01]  /*9330*/  ISETP.NE.AND.EX P4, PT, R19, RZ, PT, P4 ;  /* 0x000000ff1300720c */ /* 0x000fe20003f85340 */
[----:B------:R-:W-:-:S03]  /*9340*/  IMAD.IADD R17, R46, 0x1, R17 ;  /* 0x000000012e117824 */ /* 0x000fc600078e0211 */
[----:B------:R-:W0:Y:S02]  /*9350*/  SHFL.DOWN PT, R23, R16, 0x10, R41 ;  /* 0x0a00000010177989 */ /* 0x000e2400000e0029 */
[----:B------:R-:W-:Y:S02]  /*9360*/  ISETP.NE.AND P0, PT, R17, RZ, PT ;  /* 0x000000ff1100720c */ /* 0x000fe40003f05270 */
[----:B------:R-:W1:Y:S05]  /*9370*/  SHFL.DOWN PT, R38, R17, 0x10, R41 ;  /* 0x0a00000011267989 */ /* 0x000e6a00000e0029 */
[----:B------:R-:W-:Y:S02]  /*9380*/  VOTE.ALL P4, P4 ;  /* 0x0000000000ff7806 */ /* 0x000fe40002080000 */
[----:B0-----:R-:W-:-:S02]  /*9390*/  SEL R23, R23, RZ, !P0 ;  /* 0x000000ff17177207 */ /* 0x001fc40004000000 */
[----:B------:R-:W-:Y:S02]  /*93a0*/  ISETP.NE.AND P0, PT, R20, RZ, PT ;  /* 0x000000ff1400720c */ /* 0x000fe40003f05270 */
[----:B------:R-:W-:Y:S02]  /*93b0*/  SEL R23, R23, RZ, !P5 ;  /* 0x000000ff17177207 */ /* 0x000fe40006800000 */
[----:B-1----:R-:W-:-:S03]  /*93c0*/  SEL R38, R38, RZ, !P5 ;  /* 0x000000ff26267207 */ /* 0x002fc60006800000 */
[----:B------:R-:W-:Y:S01]  /*93d0*/  IMAD.IADD R23, R16, 0x1, R23 ;  /* 0x0000000110177824 */ /* 0x000fe200078e0217 */
[----:B------:R-:W-:-:S04]  /*93e0*/  IADD3 R20, PT, PT, R17, R38, R20 ;  /* 0x0000002611147210 */ /* 0x000fc80007ffe014 */
[----:B------:R-:W-:-:S05]  /*93f0*/  SEL R23, R23, RZ, !P0 ;  /* 0x000000ff17177207 */ /* 0x000fca0004000000 */
[----:B------:R-:W-:-:S07]  /*9400*/  IMAD.IADD R22, R23, 0x1, R22 ;  /* 0x0000000117167824 */ /* 0x000fce00078e0216 */
.L_x_1179:
[----:B------:R-:W-:Y:S05]  /*9410*/  @P4 BRA `(.L_x_1097) ;  /* 0xfffffff800d44947 */ /* 0x000fea000383ffff */
.L_x_1093:
[----:B------:R-:W-:Y:S01]  /*9420*/  ISETP.NE.AND P4, PT, R40, RZ, PT ;  /* 0x000000ff2800720c */ /* 0x000fe20003f85270 */
[----:B------:R-:W-:Y:S01]  /*9430*/  BSSY.RECONVERGENT B0, `(.L_x_1098) ;  /* 0x0000015000007945 */ /* 0x000fe20003800200 */
[----:B------:R-:W-:Y:S01]  /*9440*/  ISETP.NE.AND P0, PT, R0, RZ, PT ;  /* 0x000000ff0000720c */ /* 0x000fe20003f05270 */
[----:B------:R-:W-:-:S10]  /*9450*/  IMAD.MOV.U32 R21, RZ, RZ, R22 ;  /* 0x000000ffff157224 */ /* 0x000fd400078e0016 */
        /* <DEDUP_REMOVED lines=18> */
.L_x_1099:
[----:B------:R-:W-:Y:S05]  /*9580*/  BSYNC.RECONVERGENT B0 ;  /* 0x0000000000007941 */ /* 0x000fea0003800200 */
.L_x_1098:
[----:B------:R0:W-:Y:S01]  /*9590*/  @!P4 STS.64 [R24+0x48], R20 ;  /* 0x000048141800c388 */ /* 0x0001e20000000a00 */
[----:B------:R-:W-:Y:S02]  /*95a0*/  @!P4 IMAD.MOV.U32 R25, RZ, RZ, R20 ;  /* 0x000000ffff19c224 */ /* 0x000fe400078e0014 */
[----:B------:R-:W-:-:S07]  /*95b0*/  @!P4 IMAD.MOV.U32 R35, RZ, RZ, R22 ;  /* 0x000000ffff23c224 */ /* 0x000fce00078e0016 */
.L_x_1087:
[----:B------:R-:W-:Y:S05]  /*95c0*/  WARPSYNC.ALL ;  /* 0x0000000000007948 */ /* 0x000fea0003800000 */
[C---:B------:R-:W-:Y:S01]  /*95d0*/  ISETP.NE.AND P4, PT, R0.reuse, RZ, PT ;  /* 0x000000ff0000720c */ /* 0x040fe20003f85270 */
[----:B------:R-:W2:Y:S08]  /*95e0*/  S2UR UR5, SR_CgaCtaId ;  /* 0x00000000000579c3 */ /* 0x000eb00000008800 */
[----:B------:R-:W-:Y:S04]  /*95f0*/  BAR.SYNC.DEFER_BLOCKING 0x0 ;  /* 0x0000000000007b1d */ /* 0x000fe80000010000 */
[----:B------:R-:W-:Y:S01]  /*9600*/  @P4 ISETP.NE.AND P5, PT, R25, RZ, PT ;  /* 0x000000ff1900420c */ /* 0x000fe20003fa5270 */
[----:B------:R-:W-:Y:S01]  /*9610*/  IMAD R26, R0, 0x9, RZ ;  /* 0x00000009001a7824 */ /* 0x000fe200078e02ff */
[----:B------:R-:W-:Y:S01]  /*9620*/  ISETP.NE.AND P0, PT, R34, R2, PT ;  /* 0x000000022200720c */ /* 0x000fe20003f05270 */
[----:B------:R-:W-:-:S03]  /*9630*/  UMOV UR4, 0x400 ;  /* 0x0000040000047882 */ /* 0x000fc60000000000 */
[C---:B------:R-:W-:Y:S01]  /*9640*/  ISETP.EQ.OR P0, PT, R26.reuse, UR7, P0 ;  /* 0x000000071a007c0c */ /* 0x040fe20008702670 */
[----:B0-----:R-:W-:Y:S01]  /*9650*/  VIADD R21, R26, 0x7 ;  /* 0x000000071a157836 */ /* 0x001fe20000000000 */
[----:B------:R-:W-:Y:S02]  /*9660*/  BSSY.RECONVERGENT B0, `(.L_x_1100) ;  /* 0x0000148000007945 */ /* 0x000fe40003800200 */
[----:B------:R-:W-:-:S05]  /*9670*/  SEL R24, RZ, 0x1, !P0 ;  /* 0x00000001ff187807 */ /* 0x000fca0004000000 */
[----:B-1----:R-:W-:Y:S02]  /*9680*/  VIADD R20, R24, 0x1 ;  /* 0x0000000118147836 */ /* 0x002fe40000000000 */
[----:B------:R-:W-:Y:S01]  /*9690*/  @!P1 IMAD.MOV R20, RZ, RZ, R24 ;  /* 0x000000ffff149224 */ /* 0x000fe200078e0218 */
[----:B--2---:R-:W-:-:S09]  /*96a0*/  ULEA UR4, UR5, UR4, 0x18 ;  /* 0x0000000405047291 */ /* 0x004fd2000f8ec0ff */
[----:B------:R-:W0:Y:S02]  /*96b0*/  @P4 LDS.64 R16, [UR4+0x48] ;  /* 0x00004804ff104984 */ /* 0x000e240008000a00 */
[----:B0-----:R-:W-:Y:S01]  /*96c0*/  @P4 SEL R18, R17, RZ, !P5 ;  /* 0x000000ff11124207 */ /* 0x001fe20006800000 */
[----:B------:R-:W-:Y:S01]  /*96d0*/  VIADD R17, R26, 0x3 ;  /* 0x000000031a117836 */ /* 0x000fe20000000000 */
[----:B------:R-:W-:Y:S01]  /*96e0*/  ISETP.NE.AND P5, PT, R6, R8, PT ;  /* 0x000000080600720c */ /* 0x000fe20003fa5270 */
[----:B------:R-:W-:Y:S02]  /*96f0*/  @P4 IMAD.IADD R16, R25, 0x1, R16 ;  /* 0x0000000119104824 */ /* 0x000fe400078e0210 */
[----:B------:R-:W-:Y:S01]  /*9700*/  @P4 IMAD.IADD R35, R35, 0x1, R18 ;  /* 0x0000000123234824 */ /* 0x000fe200078e0212 */
[----:B------:R-:W-:Y:S01]  /*9710*/  ISETP.EQ.OR P5, PT, R17, UR7, P5 ;  /* 0x0000000711007c0c */ /* 0x000fe2000afa2670 */
[----:B------:R-:W-:Y:S01]  /*9720*/  @P4 IMAD.MOV.U32 R25, RZ, RZ, R16 ;  /* 0x000000ffff194224 */ /* 0x000fe200078e0010 */
[----:B------:R-:W-:Y:S01]  /*9730*/  ISETP.NE.AND P4, PT, R8, R10, PT ;  /* 0x0000000a0800720c */ /* 0x000fe20003f85270 */
[----:B------:R-:W-:Y:S01]  /*9740*/  VIADD R17, R26, 0x4 ;  /* 0x000000041a117836 */ /* 0x000fe20000000000 */
[----:B------:R-:W-:Y:S01]  /*9750*/  SEL R18, R35, RZ, !P0 ;  /* 0x000000ff23127207 */ /* 0x000fe20004000000 */
[----:B------:R-:W-:Y:S01]  /*9760*/  IMAD.IADD R29, R25, 0x1, R20 ;  /* 0x00000001191d7824 */ /* 0x000fe200078e0214 */
[----:B------:R-:W-:Y:S01]  /*9770*/  ISETP.NE.AND P0, PT, R10, R12, PT ;  /* 0x0000000c0a00720c */ /* 0x000fe20003f05270 */
[----:B------:R-:W-:Y:S01]  /*9780*/  IMAD.IADD R23, R36, 0x1, R25 ;  /* 0x0000000124177824 */ /* 0x000fe200078e0219 */
[----:B------:R-:W-:Y:S01]  /*9790*/  ISETP.EQ.OR P4, PT, R17, UR7, P4 ;  /* 0x0000000711007c0c */ /* 0x000fe2000a782670 */
[----:B------:R-:W-:-:S02]  /*97a0*/  IMAD.IADD R3, R3, 0x1, R18 ;  /* 0x0000000103037824 */ /* 0x000fc400078e0212 */
[----:B------:R-:W-:Y:S02]  /*97b0*/  VIADD R17, R26, 0x5 ;  /* 0x000000051a117836 */ /* 0x000fe40000000000 */
[----:B------:R-:W-:Y:S01]  /*97c0*/  VIADD R46, R29, 0x1 ;  /* 0x000000011d2e7836 */ /* 0x000fe20000000000 */
[----:B------:R-:W-:Y:S01]  /*97d0*/  SEL R18, R3, RZ, !P1 ;  /* 0x000000ff03127207 */ /* 0x000fe20004800000 */
[----:B------:R-:W-:Y:S01]  /*97e0*/  @!P2 IMAD.MOV R46, RZ, RZ, R29 ;  /* 0x000000ffff2ea224 */ /* 0x000fe200078e021d */
[----:B------:R-:W-:Y:S01]  /*97f0*/  ISETP.EQ.OR P0, PT, R17, UR7, P0 ;  /* 0x0000000711007c0c */ /* 0x000fe20008702670 */
[----:B------:R-:W-:Y:S02]  /*9800*/  IMAD.IADD R45, R24, 0x1, R25 ;  /* 0x00000001182d7824 */ /* 0x000fe400078e0219 */
[----:B------:R-:W-:Y:S02]  /*9810*/  IMAD.IADD R5, R5, 0x1, R18 ;  /* 0x0000000105057824 */ /* 0x000fe400078e0212 */
[----:B------:R-:W0:Y:S01]  /*9820*/  LDS.64 R18, [UR4+0x70] ;  /* 0x00007004ff127984 */ /* 0x000e220008000a00 */
[----:B------:R-:W-:-:S02]  /*9830*/  VIADD R17, R46, 0x1 ;  /* 0x000000012e117836 */ /* 0x000fc40000000000 */
[----:B------:R-:W-:Y:S01]  /*9840*/  SEL R22, R5, RZ, !P2 ;  /* 0x000000ff05167207 */ /* 0x000fe20005000000 */
[----:B------:R-:W-:-:S04]  /*9850*/  @!P5 IMAD.MOV R17, RZ, RZ, R46 ;  /* 0x000000ffff11d224 */ /* 0x000fc800078e022e */
[----:B------:R-:W-:-:S05]  /*9860*/  IMAD.IADD R7, R7, 0x1, R22 ;  /* 0x0000000107077824 */ /* 0x000fca00078e0216 */
[----:B------:R-:W-:Y:S02]  /*9870*/  SEL R16, R7, RZ, !P5 ;  /* 0x000000ff07107207 */ /* 0x000fe40006800000 */
[----:B------:R-:W-:-:S03]  /*9880*/  ISETP.NE.AND P5, PT, R14, R32, PT ;  /* 0x000000200e00720c */ /* 0x000fc60003fa5270 */
[----:B------:R-:W-:Y:S01]  /*9890*/  IMAD.IADD R9, R9, 0x1, R16 ;  /* 0x0000000109097824 */ /* 0x000fe200078e0210 */
[----:B------:R-:W-:Y:S01]  /*98a0*/  ISETP.EQ.OR P5, PT, R21, UR7, P5 ;  /* 0x0000000715007c0c */ /* 0x000fe2000afa2670 */
[----:B------:R-:W1:Y:S03]  /*98b0*/  LDS R16, [UR4+0x6c] ;  /* 0x00006c04ff107984 */ /* 0x000e660008000800 */
[----:B------:R-:W-:-:S05]  /*98c0*/  SEL R20, R9, RZ, !P4 ;  /* 0x000000ff09147207 */ /* 0x000fca0006000000 */
[----:B------:R-:W-:Y:S02]  /*98d0*/  IMAD.IADD R11, R11, 0x1, R20 ;  /* 0x000000010b0b7824 */ /* 0x000fe400078e0214 */
[----:B------:R-:W-:Y:S02]  /*98e0*/  VIADD R20, R17, 0x1 ;  /* 0x0000000111147836 */ /* 0x000fe40000000000 */
[----:B------:R-:W-:Y:S01]  /*98f0*/  @!P4 IMAD.MOV R20, RZ, RZ, R17 ;  /* 0x000000ffff14c224 */ /* 0x000fe200078e0211 */
[----:B------:R-:W-:-:S03]  /*9900*/  SEL R22, R11, RZ, !P0 ;  /* 0x000000ff0b167207 */ /* 0x000fc60004000000 */
[----:B------:R-:W-:Y:S02]  /*9910*/  VIADD R21, R20, 0x1 ;  /* 0x0000000114157836 */ /* 0x000fe40000000000 */
[----:B------:R-:W-:Y:S01]  /*9920*/  IMAD.IADD R13, R13, 0x1, R22 ;  /* 0x000000010d0d7824 */ /* 0x000fe200078e0216 */
[----:B0-----:R-:W-:Y:S01]  /*9930*/  ISETP.GE.AND P6, PT, R19, 0x101, PT ;  /* 0x000001011300780c */ /* 0x001fe20003fc6270 */
[----:B------:R-:W-:-:S03]  /*9940*/  @!P0 IMAD.MOV R21, RZ, RZ, R20 ;  /* 0x000000ffff158224 */ /* 0x000fc600078e0214 */
[----:B------:R-:W-:-:S05]  /*9950*/  SEL R22, R13, RZ, !P3 ;  /* 0x000000ff0d167207 */ /* 0x000fca0005800000 */
[----:B------:R-:W-:Y:S02]  /*9960*/  IMAD.IADD R15, R15, 0x1, R22 ;  /* 0x000000010f0f7824 */ /* 0x000fe400078e0216 */
[----:B------:R-:W-:Y:S02]  /*9970*/  VIADD R22, R21, 0x1 ;  /* 0x0000000115167836 */ /* 0x000fe40000000000 */
[----:B------:R-:W-:Y:S01]  /*9980*/  @!P3 IMAD.MOV R22, RZ, RZ, R21 ;  /* 0x000000ffff16b224 */ /* 0x000fe200078e0215 */
[----:B------:R-:W-:-:S05]  /*9990*/  SEL R28, R15, RZ, !P5 ;  /* 0x000000ff0f1c7207 */ /* 0x000fca0006800000 */
[----:B------:R-:W-:Y:S01]  /*99a0*/  IMAD.IADD R33, R33, 0x1, R28 ;  /* 0x0000000121217824 */ /* 0x000fe200078e021c */
[----:B------:R-:W-:Y:S06]  /*99b0*/  @!P6 BRA `(.L_x_1101) ;  /* 0x0000000c004ce947 */ /* 0x000fec0003800000 */
[----:B------:R-:W0:Y:S01]  /*99c0*/  LDS R24, [UR4+0x64] ;  /* 0x00006404ff187984 */ /* 0x000e220008000800 */
[----:B------:R-:W-:Y:S01]  /*99d0*/  ISETP.NE.AND P6, PT, R34, R2, PT ;  /* 0x000000022200720c */ /* 0x000fe20003fc5270 */
[----:B------:R-:W-:Y:S01]  /*99e0*/  IMAD.MOV.U32 R27, RZ, RZ, 0x9 ;  /* 0x00000009ff1b7424 */ /* 0x000fe200078e00ff */
[----:B------:R-:W-:Y:S02]  /*99f0*/  BAR.SYNC.DEFER_BLOCKING 0x0 ;  /* 0x0000000000007b1d */ /* 0x000fe40000010000 */
[----:B------:R-:W-:Y:S01]  /*9a00*/  ISETP.NE.AND P6, PT, R26, UR7, !P6 ;  /* 0x000000071a007c0c */ /* 0x000fe2000f7c5270 */
[CC--:B------:R-:W-:Y:S02]  /*9a10*/  IMAD R26, R0.reuse, R27.reuse, 0x3 ;  /* 0x00000003001a7424 */ /* 0x0c0fe400078e021b */
[----:B------:R-:W-:-:S10]  /*9a20*/  IMAD R27, R0, R27, 0x8 ;  /* 0x00000008001b7424 */ /* 0x000fd400078e021b */
[--C-:B0-----:R-:W-:Y:S02]  /*9a30*/  @!P6 IMAD.IADD R25, R25, 0x1, -R24.reuse ;  /* 0x000000011919e824 */ /* 0x101fe400078e0a18 */
[--C-:B------:R-:W-:Y:S02]  /*9a40*/  @P1 IMAD.IADD R45, R45, 0x1, -R24.reuse ;  /* 0x000000012d2d1824 */ /* 0x100fe400078e0a18 */
[--C-:B------:R-:W-:Y:S01]  /*9a50*/  @P2 IMAD.IADD R29, R29, 0x1, -R24.reuse ;  /* 0x000000011d1d2824 */ /* 0x100fe200078e0a18 */
[----:B------:R-:W-:Y:S01]  /*9a60*/  @!P6 LEA R25, R25, UR4, 0x3 ;  /* 0x000000041919ec11 */ /* 0x000fe2000f8e18ff */
[--C-:B------:R-:W-:Y:S01]  /*9a70*/  @P4 IMAD.IADD R17, R17, 0x1, -R24.reuse ;  /* 0x0000000111114824 */ /* 0x100fe200078e0a18 */
[----:B------:R-:W-:Y:S01]  /*9a80*/  @P1 LEA R45, R45, UR4, 0x3 ;  /* 0x000000042d2d1c11 */ /* 0x000fe2000f8e18ff */
[--C-:B------:R-:W-:Y:S01]  /*9a90*/  @P0 IMAD.IADD R20, R20, 0x1, -R24.reuse ;  /* 0x0000000114140824 */ /* 0x100fe200078e0a18 */
[----:B------:R-:W-:Y:S01]  /*9aa0*/  @P2 LEA R29, R29, UR4, 0x3 ;  /* 0x000000041d1d2c11 */ /* 0x000fe2000f8e18ff */
[----:B------:R2:W-:Y:S01]  /*9ab0*/  @!P6 STS.64 [R25], R34 ;  /* 0x000000221900e388 */ /* 0x0005e20000000a00 */
[----:B------:R-:W-:Y:S01]  /*9ac0*/  ISETP.NE.AND P6, PT, R6, R8, PT ;  /* 0x000000080600720c */ /* 0x000fe20003fc5270 */
[--C-:B------:R-:W-:Y:S01]  /*9ad0*/  @P3 IMAD.IADD R21, R21, 0x1, -R24.reuse ;  /* 0x0000000115153824 */ /* 0x100fe200078e0a18 */
[----:B------:R-:W-:Y:S01]  /*9ae0*/  @P4 LEA R17, R17, UR4, 0x3 ;  /* 0x0000000411114c11 */ /* 0x000fe2000f8e18ff */
[----:B------:R2:W-:Y:S01]  /*9af0*/  @P1 STS.64 [R45], R2 ;  /* 0x000000022d001388 */ /* 0x0005e20000000a00 */
[----:B------:R-:W-:Y:S01]  /*9b00*/  ISETP.NE.AND P6, PT, R26, UR7, !P6 ;  /* 0x000000071a007c0c */ /* 0x000fe2000f7c5270 */
[----:B------:R-:W-:Y:S01]  /*9b10*/  @P5 IMAD.IADD R22, R22, 0x1, -R24 ;  /* 0x0000000116165824 */ /* 0x000fe200078e0a18 */
[----:B------:R-:W-:Y:S01]  /*9b20*/  ISETP.NE.AND P1, PT, R32, R37, PT ;  /* 0x000000252000720c */ /* 0x000fe20003f25270 */
[----:B------:R2:W-:Y:S01]  /*9b30*/  @P2 STS.64 [R29], R4 ;  /* 0x000000041d002388 */ /* 0x0005e20000000a00 */
[----:B------:R-:W-:-:S02]  /*9b40*/  @P0 LEA R20, R20, UR4, 0x3 ;  /* 0x0000000414140c11 */ /* 0x000fc4000f8e18ff */
[----:B------:R-:W-:Y:S02]  /*9b50*/  ISETP.NE.AND P1, PT, R27, UR7, !P1 ;  /* 0x000000071b007c0c */ /* 0x000fe4000cf25270 */
[----:B------:R-:W-:Y:S02]  /*9b60*/  @P3 LEA R21, R21, UR4, 0x3 ;  /* 0x0000000415153c11 */ /* 0x000fe4000f8e18ff */
[----:B------:R-:W-:-:S03]  /*9b70*/  @P5 LEA R22, R22, UR4, 0x3 ;  /* 0x0000000416165c11 */ /* 0x000fc6000f8e18ff */
[----:B------:R-:W-:-:S05]  /*9b80*/  @!P6 IMAD.IADD R46, R46, 0x1, -R24 ;  /* 0x000000012e2ee824 */ /* 0x000fca00078e0a18 */
[----:B------:R-:W-:Y:S01]  /*9b90*/  @!P6 LEA R46, R46, UR4, 0x3 ;  /* 0x000000042e2eec11 */ /* 0x000fe2000f8e18ff */
[----:B------:R-:W-:-:S04]  /*9ba0*/  @!P1 IMAD.IADD R23, R23, 0x1, -R24 ;  /* 0x0000000117179824 */ /* 0x000fc800078e0a18 */
[----:B------:R2:W-:Y:S01]  /*9bb0*/  @!P6 STS.64 [R46], R6 ;  /* 0x000000062e00e388 */ /* 0x0005e20000000a00 */
[----:B------:R-:W-:-:S03]  /*9bc0*/  @!P1 LEA R23, R23, UR4, 0x3 ;  /* 0x0000000417179c11 */ /* 0x000fc6000f8e18ff */
[----:B------:R2:W-:Y:S04]  /*9bd0*/  @P4 STS.64 [R17], R8 ;  /* 0x0000000811004388 */ /* 0x0005e80000000a00 */
[----:B------:R2:W-:Y:S01]  /*9be0*/  @P0 STS.64 [R20], R10 ;  /* 0x0000000a14000388 */ /* 0x0005e20000000a00 */
[----:B------:R-:W-:-:S03]  /*9bf0*/  ISETP.GE.AND P0, PT, R0, R19, PT ;  /* 0x000000130000720c */ /* 0x000fc60003f06270 */
[----:B------:R2:W-:Y:S04]  /*9c00*/  @P3 STS.64 [R21], R12 ;  /* 0x0000000c15003388 */ /* 0x0005e80000000a00 */
[----:B------:R2:W-:Y:S04]  /*9c10*/  @P5 STS.64 [R22], R14 ;  /* 0x0000000e16005388 */ /* 0x0005e80000000a00 */
[----:B------:R2:W-:Y:S01]  /*9c20*/  @!P1 STS.64 [R23], R32 ;  /* 0x0000002017009388 */ /* 0x0005e20000000a00 */
[----:B------:R-:W-:Y:S06]  /*9c30*/  BAR.SYNC.DEFER_BLOCKING 0x0 ;  /* 0x0000000000007b1d */ /* 0x000fec0000010000 */
[----:B------:R-:W-:Y:S05]  /*9c40*/  @P0 BRA `(.L_x_1102) ;  /* 0x0000000c00a40947 */ /* 0x000fea0003800000 */
[----:B--2---:R-:W-:Y:S01]  /*9c50*/  LOP3.LUT R2, RZ, R0, RZ, 0x33, !PT ;  /* 0x00000000ff027212 */ /* 0x004fe200078e33ff */
[----:B------:R-:W-:Y:S01]  /*9c60*/  BSSY.RECONVERGENT B1, `(.L_x_1103) ;  /* 0x000001b000017945 */ /* 0x000fe20003800200 */
[----:B------:R-:W-:-:S03]  /*9c70*/  IMAD.MOV.U32 R36, RZ, RZ, R0 ;  /* 0x000000ffff247224 */ /* 0x000fc600078e0000 */
        /* <DEDUP_REMOVED lines=11> */
[----:B------:R-:W2:Y:S03]  /*9d30*/  LDC.64 R8, c[0x0][0x398] ;  /* 0x0000e600ff087b82 */ /* 0x000ea60000000a00 */
[----:B------:R-:W-:Y:S01]  /*9d40*/  LOP3.LUT R3, R3, 0x300, RZ, 0xc0, !PT ;  /* 0x0000030003037812 */ /* 0x000fe200078ec0ff */
[----:B------:R-:W-:-:S04]  /*9d50*/  IMAD.MOV R12, RZ, RZ, -R2 ;  /* 0x000000ffff0c7224 */ /* 0x000fc800078e0a02 */
[----:B------:R-:W-:-:S07]  /*9d60*/  IMAD.IADD R36, R3, 0x1, R0 ;  /* 0x0000000103247824 */ /* 0x000fce00078e0200 */
.L_x_1105:
[----:B---3--:R3:W4:Y:S01]  /*9d70*/  LDS.64 R14, [R10] ;  /* 0x000000000a0e7984 */ /* 0x0087220000000a00 */
[----:B--2---:R-:W-:-:S04]  /*9d80*/  IMAD.WIDE R4, R11, 0x4, R8 ;  /* 0x000000040b047825 */ /* 0x004fc800078e0208 */
[----:B0-----:R-:W-:-:S04]  /*9d90*/  IMAD.WIDE R2, R11, 0x4, R6 ;  /* 0x000000040b027825 */ /* 0x001fc800078e0206 */
[----:B------:R-:W-:Y:S02]  /*9da0*/  VIADD R12, R12, 0x1 ;  /* 0x000000010c0c7836 */ /* 0x000fe40000000000 */
[----:B------:R-:W-:Y:S02]  /*9db0*/  VIADD R11, R11, 0x100 ;  /* 0x000001000b0b7836 */ /* 0x000fe40000000000 */
[----:B---3--:R-:W-:Y:S01]  /*9dc0*/  VIADD R10, R10, 0x800 ;  /* 0x000008000a0a7836 */ /* 0x008fe20000000000 */
[----:B------:R-:W-:Y:S01]  /*9dd0*/  ISETP.NE.AND P0, PT, R12, RZ, PT ;  /* 0x000000ff0c00720c */ /* 0x000fe20003f05270 */
[----:B----4-:R3:W-:Y:S04]  /*9de0*/  STG.E desc[UR10][R4.64], R14 ;  /* 0x0000000e04007986 */ /* 0x0107e8000c10190a */
[----:B------:R3:W-:Y:S08]  /*9df0*/  STG.E desc[UR10][R2.64], R15 ;  /* 0x0000000f02007986 */ /* 0x0007f0000c10190a */
[----:B------:R-:W-:Y:S05]  /*9e00*/  @P0 BRA `(.L_x_1105) ;  /* 0xfffffffc00d80947 */ /* 0x000fea000383ffff */
.L_x_1104:
[----:B------:R-:W-:Y:S05]  /*9e10*/  BSYNC.RECONVERGENT B1 ;  /* 0x0000000000017941 */ /* 0x000fea0003800200 */
.L_x_1103:
[----:B------:R-:W-:Y:S05]  /*9e20*/  @!P1 BRA `(.L_x_1102) ;  /* 0x0000000c002c9947 */ /* 0x000fea0003800000 */
[----:B------:R-:W0:Y:S01]  /*9e30*/  LDCU.64 UR8, c[0x0][0x398] ;  /* 0x00007300ff0877ac */ /* 0x000e220008000a00 */
[----:B---3--:R-:W-:Y:S01]  /*9e40*/  IMAD.IADD R2, R19, 0x1, -R36 ;  /* 0x0000000113027824 */ /* 0x008fe200078e0a24 */
[----:B------:R-:W-:Y:S01]  /*9e50*/  LEA R3, R36, UR4, 0x3 ;  /* 0x0000000424037c11 */ /* 0x000fe2000f8e18ff */
[----:B------:R-:W-:Y:S01]  /*9e60*/  BSSY.RECONVERGENT B1, `(.L_x_1106) ;  /* 0x0000051000017945 */ /* 0x000fe20003800200 */
[----:B------:R-:W2:Y:S01]  /*9e70*/  LDCU.64 UR12, c[0x0][0x3a0] ;  /* 0x00007400ff0c77ac */ /* 0x000ea20008000a00 */
[----:B------:R-:W-:Y:S02]  /*9e80*/  PLOP3.LUT P0, PT, PT, PT, PT, 0x80, 0x8 ;  /* 0x000000000008781c */ /* 0x000fe40003f0f070 */
[----:B------:R-:W-:Y:S01]  /*9e90*/  ISETP.GT.AND P1, PT, R2, 0xc00, PT ;  /* 0x00000c000200780c */ /* 0x000fe20003f24270 */
[----:B------:R-:W-:Y:S02]  /*9ea0*/  IMAD.IADD R2, R36, 0x1, R24 ;  /* 0x0000000124027824 */ /* 0x000fe400078e0218 */
[----:B------:R-:W-:Y:S01]  /*9eb0*/  VIADD R3, R3, 0x1000 ;  /* 0x0000100003037836 */ /* 0x000fe20000000000 */
[----:B0-----:R-:W-:-:S02]  /*9ec0*/  UIADD3 UR8, UP0, UPT, UR8, 0x800, URZ ;  /* 0x0000080008087890 */ /* 0x001fc4000ff1e0ff */
[----:B--2---:R-:W-:Y:S02]  /*9ed0*/  UIADD3 UR12, UP1, UPT, UR12, 0x800, URZ ;  /* 0x000008000c0c7890 */ /* 0x004fe4000ff3e0ff */
        /* <DEDUP_REMOVED lines=9> */
.L_x_1108:
[----:B--2---:R-:W0:Y:S01]  /*9f70*/  LDS.64 R46, [R3+-0x1000] ;  /* 0xfff00000032e7984 */ /* 0x004e220000000a00 */
[----:B------:R-:W-:-:S03]  /*9f80*/  IMAD.WIDE R48, R2, 0x4, R6 ;  /* 0x0000000402307825 */ /* 0x000fc600078e0206 */
[----:B------:R-:W2:Y:S01]  /*9f90*/  LDS.64 R44, [R3+-0x800] ;  /* 0xfff80000032c7984 */ /* 0x000ea20000000a00 */
[----:B------:R-:W-:-:S03]  /*9fa0*/  IMAD.WIDE R24, R2, 0x4, R4 ;  /* 0x0000000402187825 */ /* 0x000fc600078e0204 */
[----:B------:R-:W3:Y:S01]  /*9fb0*/  LDS.64 R42, [R3] ;  /* 0x00000000032a7984 */ /* 0x000ee20000000a00 */
[----:B------:R-:W-:Y:S02]  /*9fc0*/  VIADD R51, R2, 0x400 ;  /* 0x0000040002337836 */ /* 0x000fe40000000000 */
[----:B------:R-:W-:Y:S01]  /*9fd0*/  VIADD R36, R36, 0x1000 ;  /* 0x0000100024247836 */ /* 0x000fe20000000000 */
[----:B------:R-:W4:Y:S04]  /*9fe0*/  LDS.64 R8, [R3+0x800] ;  /* 0x0008000003087984 */ /* 0x000f280000000a00 */
[----:B------:R-:W5:Y:S01]  /*9ff0*/  LDS.64 R10, [R3+0x1000] ;  /* 0x00100000030a7984 */ /* 0x000f620000000a00 */
[----:B------:R-:W-:-:S03]  /*a000*/  ISETP.GE.AND P1, PT, R36, R17, PT ;  /* 0x000000112400720c */ /* 0x000fc60003f26270 */
[----:B------:R-:W1:Y:S04]  /*a010*/  LDS.64 R12, [R3+0x1800] ;  /* 0x00180000030c7984 */ /* 0x000e680000000a00 */
        /* <DEDUP_REMOVED lines=9> */
[----:B------:R2:W1:Y:S04]  /*a0b0*/  LDS.64 R40, [R3+0x6800] ;  /* 0x0068000003287984 */ /* 0x0004680000000a00 */
[----:B0-----:R-:W-:Y:S04]  /*a0c0*/  STG.E desc[UR10][R48.64+-0x800], R46 ;  /* 0xfff8002e30007986 */ /* 0x001fe8000c10190a */
[----:B------:R0:W-:Y:S01]  /*a0d0*/  STG.E desc[UR10][R24.64+-0x800], R47 ;  /* 0xfff8002f18007986 */ /* 0x0001e2000c10190a */
[----:B--2---:R-:W-:-:S03]  /*a0e0*/  VIADD R3, R3, 0x8000 ;  /* 0x0000800003037836 */ /* 0x004fc60000000000 */
[----:B------:R-:W-:Y:S04]  /*a0f0*/  STG.E desc[UR10][R48.64+-0x400], R44 ;  /* 0xfffc002c30007986 */ /* 0x000fe8000c10190a */
[----:B------:R2:W-:Y:S01]  /*a100*/  STG.E desc[UR10][R24.64+-0x400], R45 ;  /* 0xfffc002d18007986 */ /* 0x0005e2000c10190a */
[----:B0-----:R-:W-:-:S03]  /*a110*/  IMAD.WIDE R46, R51, 0x4, R6 ;  /* 0x00000004332e7825 */ /* 0x001fc600078e0206 */
[----:B---3--:R-:W-:Y:S04]  /*a120*/  STG.E desc[UR10][R48.64], R42 ;  /* 0x0000002a30007986 */ /* 0x008fe8000c10190a */
[----:B------:R0:W-:Y:S01]  /*a130*/  STG.E desc[UR10][R24.64], R43 ;  /* 0x0000002b18007986 */ /* 0x0001e2000c10190a */
[----:B--2---:R-:W-:-:S03]  /*a140*/  IMAD.WIDE R44, R51, 0x4, R4 ;  /* 0x00000004332c7825 */ /* 0x004fc600078e0204 */
[----:B----4-:R-:W-:Y:S01]  /*a150*/  STG.E desc[UR10][R48.64+0x400], R8 ;  /* 0x0004000830007986 */ /* 0x010fe2000c10190a */
[----:B------:R-:W-:-:S03]  /*a160*/  VIADD R51, R2, 0x800 ;  /* 0x0000080002337836 */ /* 0x000fc60000000000 */
[----:B------:R2:W-:Y:S04]  /*a170*/  STG.E desc[UR10][R24.64+0x400], R9 ;  /* 0x0004000918007986 */ /* 0x0005e8000c10190a */
[----:B-----5:R-:W-:Y:S01]  /*a180*/  STG.E desc[UR10][R46.64+-0x800], R10 ;  /* 0xfff8000a2e007986 */ /* 0x020fe2000c10190a */
[----:B0-----:R-:W-:-:S03]  /*a190*/  IMAD.WIDE R42, R51, 0x4, R6 ;  /* 0x00000004332a7825 */ /* 0x001fc600078e0206 */
[----:B------:R0:W-:Y:S04]  /*a1a0*/  STG.E desc[UR10][R44.64+-0x800], R11 ;  /* 0xfff8000b2c007986 */ /* 0x0001e8000c10190a */
[----:B-1----:R-:W-:Y:S01]  /*a1b0*/  STG.E desc[UR10][R46.64+-0x400], R12 ;  /* 0xfffc000c2e007986 */ /* 0x002fe2000c10190a */
[----:B--2---:R-:W-:-:S03]  /*a1c0*/  IMAD.WIDE R8, R51, 0x4, R4 ;  /* 0x0000000433087825 */ /* 0x004fc600078e0204 */
[----:B------:R1:W-:Y:S01]  /*a1d0*/  STG.E desc[UR10][R44.64+-0x400], R13 ;  /* 0xfffc000d2c007986 */ /* 0x0003e2000c10190a */
[C---:B------:R-:W-:Y:S02]  /*a1e0*/  VIADD R25, R2.reuse, 0xc00 ;  /* 0x00000c0002197836 */ /* 0x040fe40000000000 */
[----:B------:R-:W-:Y:S01]  /*a1f0*/  VIADD R2, R2, 0x1000 ;  /* 0x0000100002027836 */ /* 0x000fe20000000000 */
[----:B------:R2:W-:Y:S01]  /*a200*/  STG.E desc[UR10][R46.64], R14 ;  /* 0x0000000e2e007986 */ /* 0x0005e2000c10190a */
[----:B0-----:R-:W-:-:S03]  /*a210*/  IMAD.WIDE R10, R25, 0x4, R6 ;  /* 0x00000004190a7825 */ /* 0x001fc600078e0206 */
[----:B------:R2:W-:Y:S04]  /*a220*/  STG.E desc[UR10][R44.64], R15 ;  /* 0x0000000f2c007986 */ /* 0x0005e8000c10190a */
[----:B------:R2:W-:Y:S01]  /*a230*/  STG.E desc[UR10][R46.64+0x400], R20 ;  /* 0x000400142e007986 */ /* 0x0005e2000c10190a */
[----:B-1----:R-:W-:-:S03]  /*a240*/  IMAD.WIDE R12, R25, 0x4, R4 ;  /* 0x00000004190c7825 */ /* 0x002fc600078e0204 */
        /* <DEDUP_REMOVED lines=18> */
.L_x_1107:
[----:B------:R-:W-:Y:S05]  /*a370*/  BSYNC.RECONVERGENT B1 ;  /* 0x0000000000017941 */ /* 0x000fea0003800200 */
.L_x_1106:
[----:B--2---:R-:W-:Y:S01]  /*a380*/  IMAD.IADD R8, R19, 0x1, -R36 ;  /* 0x0000000113087824 */ /* 0x004fe200078e0a24 */
[----:B------:R-:W-:Y:S04]  /*a390*/  BSSY.RECONVERGENT B1, `(.L_x_1109) ;  /* 0x0000024000017945 */ /* 0x000fe80003800200 */
[----:B------:R-:W-:-:S13]  /*a3a0*/  ISETP.GT.AND P1, PT, R8, 0x400, PT ;  /* 0x000004000800780c */ /* 0x000fda0003f24270 */
[----:B------:R-:W-:Y:S05]  /*a3b0*/  @!P1 BRA `(.L_x_1110) ;  /* 0x0000000000849947 */ /* 0x000fea0003800000 */
[----:B------:R-:W0:Y:S01]  /*a3c0*/  LDS.64 R20, [R3+-0x1000] ;  /* 0xfff0000003147984 */ /* 0x000e220000000a00 */
[C---:B------:R-:W-:Y:S01]  /*a3d0*/  IMAD.WIDE R8, R2.reuse, 0x4, R6 ;  /* 0x0000000402087825 */ /* 0x040fe200078e0206 */
[----:B------:R-:W-:Y:S02]  /*a3e0*/  PLOP3.LUT P0, PT, PT, PT, PT, 0x8, 0x80 ;  /* 0x000000000080781c */ /* 0x000fe40003f0e170 */
[----:B------:R-:W2:Y:S01]  /*a3f0*/  LDS.64 R22, [R3+-0x800] ;  /* 0xfff8000003167984 */ /* 0x000ea20000000a00 */
[----:B------:R-:W-:-:S03]  /*a400*/  IMAD.WIDE R10, R2, 0x4, R4 ;  /* 0x00000004020a7825 */ /* 0x000fc600078e0204 */
[----:B------:R-:W3:Y:S01]  /*a410*/  LDS.64 R24, [R3] ;  /* 0x0000000003187984 */ /* 0x000ee20000000a00 */
[----:B------:R-:W-:Y:S02]  /*a420*/  VIADD R15, R2, 0x400 ;  /* 0x00000400020f7836 */ /* 0x000fe40000000000 */
[----:B------:R-:W-:Y:S01]  /*a430*/  VIADD R36, R36, 0x800 ;  /* 0x0000080024247836 */ /* 0x000fe20000000000 */
[----:B------:R-:W4:Y:S01]  /*a440*/  LDS.64 R26, [R3+0x800] ;  /* 0x00080000031a7984 */ /* 0x000f220000000a00 */
[----:B------:R-:W-:-:S03]  /*a450*/  IMAD.WIDE R12, R15, 0x4, R6 ;  /* 0x000000040f0c7825 */ /* 0x000fc600078e0206 */
[----:B------:R-:W5:Y:S01]  /*a460*/  LDS.64 R28, [R3+0x1000] ;  /* 0x00100000031c7984 */ /* 0x000f620000000a00 */
[----:B------:R-:W-:-:S03]  /*a470*/  IMAD.WIDE R14, R15, 0x4, R4 ;  /* 0x000000040f0e7825 */ /* 0x000fc600078e0204 */
[----:B------:R-:W1:Y:S01]  /*a480*/  LDS.64 R30, [R3+0x1800] ;  /* 0x00180000031e7984 */ /* 0x000e620000000a00 */
[----:B------:R-:W-:-:S03]  /*a490*/  VIADD R2, R2, 0x800 ;  /* 0x0000080002027836 */ /* 0x000fc60000000000 */
[----:B------:R-:W1:Y:S04]  /*a4a0*/  LDS.64 R32, [R3+0x2000] ;  /* 0x0020000003207984 */ /* 0x000e680000000a00 */
[----:B------:R0:W1:Y:S02]  /*a4b0*/  LDS.64 R34, [R3+0x2800] ;  /* 0x0028000003227984 */ /* 0x0000640000000a00 */
[----:B0-----:R-:W-:Y:S02]  /*a4c0*/  VIADD R3, R3, 0x4000 ;  /* 0x0000400003037836 */ /* 0x001fe40000000000 */
[----:B------:R0:W-:Y:S04]  /*a4d0*/  STG.E desc[UR10][R8.64+-0x800], R20 ;  /* 0xfff8001408007986 */ /* 0x0001e8000c10190a */
        /* <DEDUP_REMOVED lines=9> */
[----:B-1----:R0:W-:Y:S04]  /*a570*/  STG.E desc[UR10][R12.64+-0x400], R30 ;  /* 0xfffc001e0c007986 */ /* 0x0021e8000c10190a */
[----:B------:R0:W-:Y:S04]  /*a580*/  STG.E desc[UR10][R14.64+-0x400], R31 ;  /* 0xfffc001f0e007986 */ /* 0x0001e8000c10190a */
[----:B------:R0:W-:Y:S04]  /*a590*/  STG.E desc[UR10][R12.64], R32 ;  /* 0x000000200c007986 */ /* 0x0001e8000c10190a */
[----:B------:R0:W-:Y:S04]  /*a5a0*/  STG.E desc[UR10][R14.64], R33 ;  /* 0x000000210e007986 */ /* 0x0001e8000c10190a */
[----:B------:R0:W-:Y:S04]  /*a5b0*/  STG.E desc[UR10][R12.64+0x400], R34 ;  /* 0x000400220c007986 */ /* 0x0001e8000c10190a */
[----:B------:R0:W-:Y:S02]  /*a5c0*/  STG.E desc[UR10][R14.64+0x400], R35 ;  /* 0x000400230e007986 */ /* 0x0001e4000c10190a */
.L_x_1110:
[----:B------:R-:W-:Y:S05]  /*a5d0*/  BSYNC.RECONVERGENT B1 ;  /* 0x0000000000017941 */ /* 0x000fea0003800200 */
.L_x_1109:
[----:B------:R-:W-:-:S13]  /*a5e0*/  ISETP.LT.OR P0, PT, R36, R19, P0 ;  /* 0x000000132400720c */ /* 0x000fda0000701670 */
[----:B------:R-:W-:Y:S05]  /*a5f0*/  @!P0 BRA `(.L_x_1102) ;  /* 0x0000000400388947 */ /* 0x000fea0003800000 */
[----:B0-----:R-:W0:Y:S01]  /*a600*/  LDS.64 R8, [R3+-0x1000] ;  /* 0xfff0000003087984 */ /* 0x001e220000000a00 */
[----:B------:R-:W-:-:S03]  /*a610*/  IMAD.WIDE R6, R2, 0x4, R6 ;  /* 0x0000000402067825 */ /* 0x000fc600078e0206 */
[----:B------:R-:W2:Y:S01]  /*a620*/  LDS.64 R10, [R3+-0x800] ;  /* 0xfff80000030a7984 */ /* 0x000ea20000000a00 */
[----:B------:R-:W-:-:S03]  /*a630*/  IMAD.WIDE R4, R2, 0x4, R4 ;  /* 0x0000000402047825 */ /* 0x000fc600078e0204 */
[----:B------:R-:W3:Y:S04]  /*a640*/  LDS.64 R12, [R3] ;  /* 0x00000000030c7984 */ /* 0x000ee80000000a00 */
[----:B------:R-:W4:Y:S04]  /*a650*/  LDS.64 R14, [R3+0x800] ;  /* 0x00080000030e7984 */ /* 0x000f280000000a00 */
        /* <DEDUP_REMOVED lines=8> */
[----:B------:R-:W-:Y:S05]  /*a6e0*/  BRA `(.L_x_1102) ;  /* 0x0000000000fc7947 */ /* 0x000fea0003800000 */
.L_x_1101:
[----:B------:R-:W-:Y:S01]  /*a6f0*/  ISETP.NE.AND P6, PT, R34, R2, PT ;  /* 0x000000022200720c */ /* 0x000fe20003fc5270 */
[----:B------:R-:W0:Y:S01]  /*a700*/  @P1 LDC.64 R30, c[0x0][0x398] ;  /* 0x0000e600ff1e1b82 */ /* 0x000e220000000a00 */
[----:B------:R-:W-:Y:S02]  /*a710*/  IMAD.MOV.U32 R19, RZ, RZ, 0x9 ;  /* 0x00000009ff137424 */ /* 0x000fe400078e00ff */
[----:B------:R-:W-:Y:S02]  /*a720*/  ISETP.NE.AND P6, PT, R26, UR7, !P6 ;  /* 0x000000071a007c0c */ /* 0x000fe4000f7c5270 */
[CC--:B------:R-:W-:Y:S02]  /*a730*/  IMAD R24, R0.reuse, R19.reuse, 0x3 ;  /* 0x0000000300187424 */ /* 0x0c0fe400078e0213 */
[----:B------:R-:W-:Y:S01]  /*a740*/  IMAD R19, R0, R19, 0x8 ;  /* 0x0000000800137424 */ /* 0x000fe200078e0213 */
[----:B------:R-:W2:Y:S08]  /*a750*/  @P1 LDC.64 R38, c[0x0][0x3a0] ;  /* 0x0000e800ff261b82 */ /* 0x000eb00000000a00 */
[----:B------:R-:W3:Y:S08]  /*a760*/  @!P6 LDC.64 R50, c[0x0][0x398] ;  /* 0x0000e600ff32eb82 */ /* 0x000ef00000000a00 */
[----:B------:R-:W4:Y:S01]  /*a770*/  @!P6 LDC.64 R48, c[0x0][0x3a0] ;  /* 0x0000e800ff30eb82 */ /* 0x000f220000000a00 */
[----:B0-----:R-:W-:-:S07]  /*a780*/  @P1 IMAD.WIDE R42, R45, 0x4, R30 ;  /* 0x000000042d2a1825 */ /* 0x001fce00078e021e */
[----:B------:R-:W0:Y:S01]  /*a790*/  @P2 LDC.64 R26, c[0x0][0x3a0] ;  /* 0x0000e800ff1a2b82 */ /* 0x000e220000000a00 */
[----:B--2---:R-:W-:-:S04]  /*a7a0*/  @P1 IMAD.WIDE R44, R45, 0x4, R38 ;  /* 0x000000042d2c1825 */ /* 0x004fc800078e0226 */
[----:B---3--:R-:W-:-:S03]  /*a7b0*/  @!P6 IMAD.WIDE R50, R25, 0x4, R50 ;  /* 0x000000041932e825 */ /* 0x008fc600078e0232 */
[----:B------:R-:W2:Y:S02]  /*a7c0*/  @P4 LDC.64 R30, c[0x0][0x398] ;  /* 0x0000e600ff1e4b82 */ /* 0x000ea40000000a00 */
[----:B------:R-:W-:Y:S01]  /*a7d0*/  @!P6 STG.E desc[UR10][R50.64], R34 ;  /* 0x000000223200e986 */ /* 0x000fe2000c10190a */
[----:B----4-:R-:W-:-:S05]  /*a7e0*/  @!P6 IMAD.WIDE R48, R25, 0x4, R48 ;  /* 0x000000041930e825 */ /* 0x010fca00078e0230 */
[----:B------:R0:W-:Y:S01]  /*a7f0*/  @!P6 STG.E desc[UR10][R48.64], R35 ;  /* 0x000000233000e986 */ /* 0x0001e2000c10190a */
[----:B------:R-:W-:-:S03]  /*a800*/  ISETP.NE.AND P6, PT, R6, R8, PT ;  /* 0x000000080600720c */ /* 0x000fc60003fc5270 */
[----:B------:R-:W-:Y:S01]  /*a810*/  @P1 STG.E desc[UR10][R42.64], R2 ;  /* 0x000000022a001986 */ /* 0x000fe2000c10190a */
[----:B------:R-:W-:Y:S02]  /*a820*/  ISETP.NE.AND P6, PT, R24, UR7, !P6 ;  /* 0x0000000718007c0c */ /* 0x000fe4000f7c5270 */
[----:B------:R-:W3:Y:S01]  /*a830*/  @P2 LDC.64 R24, c[0x0][0x398] ;  /* 0x0000e600ff182b82 */ /* 0x000ee20000000a00 */
[----:B------:R4:W-:Y:S01]  /*a840*/  @P1 STG.E desc[UR10][R44.64], R3 ;  /* 0x000000032c001986 */ /* 0x0009e2000c10190a */
[----:B------:R-:W-:Y:S01]  /*a850*/  ISETP.NE.AND P1, PT, R32, R37, PT ;  /* 0x000000252000720c */ /* 0x000fe20003f25270 */
[----:B0-----:R-:W-:-:S03]  /*a860*/  @P2 IMAD.WIDE R48, R29, 0x4, R26 ;  /* 0x000000041d302825 */ /* 0x001fc600078e021a */
[----:B------:R-:W-:Y:S02]  /*a870*/  ISETP.NE.AND P1, PT, R19, UR7, !P1 ;  /* 0x0000000713007c0c */ /* 0x000fe4000cf25270 */
[----:B------:R-:W0:Y:S01]  /*a880*/  @P0 LDC.64 R26, c[0x0][0x3a0] ;  /* 0x0000e800ff1a0b82 */ /* 0x000e220000000a00 */
[----:B--2---:R-:W-:-:S07]  /*a890*/  @P4 IMAD.WIDE R30, R17, 0x4, R30 ;  /* 0x00000004111e4825 */ /* 0x004fce00078e021e */
[----:B------:R-:W2:Y:S08]  /*a8a0*/  @!P6 LDC.64 R40, c[0x0][0x398] ;  /* 0x0000e600ff28eb82 */ /* 0x000eb00000000a00 */
[----:B------:R-:W5:Y:S01]  /*a8b0*/  @!P6 LDC.64 R38, c[0x0][0x3a0] ;  /* 0x0000e800ff26eb82 */ /* 0x000f620000000a00 */
[----:B---3--:R-:W-:-:S05]  /*a8c0*/  @P2 IMAD.WIDE R34, R29, 0x4, R24 ;  /* 0x000000041d222825 */ /* 0x008fca00078e0218 */
[----:B------:R3:W-:Y:S02]  /*a8d0*/  @P2 STG.E desc[UR10][R34.64], R4 ;  /* 0x0000000422002986 */ /* 0x0007e4000c10190a */
[----:B------:R-:W1:Y:S01]  /*a8e0*/  @P4 LDC.64 R24, c[0x0][0x3a0] ;  /* 0x0000e800ff184b82 */ /* 0x000e620000000a00 */
[----:B0-----:R-:W-:Y:S01]  /*a8f0*/  @P0 IMAD.WIDE R26, R20, 0x4, R26 ;  /* 0x00000004141a0825 */ /* 0x001fe200078e021a */
[----:B------:R0:W-:Y:S06]  /*a900*/  @P2 STG.E desc[UR10][R48.64], R5 ;  /* 0x0000000530002986 */ /* 0x0001ec000c10190a */
[----:B------:R-:W3:Y:S01]  /*a910*/  @P0 LDC.64 R28, c[0x0][0x398] ;  /* 0x0000e600ff1c0b82 */ /* 0x000ee20000000a00 */
[----:B--2---:R-:W-:-:S05]  /*a920*/  @!P6 IMAD.WIDE R50, R46, 0x4, R40 ;  /* 0x000000042e32e825 */ /* 0x004fca00078e0228 */
[----:B------:R0:W-:Y:S02]  /*a930*/  @!P6 STG.E desc[UR10][R50.64], R6 ;  /* 0x000000063200e986 */ /* 0x0001e4000c10190a */
[----:B----4-:R-:W2:Y:S01]  /*a940*/  @P3 LDC.64 R2, c[0x0][0x398] ;  /* 0x0000e600ff023b82 */ /* 0x010ea20000000a00 */
[----:B-----5:R-:W-:-:S05]  /*a950*/  @!P6 IMAD.WIDE R46, R46, 0x4, R38 ;  /* 0x000000042e2ee825 */ /* 0x020fca00078e0226 */
[----:B------:R0:W-:Y:S02]  /*a960*/  @!P6 STG.E desc[UR10][R46.64], R7 ;  /* 0x000000072e00e986 */ /* 0x0001e4000c10190a */
[----:B------:R-:W4:Y:S01]  /*a970*/  @P3 LDC.64 R44, c[0x0][0x3a0] ;  /* 0x0000e800ff2c3b82 */ /* 0x000f220000000a00 */
[----:B-1----:R-:W-:Y:S01]  /*a980*/  @P4 IMAD.WIDE R24, R17, 0x4, R24 ;  /* 0x0000000411184825 */ /* 0x002fe200078e0218 */
[----:B------:R0:W-:Y:S04]  /*a990*/  @P4 STG.E desc[UR10][R30.64], R8 ;  /* 0x000000081e004986 */ /* 0x0001e8000c10190a */
[----:B------:R0:W-:Y:S02]  /*a9a0*/  @P4 STG.E desc[UR10][R24.64], R9 ;  /* 0x0000000918004986 */ /* 0x0001e4000c10190a */
[----:B------:R-:W1:Y:S01]  /*a9b0*/  @P5 LDC.64 R42, c[0x0][0x398] ;  /* 0x0000e600ff2a5b82 */ /* 0x000e620000000a00 */
[----:B---3--:R-:W-:-:S05]  /*a9c0*/  @P0 IMAD.WIDE R28, R20, 0x4, R28 ;  /* 0x00000004141c0825 */ /* 0x008fca00078e021c */
[----:B------:R0:W-:Y:S02]  /*a9d0*/  @P0 STG.E desc[UR10][R28.64], R10 ;  /* 0x0000000a1c000986 */ /* 0x0001e4000c10190a */
[----:B------:R-:W3:Y:S01]  /*a9e0*/  @P5 LDC.64 R34, c[0x0][0x3a0] ;  /* 0x0000e800ff225b82 */ /* 0x000ee20000000a00 */
[C---:B--2---:R-:W-:Y:S01]  /*a9f0*/  @P3 IMAD.WIDE R2, R21.reuse, 0x4, R2 ;  /* 0x0000000415023825 */ /* 0x044fe200078e0202 */
[----:B------:R0:W-:Y:S04]  /*aa00*/  @P0 STG.E desc[UR10][R26.64], R11 ;  /* 0x0000000b1a000986 */ /* 0x0001e8000c10190a */
[----:B------:R0:W-:Y:S02]  /*aa10*/  @P3 STG.E desc[UR10][R2.64], R12 ;  /* 0x0000000c02003986 */ /* 0x0001e4000c10190a */
[----:B------:R-:W2:Y:S01]  /*aa20*/  @!P1 LDC.64 R38, c[0x0][0x398] ;  /* 0x0000e600ff269b82 */ /* 0x000ea20000000a00 */
[----:B----4-:R-:W-:-:S05]  /*aa30*/  @P3 IMAD.WIDE R44, R21, 0x4, R44 ;  /* 0x00000004152c3825 */ /* 0x010fca00078e022c */
[----:B------:R0:W-:Y:S02]  /*aa40*/  @P3 STG.E desc[UR10][R44.64], R13 ;  /* 0x0000000d2c003986 */ /* 0x0001e4000c10190a */
[----:B------:R-:W4:Y:S01]  /*aa50*/  @!P1 LDC.64 R40, c[0x0][0x3a0] ;  /* 0x0000e800ff289b82 */ /* 0x000f220000000a00 */
[----:B-1----:R-:W-:-:S05]  /*aa60*/  @P5 IMAD.WIDE R42, R22, 0x4, R42 ;  /* 0x00000004162a5825 */ /* 0x002fca00078e022a */
[----:B------:R0:W-:Y:S01]  /*aa70*/  @P5 STG.E desc[UR10][R42.64], R14 ;  /* 0x0000000e2a005986 */ /* 0x0001e2000c10190a */
[----:B---3--:R-:W-:-:S05]  /*aa80*/  @P5 IMAD.WIDE R34, R22, 0x4, R34 ;  /* 0x0000000416225825 */ /* 0x008fca00078e0222 */
[----:B------:R0:W-:Y:S01]  /*aa90*/  @P5 STG.E desc[UR10][R34.64], R15 ;  /* 0x0000000f22005986 */ /* 0x0001e2000c10190a */
[----:B--2---:R-:W-:-:S05]  /*aaa0*/  @!P1 IMAD.WIDE R38, R23, 0x4, R38 ;  /* 0x0000000417269825 */ /* 0x004fca00078e0226 */
[----:B------:R0:W-:Y:S01]  /*aab0*/  @!P1 STG.E desc[UR10][R38.64], R32 ;  /* 0x0000002026009986 */ /* 0x0001e2000c10190a */
[----:B----4-:R-:W-:-:S05]  /*aac0*/  @!P1 IMAD.WIDE R40, R23, 0x4, R40 ;  /* 0x0000000417289825 */ /* 0x010fca00078e0228 */
[----:B------:R0:W-:Y:S02]  /*aad0*/  @!P1 STG.E desc[UR10][R40.64], R33 ;  /* 0x0000002128009986 */ /* 0x0001e4000c10190a */
.L_x_1102:
[----:B------:R-:W-:Y:S05]  /*aae0*/  BSYNC.RECONVERGENT B0 ;  /* 0x0000000000007941 */ /* 0x000fea0003800200 */
.L_x_1100:
[----:B------:R-:W-:-:S13]  /*aaf0*/  ISETP.NE.AND P0, PT, R0, 0xff, PT ;  /* 0x000000ff0000780c */ /* 0x000fda0003f05270 */
[----:B------:R-:W-:Y:S05]  /*ab00*/  @P0 EXIT ;  /* 0x000000000000094d */ /* 0x000fea0003800000 */
[----:B0-2---:R-:W0:Y:S01]  /*ab10*/  LDC.64 R6, c[0x0][0x3a8] ;  /* 0x0000ea00ff067b82 */ /* 0x005e220000000a00 */
[----:B------:R-:W-:-:S09]  /*ab20*/  UISETP.NE.AND UP0, UPT, UR7, 0x900, UPT ;  /* 0x000009000700788c */ /* 0x000fd2000bf05270 */
[----:B------:R-:W-:Y:S05]  /*ab30*/  BRA.U UP0, `(.L_x_1111) ;  /* 0x00000001001c7547 */ /* 0x000fea000b800000 */
[----:B---3--:R-:W1:Y:S08]  /*ab40*/  LDC.64 R2, c[0x0][0x398] ;  /* 0x0000e600ff027b82 */ /* 0x008e700000000a00 */
[----:B------:R-:W2:Y:S01]  /*ab50*/  LDC.64 R4, c[0x0][0x3a0] ;  /* 0x0000e800ff047b82 */ /* 0x000ea20000000a00 */
[----:B-1----:R-:W-:-:S05]  /*ab60*/  IMAD.WIDE R2, R16, 0x4, R2 ;  /* 0x0000000410027825 */ /* 0x002fca00078e0202 */
[----:B------:R4:W-:Y:S01]  /*ab70*/  STG.E desc[UR10][R2.64], R37 ;  /* 0x0000002502007986 */ /* 0x0009e2000c10190a */
[----:B--2---:R-:W-:-:S04]  /*ab80*/  IMAD.WIDE R4, R16, 0x4, R4 ;  /* 0x0000000410047825 */ /* 0x004fc800078e0204 */
[----:B------:R-:W-:Y:S01]  /*ab90*/  VIADD R16, R16, 0x1 ;  /* 0x0000000110107836 */ /* 0x000fe20000000000 */
[----:B------:R4:W-:Y:S06]  /*aba0*/  STG.E desc[UR10][R4.64], R18 ;  /* 0x0000001204007986 */ /* 0x0009ec000c10190a */
.L_x_1111:
[----:B01----:R-:W-:Y:S01]  /*abb0*/  STG.E desc[UR10][R6.64], R16 ;  /* 0x0000001006007986 */ /* 0x003fe2000c10190a */
[----:B------:R-:W-:Y:S05]  /*abc0*/  EXIT ;  /* 0x000000000000794d */ /* 0x000fea0003800000 */
.L_x_1055:
[----:B------:R-:W-:Y:S01]  /*abd0*/  BSSY B0, `(.L_x_1112) ;  /* 0x0000006000007945 */ /* 0x000fe20003800000 */
[----:B------:R-:W-:Y:S01]  /*abe0*/  PLOP3.LUT P0, PT, P0, PT, PT, 0x8, 0x80 ;  /* 0x000000000080781c */ /* 0x000fe2000070e170 */
[----:B------:R-:W-:-:S12]  /*abf0*/  IMAD.MOV.U32 R21, RZ, RZ, -0x1 ;  /* 0xffffffffff157424 */ /* 0x000fd800078e00ff */
[----:B------:R-:W-:Y:S05]  /*ac00*/  WARPSYNC.COLLECTIVE R21, `(.L_x_1113) ;  /* 0x0000000015087348 */ /* 0x000fea0003c00000 */
[----:B------:R-:W-:Y:S01]  /*ac10*/  VOTE.ANY P0, P0 ;  /* 0x0000000000ff7806 */ /* 0x000fe20000000100 */
[----:B------:R-:W-:-:S12]  /*ac20*/  ENDCOLLECTIVE ;  /* 0x000000000000791b */ /* 0x000fd80003800000 */
.L_x_1113:
[----:B------:R-:W-:Y:S05]  /*ac30*/  BSYNC B0 ;  /* 0x0000000000007941 */ /* 0x000fea0003800000 */
.L_x_1112:
[----:B------:R-:W-:Y:S05]  /*ac40*/  BRA `(.L_x_1114) ;  /* 0xffffff8400987947 */ /* 0x000fea000383ffff */
.L_x_1057:
[----:B------:R-:W0:Y:S01]  /*ac50*/  S2R R26, SR_GEMASK ;  /* 0x00000000001a7919 */ /* 0x000e220000003c00 */
[----:B------:R-:W-:Y:S01]  /*ac60*/  BSSY B0, `(.L_x_1115) ;  /* 0x0000006000007945 */ /* 0x000fe20003800000 */
[----:B------:R-:W-:Y:S01]  /*ac70*/  PLOP3.LUT P0, PT, P0, PT, PT, 0x8, 0x80 ;  /* 0x000000000080781c */ /* 0x000fe2000070e170 */
[----:B------:R-:W-:-:S12]  /*ac80*/  IMAD.MOV.U32 R21, RZ, RZ, -0x1 ;  /* 0xffffffffff157424 */ /* 0x000fd800078e00ff */
[----:B0-----:R-:W-:Y:S05]  /*ac90*/  WARPSYNC.COLLECTIVE R21, `(.L_x_1116) ;  /* 0x0000000015087348 */ /* 0x001fea0003c00000 */
[----:B------:R-:W-:Y:S01]  /*aca0*/  VOTE.ANY R21, PT, P0 ;  /* 0x0000000000157806 */ /* 0x000fe200000e0100 */
[----:B0-----:R-:W-:Y:S06]  /*acb0*/  ENDCOLLECTIVE ;  /* 0x000000000000791b */ /* 0x001fec0003800000 */
.L_x_1116:
[----:B------:R-:W-:Y:S05]  /*acc0*/  BSYNC B0 ;  /* 0x0000000000007941 */ /* 0x000fea0003800000 */
.L_x_1115:
[----:B------:R-:W-:Y:S01]  /*acd0*/  LOP3.LUT R21, R21, 0x80000000, R26, 0xec, !PT ;  /* 0x8000000015157812 */ /* 0x000fe200078eec1a */
[----:B------:R-:W-:Y:S01]  /*ace0*/  IMAD.MOV.U32 R24, RZ, RZ, R16 ;  /* 0x000000ffff187224 */ /* 0x000fe200078e0010 */
[----:B------:R-:W-:Y:S02]  /*acf0*/  ISETP.NE.U32.AND P4, PT, R18, 0x65, PT ;  /* 0x000000651200780c */ /* 0x000fe40003f85070 */
[----:B------:R-:W-:Y:S01]  /*ad00*/  ISETP.NE.AND P2, PT, R16, RZ, PT ;  /* 0x000000ff1000720c */ /* 0x000fe20003f45270 */
[----:B------:R-:W-:Y:S01]  /*ad10*/  VIADD R20, R21, 0xffffffff ;  /* 0xffffffff15147836 */ /* 0x000fe20000000000 */
[----:B------:R-:W-:Y:S01]  /*ad20*/  ISETP.NE.AND.EX P4, PT, R19, RZ, PT, P4 ;  /* 0x000000ff1300720c */ /* 0x000fe20003f85340 */
[----:B------:R-:W-:-:S03]  /*ad30*/  IMAD.MOV.U32 R19, RZ, RZ, 0x1 ;  /* 0x00000001ff137424 */ /* 0x000fc600078e00ff */
[----:B------:R-:W-:Y:S01]  /*ad40*/  LOP3.LUT R20, R21, R20, RZ, 0xc, !PT ;  /* 0x0000001415147212 */ /* 0x000fe200078e0cff */
[----:B------:R-:W-:-:S03]  /*ad50*/  IMAD.MOV.U32 R21, RZ, RZ, -0x1 ;  /* 0xffffffffff157424 */ /* 0x000fc600078e00ff */
[----:B------:R-:W0:Y:S02]  /*ad60*/  POPC R27, R20 ;  /* 0x00000014001b7309 */ /* 0x000e240000000000 */
[----:B0-----:R-:W-:-:S07]  /*ad70*/  IMAD.MOV.U32 R18, RZ, RZ, R27 ;  /* 0x000000ffff127224 */ /* 0x001fce00078e001b */
[----:B------:R-:W-:Y:S05]  /*ad80*/  WARPSYNC.COLLECTIVE R21, `(.L_x_1117) ;  /* 0x0000000015087348 */ /* 0x000fea0003c00000 */
[----:B------:R0:W1:Y:S02]  /*ad90*/  SHFL.DOWN P0, R23, R24, R19, R18 ;  /* 0x0800001318177389 */ /* 0x0000640000000012 */
[----:B01----:R-:W-:Y:S05]  /*ada0*/  ENDCOLLECTIVE ;  /* 0x000000000000791b */ /* 0x003fea0003800000 */
.L_x_1117:
[----:B------:R-:W-:Y:S02]  /*adb0*/  IMAD.MOV.U32 R24, RZ, RZ, R17 ;  /* 0x000000ffff187224 */ /* 0x000fe400078e0011 */
[----:B------:R-:W-:-:S07]  /*adc0*/  IMAD.MOV.U32 R22, RZ, RZ, R23 ;  /* 0x000000ffff167224 */ /* 0x000fce00078e0017 */
[----:B------:R-:W-:Y:S05]  /*add0*/  WARPSYNC.COLLECTIVE R21, `(.L_x_1118) ;  /* 0x0000000015087348 */ /* 0x000fea0003c00000 */
[----:B------:R0:W1:Y:S02]  /*ade0*/  SHFL.DOWN P0, R23, R24, R19, R18 ;  /* 0x0800001318177389 */ /* 0x0000640000000012 */
[----:B01----:R-:W-:Y:S05]  /*adf0*/  ENDCOLLECTIVE ;  /* 0x000000000000791b */ /* 0x003fea0003800000 */
.L_x_1118:
[----:B------:R-:W-:Y:S01]  /*ae00*/  IMAD.MOV.U32 R19, RZ, RZ, 0x2 ;  /* 0x00000002ff137424 */ /* 0x000fe200078e00ff */
[----:B------:R-:W-:Y:S02]  /*ae10*/  ISETP.GE.AND P0, PT, R36, R27, PT ;  /* 0x0000001b2400720c */ /* 0x000fe40003f06270 */
[----:B------:R-:W-:Y:S02]  /*ae20*/  SEL R20, R23, RZ, !P2 ;  /* 0x000000ff17147207 */ /* 0x000fe40005000000 */
[----:B------:R-:W-:Y:S02]  /*ae30*/  SEL R23, R22, RZ, !P0 ;  /* 0x000000ff16177207 */ /* 0x000fe40004000000 */
[----:B------:R-:W-:-:S03]  /*ae40*/  SEL R39, R20, RZ, !P0 ;  /* 0x000000ff14277207 */ /* 0x000fc60004000000 */
[----:B------:R-:W-:Y:S02]  /*ae50*/  IMAD.IADD R22, R16, 0x1, R23 ;  /* 0x0000000110167824 */ /* 0x000fe400078e0217 */
[----:B------:R-:W-:Y:S02]  /*ae60*/  IMAD.IADD R20, R17, 0x1, R39 ;  /* 0x0000000111147824 */ /* 0x000fe400078e0227 */
[----:B------:R-:W-:Y:S01]  /*ae70*/  IMAD.MOV.U32 R24, RZ, RZ, R22 ;  /* 0x000000ffff187224 */ /* 0x000fe200078e0016 */
[----:B------:R-:W-:Y:S01]  /*ae80*/  ISETP.NE.AND P2, PT, R22, RZ, PT ;  /* 0x000000ff1600720c */ /* 0x000fe20003f45270 */
[----:B------:R-:W-:-:S12]  /*ae90*/  VIADD R16, R36, 0x2 ;  /* 0x0000000224107836 */ /* 0x000fd80000000000 */
[----:B------:R-:W-:Y:S05]  /*aea0*/  WARPSYNC.COLLECTIVE R21, `(.L_x_1119) ;  /* 0x0000000015087348 */ /* 0x000fea0003c00000 */
[----:B------:R0:W1:Y:S02]  /*aeb0*/  SHFL.DOWN P0, R23, R24, R19, R18 ;  /* 0x0800001318177389 */ /* 0x0000640000000012 */
[----:B01----:R-:W-:Y:S05]  /*aec0*/  ENDCOLLECTIVE ;  /* 0x000000000000791b */ /* 0x003fea0003800000 */
.L_x_1119:
[----:B------:R-:W-:Y:S02]  /*aed0*/  IMAD.MOV.U32 R24, RZ, RZ, R20 ;  /* 0x000000ffff187224 */ /* 0x000fe400078e0014 */
[----:B------:R-:W-:-:S07]  /*aee0*/  IMAD.MOV.U32 R38, RZ, RZ, R23 ;  /* 0x000000ffff267224 */ /* 0x000fce00078e0017 */
[----:B------:R-:W-:Y:S05]  /*aef0*/  WARPSYNC.COLLECTIVE R21, `(.L_x_1120) ;  /* 0x0000000015087348 */ /* 0x000fea0003c00000 */
[----:B------:R0:W1:Y:S02]  /*af00*/  SHFL.DOWN P0, R23, R24, R19, R18 ;  /* 0x0800001318177389 */ /* 0x0000640000000012 */
[----:B01----:R-:W-:Y:S05]  /*af10*/  ENDCOLLECTIVE ;  /* 0x000000000000791b */ /* 0x003fea0003800000 */
.L_x_1120:
[----:B------:R-:W-:Y:S01]  /*af20*/  IMAD.MOV.U32 R19, RZ, RZ, 0x4 ;  /* 0x00000004ff137424 */ /* 0x000fe200078e00ff */
[----:B------:R-:W-:Y:S01]  /*af30*/  ISETP.GT.AND P0, PT, R16, R27, PT ;  /* 0x0000001b1000720c */ /* 0x000fe20003f04270 */
[----:B------:R-:W-:-:S03]  /*af40*/  IMAD.MOV.U32 R39, RZ, RZ, R23 ;  /* 0x000000ffff277224 */ /* 0x000fc600078e0017 */
[----:B------:R-:W-:Y:S02]  /*af50*/  SEL R17, R38, RZ, !P0 ;  /* 0x000000ff26117207 */ /* 0x000fe40004000000 */
[----:B------:R-:W-:-:S03]  /*af60*/  SEL R39, R39, RZ, !P2 ;  /* 0x000000ff27277207 */ /* 0x000fc60005000000 */
[----:B------:R-:W-:Y:S01]  /*af70*/  IMAD.IADD R38, R22, 0x1, R17 ;  /* 0x0000000116267824 */ /* 0x000fe200078e0211 */
[----:B------:R-:W-:Y:S01]  /*af80*/  SEL R39, R39, RZ, !P0 ;  /* 0x000000ff27277207 */ /* 0x000fe20004000000 */
[----:B------:R-:W-:Y:S02]  /*af90*/  VIADD R22, R36, 0x8 ;  /* 0x0000000824167836 */ /* 0x000fe40000000000 */
[----:B------:R-:W-:Y:S01]  /*afa0*/  IMAD.MOV.U32 R24, RZ, RZ, R38 ;  /* 0x000000ffff187224 */ /* 0x000fe200078e0026 */
[----:B------:R-:W-:Y:S01]  /*afb0*/  ISETP.NE.AND P2, PT, R38, RZ, PT ;  /* 0x000000ff2600720c */ /* 0x000fe20003f45270 */
[----:B------:R-:W-:Y:S02]  /*afc0*/  IMAD.IADD R16, R20, 0x1, R39 ;  /* 0x0000000114107824 */ /* 0x000fe400078e0227 */
[----:B------:R-:W-:-:S10]  /*afd0*/  VIADD R20, R36, 0x4 ;  /* 0x0000000424147836 */ /* 0x000fd40000000000 */
[----:B------:R-:W-:Y:S05]  /*afe0*/  WARPSYNC.COLLECTIVE R21, `(.L_x_1121) ;  /* 0x0000000015087348 */ /* 0x000fea0003c00000 */
[----:B------:R0:W1:Y:S02]  /*aff0*/  SHFL.DOWN P0, R23, R24, R19, R18 ;  /* 0x0800001318177389 */ /* 0x0000640000000012 */
[----:B01----:R-:W-:Y:S05]  /*b000*/  ENDCOLLECTIVE ;  /* 0x000000000000791b */ /* 0x003fea0003800000 */
.L_x_1121:
[----:B------:R-:W-:Y:S02]  /*b010*/  IMAD.MOV.U32 R24, RZ, RZ, R16 ;  /* 0x000000ffff187224 */ /* 0x000fe400078e0010 */
[----:B------:R-:W-:-:S07]  /*b020*/  IMAD.MOV.U32 R17, RZ, RZ, R23 ;  /* 0x000000ffff117224 */ /* 0x000fce00078e0017 */
[----:B------:R-:W-:Y:S05]  /*b030*/  WARPSYNC.COLLECTIVE R21, `(.L_x_1122) ;  /* 0x0000000015087348 */ /* 0x000fea0003c00000 */
[----:B------:R0:W1:Y:S02]  /*b040*/  SHFL.DOWN P0, R23, R24, R19, R18 ;  /* 0x0800001318177389 */ /* 0x0000640000000012 */
[----:B01----:R-:W-:Y:S05]  /*b050*/  ENDCOLLECTIVE ;  /* 0x000000000000791b */ /* 0x003fea0003800000 */
.L_x_1122:
[----:B------:R-:W-:Y:S01]  /*b060*/  IMAD.MOV.U32 R19, RZ, RZ, 0x8 ;  /* 0x00000008ff137424 */ /* 0x000fe200078e00ff */
[----:B------:R-:W-:Y:S02]  /*b070*/  ISETP.GT.AND P0, PT, R20, R27, PT ;  /* 0x0000001b1400720c */ /* 0x000fe40003f04270 */
[----:B------:R-:W-:Y:S02]  /*b080*/  SEL R23, R23, RZ, !P2 ;  /* 0x000000ff17177207 */ /* 0x000fe40005000000 */
[----:B------:R-:W-:Y:S02]  /*b090*/  SEL R17, R17, RZ, !P0 ;  /* 0x000000ff11117207 */ /* 0x000fe40004000000 */
[----:B------:R-:W-:-:S03]  /*b0a0*/  SEL R23, R23, RZ, !P0 ;  /* 0x000000ff17177207 */ /* 0x000fc60004000000 */
[----:B------:R-:W-:Y:S02]  /*b0b0*/  IMAD.IADD R40, R38, 0x1, R17 ;  /* 0x0000000126287824 */ /* 0x000fe400078e0211 */
[----:B------:R-:W-:Y:S02]  /*b0c0*/  IMAD.IADD R20, R16, 0x1, R23 ;  /* 0x0000000110147824 */ /* 0x000fe400078e0217 */
[----:B------:R-:W-:Y:S01]  /*b0d0*/  IMAD.MOV.U32 R24, RZ, RZ, R40 ;  /* 0x000000ffff187224 */ /* 0x000fe200078e0028 */
[----:B------:R-:W-:-:S13]  /*b0e0*/  ISETP.NE.AND P2, PT, R40, RZ, PT ;  /* 0x000000ff2800720c */ /* 0x000fda0003f45270 */
[----:B------:R-:W-:Y:S05]  /*b0f0*/  WARPSYNC.COLLECTIVE R21, `(.L_x_1123) ;  /* 0x0000000015087348 */ /* 0x000fea0003c00000 */
[----:B------:R0:W1:Y:S02]  /*b100*/  SHFL.DOWN P0, R23, R24, R19, R18 ;  /* 0x0800001318177389 */ /* 0x0000640000000012 */
[----:B01----:R-:W-:Y:S05]  /*b110*/  ENDCOLLECTIVE ;  /* 0x000000000000791b */ /* 0x003fea0003800000 */
.L_x_1123:
[----:B------:R-:W-:Y:S02]  /*b120*/  IMAD.MOV.U32 R24, RZ, RZ, R20 ;  /* 0x000000ffff187224 */ /* 0x000fe400078e0014 */
[----:B------:R-:W-:-:S07]  /*b130*/  IMAD.MOV.U32 R16, RZ, RZ, R23 ;  /* 0x000000ffff107224 */ /* 0x000fce00078e0017 */
[----:B------:R-:W-:Y:S05]  /*b140*/  WARPSYNC.COLLECTIVE R21, `(.L_x_1124) ;  /* 0x0000000015087348 */ /* 0x000fea0003c00000 */
[----:B------:R0:W1:Y:S02]  /*b150*/  SHFL.DOWN P0, R23, R24, R19, R18 ;  /* 0x0800001318177389 */ /* 0x0000640000000012 */
[----:B01----:R-:W-:Y:S05]  /*b160*/  ENDCOLLECTIVE ;  /* 0x000000000000791b */ /* 0x003fea0003800000 */
.L_x_1124:
[----:B------:R-:W-:Y:S01]  /*b170*/  IMAD.MOV.U32 R19, RZ, RZ, 0x10 ;  /* 0x00000010ff137424 */ /* 0x000fe200078e00ff */
[----:B------:R-:W-:Y:S02]  /*b180*/  ISETP.GT.AND P0, PT, R22, R27, PT ;  /* 0x0000001b1600720c */ /* 0x000fe40003f04270 */
[----:B------:R-:W-:Y:S02]  /*b190*/  SEL R23, R23, RZ, !P2 ;  /* 0x000000ff17177207 */ /* 0x000fe40005000000 */
[----:B------:R-:W-:Y:S01]  /*b1a0*/  SEL R17, R16, RZ, !P0 ;  /* 0x000000ff10117207 */ /* 0x000fe20004000000 */
[----:B------:R-:W-:Y:S01]  /*b1b0*/  VIADD R16, R36, 0x10 ;  /* 0x0000001024107836 */ /* 0x000fe20000000000 */
        /* <DEDUP_REMOVED lines=8> */
.L_x_1125:
[----:B------:R-:W-:Y:S02]  /*b240*/  IMAD.MOV.U32 R24, RZ, RZ, R22 ;  /* 0x000000ffff187224 */ /* 0x000fe400078e0016 */
[----:B------:R-:W-:-:S07]  /*b250*/  IMAD.MOV.U32 R20, RZ, RZ, R23 ;  /* 0x000000ffff147224 */ /* 0x000fce00078e0017 */
[----:B------:R-:W-:Y:S05]  /*b260*/  WARPSYNC.COLLECTIVE R21, `(.L_x_1126) ;  /* 0x0000000015087348 */ /* 0x000fea0003c00000 */
[----:B------:R0:W1:Y:S02]  /*b270*/  SHFL.DOWN P0, R23, R24, R19, R18 ;  /* 0x0800001318177389 */ /* 0x0000640000000012 */
[----:B01----:R-:W-:Y:S05]  /*b280*/  ENDCOLLECTIVE ;  /* 0x000000000000791b */ /* 0x003fea0003800000 */
.L_x_1126:
[----:B------:R-:W-:Y:S05]  /*b290*/  WARPSYNC.COLLECTIVE R21, `(.L_x_1127) ;  /* 0x0000000015087348 */ /* 0x000fea0003c00000 */
[----:B------:R-:W-:Y:S01]  /*b2a0*/  VOTE.ALL P4, P4 ;  /* 0x0000000000ff7806 */ /* 0x000fe20002080000 */
[----:B------:R-:W-:-:S12]  /*b2b0*/  ENDCOLLECTIVE ;  /* 0x000000000000791b */ /* 0x000fd80003800000 */
.L_x_1127:
[----:B------:R-:W-:Y:S02]  /*b2c0*/  ISETP.GT.AND P0, PT, R16, R27, PT ;  /* 0x0000001b1000720c */ /* 0x000fe40003f04270 */
[----:B------:R-:W0:Y:S01]  /*b2d0*/  LDC.64 R16, c[0x0][0x3b0] ;  /* 0x0000ec00ff107b82 */ /* 0x000e220000000a00 */
[----:B------:R-:W-:Y:S02]  /*b2e0*/  SEL R23, R23, RZ, !P2 ;  /* 0x000000ff17177207 */ /* 0x000fe40005000000 */
[----:B------:R-:W-:Y:S02]  /*b2f0*/  SEL R27, R20, RZ, !P0 ;  /* 0x000000ff141b7207 */ /* 0x000fe40004000000 */
[----:B------:R-:W-:-:S03]  /*b300*/  SEL R23, R23, RZ, !P0 ;  /* 0x000000ff17177207 */ /* 0x000fc60004000000 */
[----:B------:R-:W-:Y:S01]  /*b310*/  IMAD.IADD R20, R38, 0x1, R27 ;  /* 0x0000000126147824 */ /* 0x000fe200078e021b */
[----:B------:R-:W-:Y:S01]  /*b320*/  LOP3.LUT R27, RZ, R0, RZ, 0x33, !PT ;  /* 0x00000000ff1b7212 */ /* 0x000fe200078e33ff */
[----:B------:R-:W-:-:S04]  /*b330*/  IMAD.IADD R22, R22, 0x1, R23 ;  /* 0x0000000116167824 */ /* 0x000fc800078e0217 */
[----:B------:R-:W-:Y:S01]  /*b340*/  VIADD R27, R27, UR8 ;  /* 0x000000081b1b7c36 */ /* 0x000fe20008000000 */
[----:B0-----:R-:W-:-:S05]  /*b350*/  IADD3 R40, P0, PT, R16, 0x200, RZ ;  /* 0x0000020010287810 */ /* 0x001fca0007f1e0ff */
[----:B------:R-:W-:Y:S01]  /*b360*/  IMAD.X R41, RZ, RZ, R17, P0 ;  /* 0x000000ffff297224 */ /* 0x000fe200000e0611 */
[----:B------:R-:W-:Y:S07]  /*b370*/  BRA `(.L_x_1128) ;  /* 0xffffff8000dc7947 */ /* 0x000fee000383ffff */
.L_x_1059:
[----:B------:R-:W-:Y:S01]  /*b380*/  BSSY B0, `(.L_x_1129) ;  /* 0x0000006000007945 */ /* 0x000fe20003800000 */
[----:B------:R-:W-:Y:S01]  /*b390*/  PLOP3.LUT P0, PT, P0, PT, PT, 0x8, 0x80 ;  /* 0x000000000080781c */ /* 0x000fe2000070e170 */
[----:B------:R-:W-:-:S12]  /*b3a0*/  IMAD.MOV.U32 R21, RZ, RZ, -0x1 ;  /* 0xffffffffff157424 */ /* 0x000fd800078e00ff */
[----:B------:R-:W-:Y:S05]  /*b3b0*/  WARPSYNC.COLLECTIVE R21, `(.L_x_1130) ;  /* 0x0000000015087348 */ /* 0x000fea0003c00000 */
[----:B------:R-:W-:Y:S01]  /*b3c0*/  VOTE.ANY P0, P0 ;  /* 0x0000000000ff7806 */ /* 0x000fe20000000100 */
[----:B------:R-:W-:-:S12]  /*b3d0*/  ENDCOLLECTIVE ;  /* 0x000000000000791b */ /* 0x000fd80003800000 */
.L_x_1130:
[----:B------:R-:W-:Y:S05]  /*b3e0*/  BSYNC B0 ;  /* 0x0000000000007941 */ /* 0x000fea0003800000 */
.L_x_1129:
[----:B------:R-:W-:Y:S05]  /*b3f0*/  BRA `(.L_x_1131) ;  /* 0xffffff8000e07947 */ /* 0x000fea000383ffff */
.L_x_1061:
[----:B------:R-:W-:Y:S01]  /*b400*/  ISETP.NE.U32.AND P4, PT, R18, 0x65, PT ;  /* 0x000000651200780c */ /* 0x000fe20003f85070 */
[----:B------:R-:W-:Y:S01]  /*b410*/  BSSY B0, `(.L_x_1132) ;  /* 0x0000007000007945 */ /* 0x000fe20003800000 */
[----:B------:R-:W-:Y:S01]  /*b420*/  PLOP3.LUT P0, PT, P0, PT, PT, 0x8, 0x80 ;  /* 0x000000000080781c */ /* 0x000fe2000070e170 */
[----:B------:R-:W-:Y:S01]  /*b430*/  IMAD.MOV.U32 R21, RZ, RZ, -0x1 ;  /* 0xffffffffff157424 */ /* 0x000fe200078e00ff */
[----:B------:R-:W-:-:S13]  /*b440*/  ISETP.NE.AND.EX P4, PT, R19, RZ, PT, P4 ;  /* 0x000000ff1300720c */ /* 0x000fda0003f85340 */
[----:B------:R-:W-:Y:S05]  /*b450*/  WARPSYNC.COLLECTIVE R21, `(.L_x_1133) ;  /* 0x0000000015087348 */ /* 0x000fea0003c00000 */
[----:B------:R-:W-:Y:S01]  /*b460*/  VOTE.ANY R21, PT, P0 ;  /* 0x0000000000157806 */ /* 0x000fe200000e0100 */
[----:B------:R-:W-:Y:S06]  /*b470*/  ENDCOLLECTIVE ;  /* 0x000000000000791b */ /* 0x000fec0003800000 */
.L_x_1133:
[----:B------:R-:W-:Y:S05]  /*b480*/  BSYNC B0 ;  /* 0x0000000000007941 */ /* 0x000fea0003800000 */
.L_x_1132:
[----:B------:R-:W-:Y:S01]  /*b490*/  LOP3.LUT R21, R21, 0x80000000, R26, 0xec, !PT ;  /* 0x8000000015157812 */ /* 0x000fe200078eec1a */
[----:B------:R-:W-:Y:S01]  /*b4a0*/  IMAD.MOV.U32 R24, RZ, RZ, R16 ;  /* 0x000000ffff187224 */ /* 0x000fe200078e0010 */
[----:B------:R-:W-:Y:S01]  /*b4b0*/  ISETP.NE.AND P2, PT, R16, RZ, PT ;  /* 0x000000ff1000720c */ /* 0x000fe20003f45270 */
[----:B------:R-:W-:Y:S02]  /*b4c0*/  IMAD.MOV.U32 R19, RZ, RZ, 0x1 ;  /* 0x00000001ff137424 */ /* 0x000fe400078e00ff */
[----:B------:R-:W-:Y:S02]  /*b4d0*/  VIADD R18, R21, 0xffffffff ;  /* 0xffffffff15127836 */ /* 0x000fe40000000000 */
[----:B------:R-:W-:-:S03]  /*b4e0*/  VIADD R27, R27, 0xffffffe0 ;  /* 0xffffffe01b1b7836 */ /* 0x000fc60000000000 */
[----:B------:R-:W-:Y:S01]  /*b4f0*/  LOP3.LUT R43, R21, R18, RZ, 0xc, !PT ;  /* 0x00000012152b7212 */ /* 0x000fe200078e0cff */
[----:B------:R-:W-:-:S05]  /*b500*/  IMAD.MOV.U32 R21, RZ, RZ, -0x1 ;  /* 0xffffffffff157424 */ /* 0x000fca00078e00ff */
[----:B------:R-:W0:Y:S02]  /*b510*/  POPC R43, R43 ;  /* 0x0000002b002b7309 */ /* 0x000e240000000000 */
[----:B0-----:R-:W-:-:S07]  /*b520*/  IMAD.MOV.U32 R18, RZ, RZ, R43 ;  /* 0x000000ffff127224 */ /* 0x001fce00078e002b */
[----:B------:R-:W-:Y:S05]  /*b530*/  WARPSYNC.COLLECTIVE R21, `(.L_x_1134) ;  /* 0x0000000015087348 */ /* 0x000fea0003c00000 */
[----:B------:R0:W1:Y:S02]  /*b540*/  SHFL.DOWN P0, R23, R24, R19, R18 ;  /* 0x0800001318177389 */ /* 0x0000640000000012 */
[----:B01----:R-:W-:Y:S05]  /*b550*/  ENDCOLLECTIVE ;  /* 0x000000000000791b */ /* 0x003fea0003800000 */
.L_x_1134:
[----:B------:R-:W-:Y:S02]  /*b560*/  IMAD.MOV.U32 R24, RZ, RZ, R17 ;  /* 0x000000ffff187224 */ /* 0x000fe400078e0011 */
[----:B------:R-:W-:-:S07]  /*b570*/  IMAD.MOV.U32 R39, RZ, RZ, R23 ;  /* 0x000000ffff277224 */ /* 0x000fce00078e0017 */
[----:B------:R-:W-:Y:S05]  /*b580*/  WARPSYNC.COLLECTIVE R21, `(.L_x_1135) ;  /* 0x0000000015087348 */ /* 0x000fea0003c00000 */
[----:B------:R0:W1:Y:S02]  /*b590*/  SHFL.DOWN P0, R23, R24, R19, R18 ;  /* 0x0800001318177389 */ /* 0x0000640000000012 */
[----:B01----:R-:W-:Y:S05]  /*b5a0*/  ENDCOLLECTIVE ;  /* 0x000000000000791b */ /* 0x003fea0003800000 */
.L_x_1135:
        /* <DEDUP_REMOVED lines=13> */
.L_x_1136:
[----:B------:R-:W-:Y:S02]  /*b680*/  IMAD.MOV.U32 R24, RZ, RZ, R38 ;  /* 0x000000ffff187224 */ /* 0x000fe400078e0026 */
[----:B------:R-:W-:-:S07]  /*b690*/  IMAD.MOV.U32 R17, RZ, RZ, R23 ;  /* 0x000000ffff117224 */ /* 0x000fce00078e0017 */
[----:B------:R-:W-:Y:S05]  /*b6a0*/  WARPSYNC.COLLECTIVE R21, `(.L_x_1137) ;  /* 0x0000000015087348 */ /* 0x000fea0003c00000 */
[----:B------:R0:W1:Y:S02]  /*b6b0*/  SHFL.DOWN P0, R23, R24, R19, R18 ;  /* 0x0800001318177389 */ /* 0x0000640000000012 */
[----:B01----:R-:W-:Y:S05]  /*b6c0*/  ENDCOLLECTIVE ;  /* 0x000000000000791b */ /* 0x003fea0003800000 */
.L_x_1137:
        /* <DEDUP_REMOVED lines=13> */
.L_x_1138:
[----:B------:R-:W-:Y:S01]  /*b7a0*/  ISETP.GT.AND P2, PT, R38, R43, PT ;  /* 0x0000002b2600720c */ /* 0x000fe20003f44270 */
[----:B------:R-:W-:-:S03]  /*b7b0*/  IMAD.MOV.U32 R24, RZ, RZ, R16 ;  /* 0x000000ffff187224 */ /* 0x000fc600078e0010 */
[----:B------:R-:W-:-:S05]  /*b7c0*/  SEL R23, R23, RZ, !P2 ;  /* 0x000000ff17177207 */ /* 0x000fca0005000000 */
[----:B------:R-:W-:-:S07]  /*b7d0*/  IMAD.IADD R44, R42, 0x1, R23 ;  /* 0x000000012a2c7824 */ /* 0x000fce00078e0217 */
[----:B------:R-:W-:Y:S05]  /*b7e0*/  WARPSYNC.COLLECTIVE R21, `(.L_x_1139) ;  /* 0x0000000015087348 */ /* 0x000fea0003c00000 */
[----:B------:R0:W1:Y:S02]  /*b7f0*/  SHFL.DOWN P0, R23, R24, R19, R18 ;  /* 0x0800001318177389 */ /* 0x0000640000000012 */
[----:B01----:R-:W-:Y:S05]  /*b800*/  ENDCOLLECTIVE ;  /* 0x000000000000791b */ /* 0x003fea0003800000 */
.L_x_1139:
[----:B------:R-:W-:Y:S02]  /*b810*/  VIADD R42, R36, 0x10 ;  /* 0x00000010242a7836 */ /* 0x000fe40000000000 */
[----:B------:R-:W-:Y:S02]  /*b820*/  IMAD.MOV.U32 R24, RZ, RZ, R44 ;  /* 0x000000ffff187224 */ /* 0x000fe400078e002c */
[----:B------:R-:W-:Y:S02]  /*b830*/  IMAD.MOV.U32 R19, RZ, RZ, 0x8 ;  /* 0x00000008ff137424 */ /* 0x000fe400078e00ff */
[----:B------:R-:W-:-:S07]  /*b840*/  IMAD.MOV.U32 R45, RZ, RZ, R23 ;  /* 0x000000ffff2d7224 */ /* 0x000fce00078e0017 */
[----:B------:R-:W-:Y:S05]  /*b850*/  WARPSYNC.COLLECTIVE R21, `(.L_x_1140) ;  /* 0x0000000015087348 */ /* 0x000fea0003c00000 */
[----:B------:R0:W1:Y:S02]  /*b860*/  SHFL.DOWN P0, R23, R24, R19, R18 ;  /* 0x0800001318177389 */ /* 0x0000640000000012 */
[----:B01----:R-:W-:Y:S05]  /*b870*/  ENDCOLLECTIVE ;  /* 0x000000000000791b */ /* 0x003fea0003800000 */
.L_x_1140:
[----:B------:R-:W-:Y:S02]  /*b880*/  SEL R45, R45, RZ, !P3 ;  /* 0x000000ff2d2d7207 */ /* 0x000fe40005800000 */
[----:B------:R-:W-:Y:S02]  /*b890*/  ISETP.NE.AND P3, PT, R44, RZ, PT ;  /* 0x000000ff2c00720c */ /* 0x000fe40003f65270 */
[----:B------:R-:W-:-:S05]  /*b8a0*/  SEL R45, R45, RZ, !P2 ;  /* 0x000000ff2d2d7207 */ /* 0x000fca0005000000 */
[----:B------:R-:W-:Y:S02]  /*b8b0*/  IMAD.IADD R38, R16, 0x1, R45 ;  /* 0x0000000110267824 */ /* 0x000fe400078e022d */
[----:B------:R-:W-:Y:S02]  /*b8c0*/  VIADD R16, R36, 0x8 ;  /* 0x0000000824107836 */ /* 0x000fe40000000000 */
[----:B------:R-:W-:-:S03]  /*b8d0*/  IMAD.MOV.U32 R24, RZ, RZ, R38 ;  /* 0x000000ffff187224 */ /* 0x000fc600078e0026 */
[----:B------:R-:W-:-:S04]  /*b8e0*/  ISETP.GT.AND P2, PT, R16, R43, PT ;  /* 0x0000002b1000720c */ /* 0x000fc80003f44270 */
[----:B------:R-:W-:-:S09]  /*b8f0*/  SEL R17, R23, RZ, !P2 ;  /* 0x000000ff17117207 */ /* 0x000fd20005000000 */
[----:B------:R-:W-:Y:S05]  /*b900*/  WARPSYNC.COLLECTIVE R21, `(.L_x_1141) ;  /* 0x0000000015087348 */ /* 0x000fea0003c00000 */
[----:B------:R0:W1:Y:S02]  /*b910*/  SHFL.DOWN P0, R23, R24, R19, R18 ;  /* 0x0800001318177389 */ /* 0x0000640000000012 */
[----:B01----:R-:W-:Y:S05]  /*b920*/  ENDCOLLECTIVE ;  /* 0x000000000000791b */ /* 0x003fea0003800000 */
.L_x_1141:
[----:B------:R-:W-:-:S04]  /*b930*/  IMAD.IADD R17, R44, 0x1, R17 ;  /* 0x000000012c117824 */ /* 0x000fc800078e0211 */
[----:B------:R-:W-:Y:S02]  /*b940*/  IMAD.MOV.U32 R24, RZ, RZ, R17 ;  /* 0x000000ffff187224 */ /* 0x000fe400078e0011 */
[----:B------:R-:W-:Y:S02]  /*b950*/  IMAD.MOV.U32 R19, RZ, RZ, 0x10 ;  /* 0x00000010ff137424 */ /* 0x000fe400078e00ff */
[----:B------:R-:W-:-:S07]  /*b960*/  IMAD.MOV.U32 R39, RZ, RZ, R23 ;  /* 0x000000ffff277224 */ /* 0x000fce00078e0017 */
[----:B------:R-:W-:Y:S05]  /*b970*/  WARPSYNC.COLLECTIVE R21, `(.L_x_1142) ;  /* 0x0000000015087348 */ /* 0x000fea0003c00000 */
[----:B------:R0:W1:Y:S02]  /*b980*/  SHFL.DOWN P0, R23, R24, R19, R18 ;  /* 0x0800001318177389 */ /* 0x0000640000000012 */
[----:B01----:R-:W-:Y:S05]  /*b990*/  ENDCOLLECTIVE ;  /* 0x000000000000791b */ /* 0x003fea0003800000 */
.L_x_1142:
[----:B------:R-:W-:-:S04]  /*b9a0*/  SEL R39, R39, RZ, !P3 ;  /* 0x000000ff27277207 */ /* 0x000fc80005800000 */
[----:B------:R-:W-:Y:S02]  /*b9b0*/  SEL R39, R39, RZ, !P2 ;  /* 0x000000ff27277207 */ /* 0x000fe40005000000 */
[----:B------:R-:W-:-:S03]  /*b9c0*/  ISETP.NE.AND P2, PT, R17, RZ, PT ;  /* 0x000000ff1100720c */ /* 0x000fc60003f45270 */
[----:B------:R-:W-:-:S04]  /*b9d0*/  IMAD.IADD R16, R38, 0x1, R39 ;  /* 0x0000000126107824 */ /* 0x000fc800078e0227 */
[----:B------:R-:W-:Y:S02]  /*b9e0*/  IMAD.MOV.U32 R24, RZ, RZ, R16 ;  /* 0x000000ffff187224 */ /* 0x000fe400078e0010 */
[----:B------:R-:W-:-:S07]  /*b9f0*/  IMAD.MOV.U32 R38, RZ, RZ, R23 ;  /* 0x000000ffff267224 */ /* 0x000fce00078e0017 */
[----:B------:R-:W-:Y:S05]  /*ba00*/  WARPSYNC.COLLECTIVE R21, `(.L_x_1143) ;  /* 0x0000000015087348 */ /* 0x000fea0003c00000 */
[----:B------:R0:W1:Y:S02]  /*ba10*/  SHFL.DOWN P0, R23, R24, R19, R18 ;  /* 0x0800001318177389 */ /* 0x0000640000000012 */
[----:B01----:R-:W-:Y:S05]  /*ba20*/  ENDCOLLECTIVE ;  /* 0x000000000000791b */ /* 0x003fea0003800000 */
.L_x_1143:
[----:B------:R-:W-:Y:S05]  /*ba30*/  WARPSYNC.COLLECTIVE R21, `(.L_x_1144) ;  /* 0x0000000015087348 */ /* 0x000fea0003c00000 */
[----:B------:R-:W-:Y:S01]  /*ba40*/  VOTE.ALL P4, P4 ;  /* 0x0000000000ff7806 */ /* 0x000fe20002080000 */
[----:B------:R-:W-:-:S12]  /*ba50*/  ENDCOLLECTIVE ;  /* 0x000000000000791b */ /* 0x000fd80003800000 */
.L_x_1144:
[----:B------:R-:W-:Y:S01]  /*ba60*/  IMAD.MOV.U32 R39, RZ, RZ, R23 ;  /* 0x000000ffff277224 */ /* 0x000fe200078e0017 */
[----:B------:R-:W-:-:S04]  /*ba70*/  ISETP.GT.AND P0, PT, R42, R43, PT ;  /* 0x0000002b2a00720c */ /* 0x000fc80003f04270 */
[----:B------:R-:W-:Y:S02]  /*ba80*/  SEL R39, R39, RZ, !P2 ;  /* 0x000000ff27277207 */ /* 0x000fe40005000000 */
[----:B------:R-:W-:Y:S02]  /*ba90*/  SEL R38, R38, RZ, !P0 ;  /* 0x000000ff26267207 */ /* 0x000fe40004000000 */
[----:B------:R-:W-:Y:S02]  /*baa0*/  SEL R39, R39, RZ, !P0 ;  /* 0x000000ff27277207 */ /* 0x000fe40004000000 */
[----:B------:R-:W-:Y:S02]  /*bab0*/  ISETP.NE.AND P0, PT, R20, RZ, PT ;  /* 0x000000ff1400720c */ /* 0x000fe40003f05270 */
[----:B------:R-:W-:Y:S01]  /*bac0*/  IADD3 R20, PT, PT, R17, R38, R20 ;  /* 0x0000002611147210 */ /* 0x000fe20007ffe014 */
[----:B------:R-:W-:-:S05]  /*bad0*/  IMAD.IADD R39, R16, 0x1, R39 ;  /* 0x0000000110277824 */ /* 0x000fca00078e0227 */
[----:B------:R-:W-:-:S05]  /*bae0*/  SEL R39, R39, RZ, !P0 ;  /* 0x000000ff27277207 */ /* 0x000fca0004000000 */
[----:B------:R-:W-:Y:S01]  /*baf0*/  IMAD.IADD R22, R39, 0x1, R22 ;  /* 0x0000000127167824 */ /* 0x000fe200078e0216 */
[----:B------:R-:W-:Y:S06]  /*bb00*/  BRA `(.L_x_1145) ;  /* 0xffffff8000247947 */ /* 0x000fec000383ffff */
.L_x_1090:
[----:B------:R-:W-:Y:S01]  /*bb10*/  BSSY B0, `(.L_x_1146) ;  /* 0x0000006000007945 */ /* 0x000fe20003800000 */
[----:B------:R-:W-:Y:S01]  /*bb20*/  PLOP3.LUT P0, PT, P0, PT, PT, 0x8, 0x80 ;  /* 0x000000000080781c */ /* 0x000fe2000070e170 */
[----:B------:R-:W-:-:S12]  /*bb30*/  IMAD.MOV.U32 R21, RZ, RZ, -0x1 ;  /* 0xffffffffff157424 */ /* 0x000fd800078e00ff */
[----:B------:R-:W-:Y:S05]  /*bb40*/  WARPSYNC.COLLECTIVE R21, `(.L_x_1147) ;  /* 0x0000000015087348 */ /* 0x000fea0003c00000 */
[----:B------:R-:W-:Y:S01]  /*bb50*/  VOTE.ANY P0, P0 ;  /* 0x0000000000ff7806 */ /* 0x000fe20000000100 */
[----:B------:R-:W-:-:S12]  /*bb60*/  ENDCOLLECTIVE ;  /* 0x000000000000791b */ /* 0x000fd80003800000 */
.L_x_1147:
[----:B------:R-:W-:Y:S05]  /*bb70*/  BSYNC B0 ;  /* 0x0000000000007941 */ /* 0x000fea0003800000 */
.L_x_1146:
[----:B------:R-:W-:Y:S05]  /*bb80*/  BRA `(.L_x_1148) ;  /* 0xffffffcc00e47947 */ /* 0x000fea000383ffff */
.L_x_1092:
[----:B------:R-:W0:Y:S01]  /*bb90*/  S2R R26, SR_GEMASK ;  /* 0x00000000001a7919 */ /* 0x000e220000003c00 */
[----:B------:R-:W-:Y:S01]  /*bba0*/  ISETP.NE.U32.AND P4, PT, R18, 0x65, PT ;  /* 0x000000651200780c */ /* 0x000fe20003f85070 */
[----:B------:R-:W-:Y:S01]  /*bbb0*/  BSSY B0, `(.L_x_1149) ;  /* 0x0000007000007945 */ /* 0x000fe20003800000 */
[----:B------:R-:W-:Y:S01]  /*bbc0*/  PLOP3.LUT P0, PT, P0, PT, PT, 0x8, 0x80 ;  /* 0x000000000080781c */ /* 0x000fe2000070e170 */
[----:B------:R-:W-:Y:S01]  /*bbd0*/  IMAD.MOV.U32 R21, RZ, RZ, -0x1 ;  /* 0xffffffffff157424 */ /* 0x000fe200078e00ff */
[----:B------:R-:W-:-:S13]  /*bbe0*/  ISETP.NE.AND.EX P4, PT, R19, RZ, PT, P4 ;  /* 0x000000ff1300720c */ /* 0x000fda0003f85340 */
[----:B0-----:R-:W-:Y:S05]  /*bbf0*/  WARPSYNC.COLLECTIVE R21, `(.L_x_1150) ;  /* 0x0000000015087348 */ /* 0x001fea0003c00000 */
[----:B------:R-:W-:Y:S01]  /*bc00*/  VOTE.ANY R21, PT, P0 ;  /* 0x0000000000157806 */ /* 0x000fe200000e0100 */
[----:B0-----:R-:W-:Y:S06]  /*bc10*/  ENDCOLLECTIVE ;  /* 0x000000000000791b */ /* 0x001fec0003800000 */
.L_x_1150:
[----:B------:R-:W-:Y:S05]  /*bc20*/  BSYNC B0 ;  /* 0x0000000000007941 */ /* 0x000fea0003800000 */
.L_x_1149:
[----:B------:R-:W-:Y:S01]  /*bc30*/  LOP3.LUT R21, R21, 0x80000000, R26, 0xec, !PT ;  /* 0x8000000015157812 */ /* 0x000fe200078eec1a */
[----:B------:R-:W-:Y:S01]  /*bc40*/  IMAD.MOV.U32 R24, RZ, RZ, R16 ;  /* 0x000000ffff187224 */ /* 0x000fe200078e0010 */
[----:B------:R-:W-:Y:S01]  /*bc50*/  ISETP.NE.AND P5, PT, R16, RZ, PT ;  /* 0x000000ff1000720c */ /* 0x000fe20003fa5270 */
[----:B------:R-:W-:Y:S02]  /*bc60*/  IMAD.MOV.U32 R19, RZ, RZ, 0x1 ;  /* 0x00000001ff137424 */ /* 0x000fe400078e00ff */
[----:B------:R-:W-:-:S05]  /*bc70*/  VIADD R18, R21, 0xffffffff ;  /* 0xffffffff15127836 */ /* 0x000fca0000000000 */
[----:B------:R-:W-:Y:S01]  /*bc80*/  LOP3.LUT R27, R21, R18, RZ, 0xc, !PT ;  /* 0x00000012151b7212 */ /* 0x000fe200078e0cff */
[----:B------:R-:W-:-:S05]  /*bc90*/  IMAD.MOV.U32 R21, RZ, RZ, -0x1 ;  /* 0xffffffffff157424 */ /* 0x000fca00078e00ff */
[----:B------:R-:W0:Y:S02]  /*bca0*/  POPC R27, R27 ;  /* 0x0000001b001b7309 */ /* 0x000e240000000000 */
[----:B0-----:R-:W-:-:S07]  /*bcb0*/  IMAD.MOV.U32 R18, RZ, RZ, R27 ;  /* 0x000000ffff127224 */ /* 0x001fce00078e001b */
[----:B------:R-:W-:Y:S05]  /*bcc0*/  WARPSYNC.COLLECTIVE R21, `(.L_x_1151) ;  /* 0x0000000015087348 */ /* 0x000fea0003c00000 */
[----:B------:R0:W1:Y:S02]  /*bcd0*/  SHFL.DOWN P0, R23, R24, R19, R18 ;  /* 0x0800001318177389 */ /* 0x0000640000000012 */
[----:B01----:R-:W-:Y:S05]  /*bce0*/  ENDCOLLECTIVE ;  /* 0x000000000000791b */ /* 0x003fea0003800000 */
.L_x_1151:
[----:B------:R-:W-:Y:S02]  /*bcf0*/  IMAD.MOV.U32 R24, RZ, RZ, R17 ;  /* 0x000000ffff187224 */ /* 0x000fe400078e0011 */
[----:B------:R-:W-:-:S07]  /*bd00*/  IMAD.MOV.U32 R22, RZ, RZ, R23 ;  /* 0x000000ffff167224 */ /* 0x000fce00078e0017 */
[----:B------:R-:W-:Y:S05]  /*bd10*/  WARPSYNC.COLLECTIVE R21, `(.L_x_1152) ;  /* 0x0000000015087348 */ /* 0x000fea0003c00000 */
[----:B------:R0:W1:Y:S02]  /*bd20*/  SHFL.DOWN P0, R23, R24, R19, R18 ;  /* 0x0800001318177389 */ /* 0x0000640000000012 */
[----:B01----:R-:W-:Y:S05]  /*bd30*/  ENDCOLLECTIVE ;  /* 0x000000000000791b */ /* 0x003fea0003800000 */
.L_x_1152:
[----:B------:R-:W-:Y:S01]  /*bd40*/  IMAD.MOV.U32 R19, RZ, RZ, 0x2 ;  /* 0x00000002ff137424 */ /* 0x000fe200078e00ff */
[----:B------:R-:W-:Y:S02]  /*bd50*/  ISETP.GE.AND P0, PT, R40, R27, PT ;  /* 0x0000001b2800720c */ /* 0x000fe40003f06270 */
[----:B------:R-:W-:Y:S02]  /*bd60*/  SEL R23, R23, RZ, !P5 ;  /* 0x000000ff17177207 */ /* 0x000fe40006800000 */
[----:B------:R-:W-:Y:S02]  /*bd70*/  SEL R39, R22, RZ, !P0 ;  /* 0x000000ff16277207 */ /* 0x000fe40004000000 */
[----:B------:R-:W-:-:S03]  /*bd80*/  SEL R23, R23, RZ, !P0 ;  /* 0x000000ff17177207 */ /* 0x000fc60004000000 */
[----:B------:R-:W-:Y:S02]  /*bd90*/  IMAD.IADD R22, R16, 0x1, R39 ;  /* 0x0000000110167824 */ /* 0x000fe400078e0227 */
[----:B------:R-:W-:Y:S02]  /*bda0*/  IMAD.IADD R20, R17, 0x1, R23 ;  /* 0x0000000111147824 */ /* 0x000fe400078e0217 */
[----:B------:R-:W-:Y:S02]  /*bdb0*/  IMAD.MOV.U32 R24, RZ, RZ, R22 ;  /* 0x000000ffff187224 */ /* 0x000fe400078e0016 */
[----:B------:R-:W-:-:S07]  /*bdc0*/  VIADD R16, R40, 0x2 ;  /* 0x0000000228107836 */ /* 0x000fce0000000000 */
[----:B------:R-:W-:Y:S05]  /*bdd0*/  WARPSYNC.COLLECTIVE R21, `(.L_x_1153) ;  /* 0x0000000015087348 */ /* 0x000fea0003c00000 */
[----:B------:R0:W1:Y:S02]  /*bde0*/  SHFL.DOWN P0, R23, R24, R19, R18 ;  /* 0x0800001318177389 */ /* 0x0000640000000012 */
[----:B01----:R-:W-:Y:S05]  /*bdf0*/  ENDCOLLECTIVE ;  /* 0x000000000000791b */ /* 0x003fea0003800000 */
.L_x_1153:
[----:B------:R-:W-:Y:S01]  /*be00*/  ISETP.GT.AND P5, PT, R16, R27, PT ;  /* 0x0000001b1000720c */ /* 0x000fe20003fa4270 */
[----:B------:R-:W-:Y:S02]  /*be10*/  IMAD.MOV.U32 R24, RZ, RZ, R20 ;  /* 0x000000ffff187224 */ /* 0x000fe400078e0014 */
[----:B------:R-:W-:-:S10]  /*be20*/  IMAD.MOV.U32 R38, RZ, RZ, R23 ;  /* 0x000000ffff267224 */ /* 0x000fd400078e0017 */
[----:B------:R-:W-:Y:S05]  /*be30*/  WARPSYNC.COLLECTIVE R21, `(.L_x_1154) ;  /* 0x0000000015087348 */ /* 0x000fea0003c00000 */
[----:B------:R0:W1:Y:S02]  /*be40*/  SHFL.DOWN P0, R23, R24, R19, R18 ;  /* 0x0800001318177389 */ /* 0x0000640000000012 */
[----:B01----:R-:W-:Y:S05]  /*be50*/  ENDCOLLECTIVE ;  /* 0x000000000000791b */ /* 0x003fea0003800000 */
.L_x_1154:
[----:B------:R-:W-:-:S05]  /*be60*/  SEL R17, R38, RZ, !P5 ;  /* 0x000000ff26117207 */ /* 0x000fca0006800000 */
[----:B------:R-:W-:-:S05]  /*be70*/  IMAD.IADD R38, R22, 0x1, R17 ;  /* 0x0000000116267824 */ /* 0x000fca00078e0211 */
[----:B------:R-:W-:Y:S01]  /*be80*/  ISETP.NE.AND P6, PT, R38, RZ, PT ;  /* 0x000000ff2600720c */ /* 0x000fe20003fc5270 */
[----:B------:R-:W-:Y:S02]  /*be90*/  IMAD.MOV.U32 R24, RZ, RZ, R38 ;  /* 0x000000ffff187224 */ /* 0x000fe400078e0026 */
[----:B------:R-:W-:Y:S01]  /*bea0*/  IMAD.MOV.U32 R19, RZ, RZ, 0x4 ;  /* 0x00000004ff137424 */ /* 0x000fe200078e00ff */
[----:B------:R-:W-:Y:S01]  /*beb0*/  ISETP.NE.AND P0, PT, R22, RZ, PT ;  /* 0x000000ff1600720c */ /* 0x000fe20003f05270 */
[----:B------:R-:W-:-:S05]  /*bec0*/  IMAD.MOV.U32 R39, RZ, RZ, R23 ;  /* 0x000000ffff277224 */ /* 0x000fca00078e0017 */
[----:B------:R-:W-:-:S04]  /*bed0*/  SEL R16, R39, RZ, !P0 ;  /* 0x000000ff27107207 */ /* 0x000fc80004000000 */
[----:B------:R-:W-:-:S07]  /*bee0*/  SEL R17, R16, RZ, !P5 ;  /* 0x000000ff10117207 */ /* 0x000fce0006800000 */
[----:B------:R-:W-:Y:S05]  /*bef0*/  WARPSYNC.COLLECTIVE R21, `(.L_x_1155) ;  /* 0x0000000015087348 */ /* 0x000fea0003c00000 */
[----:B------:R0:W1:Y:S02]  /*bf00*/  SHFL.DOWN P0, R23, R24, R19, R18 ;  /* 0x0800001318177389 */ /* 0x0000640000000012 */
[----:B01----:R-:W-:Y:S05]  /*bf10*/  ENDCOLLECTIVE ;  /* 0x000000000000791b */ /* 0x003fea0003800000 */
.L_x_1155:
[----:B------:R-:W-:Y:S02]  /*bf20*/  IMAD.IADD R16, R20, 0x1, R17 ;  /* 0x0000000114107824 */ /* 0x000fe400078e0211 */
[----:B------:R-:W-:-:S05]  /*bf30*/  VIADD R20, R40, 0x4 ;  /* 0x0000000428147836 */ /* 0x000fca0000000000 */
[----:B------:R-:W-:Y:S01]  /*bf40*/  ISETP.GT.AND P5, PT, R20, R27, PT ;  /* 0x0000001b1400720c */ /* 0x000fe20003fa4270 */
[----:B------:R-:W-:Y:S02]  /*bf50*/  IMAD.MOV.U32 R24, RZ, RZ, R16 ;  /* 0x000000ffff187224 */ /* 0x000fe400078e0010 */
[----:B------:R-:W-:-:S10]  /*bf60*/  IMAD.MOV.U32 R39, RZ, RZ, R23 ;  /* 0x000000ffff277224 */ /* 0x000fd400078e0017 */
[----:B------:R-:W-:Y:S05]  /*bf70*/  WARPSYNC.COLLECTIVE R21, `(.L_x_1156) ;  /* 0x0000000015087348 */ /* 0x000fea0003c00000 */
[----:B------:R0:W1:Y:S02]  /*bf80*/  SHFL.DOWN P0, R23, R24, R19, R18 ;  /* 0x0800001318177389 */ /* 0x0000640000000012 */
[----:B01----:R-:W-:Y:S05]  /*bf90*/  ENDCOLLECTIVE ;  /* 0x000000000000791b */ /* 0x003fea0003800000 */
.L_x_1156:
[----:B------:R-:W-:-:S05]  /*bfa0*/  SEL R39, R39, RZ, !P5 ;  /* 0x000000ff27277207 */ /* 0x000fca0006800000 */
[----:B------:R-:W-:Y:S02]  /*bfb0*/  IMAD.IADD R42, R38, 0x1, R39 ;  /* 0x00000001262a7824 */ /* 0x000fe400078e0227 */
[----:B------:R-:W-:Y:S02]  /*bfc0*/  VIADD R38, R40, 0x8 ;  /* 0x0000000828267836 */ /* 0x000fe40000000000 */
[----:B------:R-:W-:Y:S02]  /*bfd0*/  IMAD.MOV.U32 R24, RZ, RZ, R42 ;  /* 0x000000ffff187224 */ /* 0x000fe400078e002a */
[----:B------:R-:W-:Y:S02]  /*bfe0*/  IMAD.MOV.U32 R19, RZ, RZ, 0x8 ;  /* 0x00000008ff137424 */ /* 0x000fe400078e00ff */
[----:B------:R-:W-:-:S07]  /*bff0*/  IMAD.MOV.U32 R17, RZ, RZ, R23 ;  /* 0x000000ffff117224 */ /* 0x000fce00078e0017 */
[----:B------:R-:W-:Y:S05]  /*c000*/  WARPSYNC.COLLECTIVE R21, `(.L_x_1157) ;  /* 0x0000000015087348 */ /* 0x000fea0003c00000 */
[----:B------:R0:W1:Y:S02]  /*c010*/  SHFL.DOWN P0, R23, R24, R19, R18 ;  /* 0x0800001318177389 */ /* 0x0000640000000012 */
[----:B01----:R-:W-:Y:S05]  /*c020*/  ENDCOLLECTIVE ;  /* 0x000000000000791b */ /* 0x003fea0003800000 */
.L_x_1157:
[----:B------:R-:W-:Y:S02]  /*c030*/  SEL R17, R17, RZ, !P6 ;  /* 0x000000ff11117207 */ /* 0x000fe40007000000 */
[----:B------:R-:W-:Y:S02]  /*c040*/  ISETP.NE.AND P6, PT, R42, RZ, PT ;  /* 0x000000ff2a00720c */ /* 0x000fe40003fc5270 */
[----:B------:R-:W-:Y:S02]  /*c050*/  SEL R17, R17, RZ, !P5 ;  /* 0x000000ff11117207 */ /* 0x000fe40006800000 */
[----:B------:R-:W-:-:S03]  /*c060*/  ISETP.GT.AND P5, PT, R38, R27, PT ;  /* 0x0000001b2600720c */ /* 0x000fc60003fa4270 */
[----:B------:R-:W-:-:S04]  /*c070*/  IMAD.IADD R20, R16, 0x1, R17 ;  /* 0x0000000110147824 */ /* 0x000fc800078e0211 */
[----:B------:R-:W-:Y:S02]  /*c080*/  IMAD.MOV.U32 R24, RZ, RZ, R20 ;  /* 0x000000ffff187224 */ /* 0x000fe400078e0014 */
[----:B------:R-:W-:-:S07]  /*c090*/  IMAD.MOV.U32 R22, RZ, RZ, R23 ;  /* 0x000000ffff167224 */ /* 0x000fce00078e0017 */
[----:B------:R-:W-:Y:S05]  /*c0a0*/  WARPSYNC.COLLECTIVE R21, `(.L_x_1158) ;  /* 0x0000000015087348 */ /* 0x000fea0003c00000 */
[----:B------:R0:W1:Y:S02]  /*c0b0*/  SHFL.DOWN P0, R23, R24, R19, R18 ;  /* 0x0800001318177389 */ /* 0x0000640000000012 */
[----:B01----:R-:W-:Y:S05]  /*c0c0*/  ENDCOLLECTIVE ;  /* 0x000000000000791b */ /* 0x003fea0003800000 */
.L_x_1158:
[----:B------:R-:W-:-:S05]  /*c0d0*/  SEL R17, R22, RZ, !P5 ;  /* 0x000000ff16117207 */ /* 0x000fca0006800000 */
[----:B------:R-:W-:-:S04]  /*c0e0*/  IMAD.IADD R38, R42, 0x1, R17 ;  /* 0x000000012a267824 */ /* 0x000fc800078e0211 */
[----:B------:R-:W-:Y:S02]  /*c0f0*/  IMAD.MOV.U32 R24, RZ, RZ, R38 ;  /* 0x000000ffff187224 */ /* 0x000fe400078e0026 */
[----:B------:R-:W-:Y:S02]  /*c100*/  IMAD.MOV.U32 R19, RZ, RZ, 0x10 ;  /* 0x00000010ff137424 */ /* 0x000fe400078e00ff */
[----:B------:R-:W-:-:S07]  /*c110*/  IMAD.MOV.U32 R16, RZ, RZ, R23 ;  /* 0x000000ffff107224 */ /* 0x000fce00078e0017 */
[----:B------:R-:W-:Y:S05]  /*c120*/  WARPSYNC.COLLECTIVE R21, `(.L_x_1159) ;  /* 0x0000000015087348 */ /* 0x000fea0003c00000 */
[----:B------:R0:W1:Y:S02]  /*c130*/  SHFL.DOWN P0, R23, R24, R19, R18 ;  /* 0x0800001318177389 */ /* 0x0000640000000012 */
[----:B01----:R-:W-:Y:S05]  /*c140*/  ENDCOLLECTIVE ;  /* 0x000000000000791b */ /* 0x003fea0003800000 */
.L_x_1159:
[----:B------:R-:W-:-:S04]  /*c150*/  SEL R16, R16, RZ, !P6 ;  /* 0x000000ff10107207 */ /* 0x000fc80007000000 */
[----:B------:R-:W-:Y:S01]  /*c160*/  SEL R17, R16, RZ, !P5 ;  /* 0x000000ff10117207 */ /* 0x000fe20006800000 */
[----:B------:R-:W-:-:S04]  /*c170*/  VIADD R16, R40, 0x10 ;  /* 0x0000001028107836 */ /* 0x000fc80000000000 */
[----:B------:R-:W-:Y:S01]  /*c180*/  IMAD.IADD R22, R20, 0x1, R17 ;  /* 0x0000000114167824 */ /* 0x000fe200078e0211 */
[----:B------:R-:W-:Y:S02]  /*c190*/  ISETP.GT.AND P5, PT, R16, R27, PT ;  /* 0x0000001b1000720c */ /* 0x000fe40003fa4270 */
[----:B------:R-:W0:Y:S01]  /*c1a0*/  LDC.64 R16, c[0x0][0x3b0] ;  /* 0x0000ec00ff107b82 */ /* 0x000e220000000a00 */
[----:B------:R-:W-:Y:S01]  /*c1b0*/  IMAD.MOV.U32 R24, RZ, RZ, R22 ;  /* 0x000000ffff187224 */ /* 0x000fe200078e0016 */
[----:B------:R-:W-:-:S05]  /*c1c0*/  LOP3.LUT R27, RZ, R0, RZ, 0x33, !PT ;  /* 0x00000000ff1b7212 */ /* 0x000fca00078e33ff */
[----:B------:R-:W-:Y:S02]  /*c1d0*/  VIADD R27, R27, UR8 ;  /* 0x000000081b1b7c36 */ /* 0x000fe40008000000 */
[----:B------:R-:W-:-:S07]  /*c1e0*/  IMAD.MOV.U32 R39, RZ, RZ, R23 ;  /* 0x000000ffff277224 */ /* 0x000fce00078e0017 */
[----:B0-----:R-:W-:Y:S05]  /*c1f0*/  WARPSYNC.COLLECTIVE R21, `(.L_x_1160) ;  /* 0x0000000015087348 */ /* 0x001fea0003c00000 */
[----:B------:R1:W2:Y:S02]  /*c200*/  SHFL.DOWN P0, R23, R24, R19, R18 ;  /* 0x0800001318177389 */ /* 0x0002a40000000012 */
[----:B012---:R-:W-:Y:S05]  /*c210*/  ENDCOLLECTIVE ;  /* 0x000000000000791b */ /* 0x007fea0003800000 */
.L_x_1160:
[----:B------:R-:W-:Y:S05]  /*c220*/  WARPSYNC.COLLECTIVE R21, `(.L_x_1161) ;  /* 0x0000000015087348 */ /* 0x000fea0003c00000 */
[----:B------:R-:W-:Y:S01]  /*c230*/  VOTE.ALL P4, P4 ;  /* 0x0000000000ff7806 */ /* 0x000fe20002080000 */
[----:B------:R-:W-:-:S12]  /*c240*/  ENDCOLLECTIVE ;  /* 0x000000000000791b */ /* 0x000fd80003800000 */
.L_x_1161:
[----:B------:R-:W-:-:S05]  /*c250*/  SEL R39, R39, RZ, !P5 ;  /* 0x000000ff27277207 */ /* 0x000fca0006800000 */
[C---:B------:R-:W-:Y:S01]  /*c260*/  IMAD.IADD R20, R38.reuse, 0x1, R39 ;  /* 0x0000000126147824 */ /* 0x040fe200078e0227 */
[----:B------:R-:W-:-:S04]  /*c270*/  ISETP.NE.AND P0, PT, R38, RZ, PT ;  /* 0x000000ff2600720c */ /* 0x000fc80003f05270 */
[----:B------:R-:W-:Y:S02]  /*c280*/  SEL R23, R23, RZ, !P0 ;  /* 0x000000ff17177207 */ /* 0x000fe40004000000 */
[----:B------:R-:W-:Y:S02]  /*c290*/  IADD3 R42, P0, PT, R16, 0x200, RZ ;  /* 0x00000200102a7810 */ /* 0x000fe40007f1e0ff */
[----:B------:R-:W-:-:S03]  /*c2a0*/  SEL R23, R23, RZ, !P5 ;  /* 0x000000ff17177207 */ /* 0x000fc60006800000 */
[----:B------:R-:W-:Y:S02]  /*c2b0*/  IMAD.X R43, RZ, RZ, R17, P0 ;  /* 0x000000ffff2b7224 */ /* 0x000fe400000e0611 */
[----:B------:R-:W-:Y:S01]  /*c2c0*/  IMAD.IADD R22, R22, 0x1, R23 ;  /* 0x0000000116167824 */ /* 0x000fe200078e0217 */
[----:B------:R-:W-:Y:S06]  /*c2d0*/  BRA `(.L_x_1162) ;  /* 0xffffffcc00207947 */ /* 0x000fec000383ffff */
.L_x_1094:
[----:B------:R-:W-:Y:S01]  /*c2e0*/  BSSY B0, `(.L_x_1163) ;  /* 0x0000006000007945 */ /* 0x000fe20003800000 */
[----:B------:R-:W-:Y:S01]  /*c2f0*/  PLOP3.LUT P0, PT, P0, PT, PT, 0x8, 0x80 ;  /* 0x000000000080781c */ /* 0x000fe2000070e170 */
[----:B------:R-:W-:-:S12]  /*c300*/  IMAD.MOV.U32 R21, RZ, RZ, -0x1 ;  /* 0xffffffffff157424 */ /* 0x000fd800078e00ff */
[----:B------:R-:W-:Y:S05]  /*c310*/  WARPSYNC.COLLECTIVE R21, `(.L_x_1164) ;  /* 0x0000000015087348 */ /* 0x000fea0003c00000 */
[----:B------:R-:W-:Y:S01]  /*c320*/  VOTE.ANY P0, P0 ;  /* 0x0000000000ff7806 */ /* 0x000fe20000000100 */
[----:B------:R-:W-:-:S12]  /*c330*/  ENDCOLLECTIVE ;  /* 0x000000000000791b */ /* 0x000fd80003800000 */
.L_x_1164:
[----:B------:R-:W-:Y:S05]  /*c340*/  BSYNC B0 ;  /* 0x0000000000007941 */ /* 0x000fea0003800000 */
.L_x_1163:
[----:B------:R-:W-:Y:S05]  /*c350*/  BRA `(.L_x_1165) ;  /* 0xffffffcc00247947 */ /* 0x000fea000383ffff */
.L_x_1096:
        /* <DEDUP_REMOVED lines=8> */
.L_x_1167:
[----:B------:R-:W-:Y:S05]  /*c3e0*/  BSYNC B0 ;  /* 0x0000000000007941 */ /* 0x000fea0003800000 */
.L_x_1166:
        /* <DEDUP_REMOVED lines=13> */
.L_x_1168:
[----:B------:R-:W-:Y:S02]  /*c4c0*/  IMAD.MOV.U32 R24, RZ, RZ, R17 ;  /* 0x000000ffff187224 */ /* 0x000fe400078e0011 */
[----:B------:R-:W-:-:S07]  /*c4d0*/  IMAD.MOV.U32 R38, RZ, RZ, R23 ;  /* 0x000000ffff267224 */ /* 0x000fce00078e0017 */
[----:B------:R-:W-:Y:S05]  /*c4e0*/  WARPSYNC.COLLECTIVE R21, `(.L_x_1169) ;  /* 0x0000000015087348 */ /* 0x000fea0003c00000 */
[----:B------:R0:W1:Y:S02]  /*c4f0*/  SHFL.DOWN P0, R23, R24, R19, R18 ;  /* 0x0800001318177389 */ /* 0x0000640000000012 */
[----:B01----:R-:W-:Y:S05]  /*c500*/  ENDCOLLECTIVE ;  /* 0x000000000000791b */ /* 0x003fea0003800000 */
.L_x_1169:
        /* <DEDUP_REMOVED lines=13> */
.L_x_1170:
[----:B------:R-:W-:Y:S02]  /*c5e0*/  IMAD.MOV.U32 R24, RZ, RZ, R39 ;  /* 0x000000ffff187224 */ /* 0x000fe400078e0027 */
[----:B------:R-:W-:-:S07]  /*c5f0*/  IMAD.MOV.U32 R17, RZ, RZ, R23 ;  /* 0x000000ffff117224 */ /* 0x000fce00078e0017 */
[----:B------:R-:W-:Y:S05]  /*c600*/  WARPSYNC.COLLECTIVE R21, `(.L_x_1171) ;  /* 0x0000000015087348 */ /* 0x000fea0003c00000 */
[----:B------:R0:W1:Y:S02]  /*c610*/  SHFL.DOWN P0, R23, R24, R19, R18 ;  /* 0x0800001318177389 */ /* 0x0000640000000012 */
[----:B01----:R-:W-:Y:S05]  /*c620*/  ENDCOLLECTIVE ;  /* 0x000000000000791b */ /* 0x003fea0003800000 */
.L_x_1171:
        /* <DEDUP_REMOVED lines=13> */
.L_x_1172:
[----:B------:R-:W-:Y:S02]  /*c700*/  IMAD.MOV.U32 R24, RZ, RZ, R16 ;  /* 0x000000ffff187224 */ /* 0x000fe400078e0010 */
[----:B------:R-:W-:-:S07]  /*c710*/  IMAD.MOV.U32 R17, RZ, RZ, R23 ;  /* 0x000000ffff117224 */ /* 0x000fce00078e0017 */
[----:B------:R-:W-:Y:S05]  /*c720*/  WARPSYNC.COLLECTIVE R21, `(.L_x_1173) ;  /* 0x0000000015087348 */ /* 0x000fea0003c00000 */
[----:B------:R0:W1:Y:S02]  /*c730*/  SHFL.DOWN P0, R23, R24, R19, R18 ;  /* 0x0800001318177389 */ /* 0x0000640000000012 */
[----:B01----:R-:W-:Y:S05]  /*c740*/  ENDCOLLECTIVE ;  /* 0x000000000000791b */ /* 0x003fea0003800000 */
.L_x_1173:
        /* <DEDUP_REMOVED lines=9> */
[C---:B------:R-:W-:Y:S02]  /*c7e0*/  VIADD R16, R40.reuse, 0x8 ;  /* 0x0000000828107836 */ /* 0x040fe40000000000 */
[----:B------:R-:W-:-:S10]  /*c7f0*/  VIADD R44, R40, 0x10 ;  /* 0x00000010282c7836 */ /* 0x000fd40000000000 */
[----:B------:R-:W-:Y:S05]  /*c800*/  WARPSYNC.COLLECTIVE R21, `(.L_x_1174) ;  /* 0x0000000015087348 */ /* 0x000fea0003c00000 */
[----:B------:R0:W1:Y:S02]  /*c810*/  SHFL.DOWN P0, R23, R24, R19, R18 ;  /* 0x0800001318177389 */ /* 0x0000640000000012 */
[----:B01----:R-:W-:Y:S05]  /*c820*/  ENDCOLLECTIVE ;  /* 0x000000000000791b */ /* 0x003fea0003800000 */
.L_x_1174:
[----:B------:R-:W-:Y:S02]  /*c830*/  IMAD.MOV.U32 R24, RZ, RZ, R38 ;  /* 0x000000ffff187224 */ /* 0x000fe400078e0026 */
[----:B------:R-:W-:-:S07]  /*c840*/  IMAD.MOV.U32 R17, RZ, RZ, R23 ;  /* 0x000000ffff117224 */ /* 0x000fce00078e0017 */
[----:B------:R-:W-:Y:S05]  /*c850*/  WARPSYNC.COLLECTIVE R21, `(.L_x_1175) ;  /* 0x0000000015087348 */ /* 0x000fea0003c00000 */
[----:B------:R0:W1:Y:S02]  /*c860*/  SHFL.DOWN P0, R23, R24, R19, R18 ;  /* 0x0800001318177389 */ /* 0x0000640000000012 */
[----:B01----:R-:W-:Y:S05]  /*c870*/  ENDCOLLECTIVE ;  /* 0x000000000000791b */ /* 0x003fea0003800000 */
.L_x_1175:
        /* <DEDUP_REMOVED lines=12> */
.L_x_1176:
[----:B------:R-:W-:Y:S02]  /*c940*/  IMAD.MOV.U32 R24, RZ, RZ, R16 ;  /* 0x000000ffff187224 */ /* 0x000fe400078e0010 */
[----:B------:R-:W-:-:S07]  /*c950*/  IMAD.MOV.U32 R38, RZ, RZ, R23 ;  /* 0x000000ffff267224 */ /* 0x000fce00078e0017 */
[----:B------:R-:W-:Y:S05]  /*c960*/  WARPSYNC.COLLECTIVE R21, `(.L_x_1177) ;  /* 0x0000000015087348 */ /* 0x000fea0003c00000 */
[----:B------:R0:W1:Y:S02]  /*c970*/  SHFL.DOWN P0, R23, R24, R19, R18 ;  /* 0x0800001318177389 */ /* 0x0000640000000012 */
[----:B01----:R-:W-:Y:S05]  /*c980*/  ENDCOLLECTIVE ;  /* 0x000000000000791b */ /* 0x003fea0003800000 */
.L_x_1177:
[----:B------:R-:W-:Y:S05]  /*c990*/  WARPSYNC.COLLECTIVE R21, `(.L_x_1178) ;  /* 0x0000000015087348 */ /* 0x000fea0003c00000 */
[----:B------:R-:W-:Y:S01]  /*c9a0*/  VOTE.ALL P4, P4 ;  /* 0x0000000000ff7806 */ /* 0x000fe20002080000 */
[----:B------:R-:W-:-:S12]  /*c9b0*/  ENDCOLLECTIVE ;  /* 0x000000000000791b */ /* 0x000fd80003800000 */
.L_x_1178:
[----:B------:R-:W-:Y:S02]  /*c9c0*/  ISETP.GT.AND P0, PT, R44, R41, PT ;  /* 0x000000292c00720c */ /* 0x000fe40003f04270 */
        /* <DEDUP_REMOVED lines=9> */
.L_x_1180:
        /* <DEDUP_REMOVED lines=10> */
.L_x_1205:


//--------------------- .text._ZN6thrust24THRUST_300001_SM_1000_NS8cuda_cub4core6detail13_kernel_agentINS1_15__reduce_by_key9InitAgentIN3cub18CUB_300001_SM_100024ReduceByKeyScanTileStateIiiLb1EEEiPiEEJSA_iSB_EEEvDpT0_ --------------------------
	.section	.text._ZN6thrust24THRUST_300001_SM_1000_NS8cuda_cub4core6detail13_kernel_agentINS1_15__reduce_by_key9InitAgentIN3cub18CUB_300001_SM_100024ReduceByKeyScanTileStateIiiLb1EEEiPiEEJSA_iSB_EEEvDpT0_,"ax",@progbits
	.align	128
        .global         _ZN6thrust24THRUST_300001_SM_1000_NS8cuda_cub4core6detail13_kernel_agentINS1_15__reduce_by_key9InitAgentIN3cub18CUB_300001_SM_100024ReduceByKeyScanTileStateIiiLb1EEEiPiEEJSA_iSB_EEEvDpT0_
        .type           _ZN6thrust24THRUST_300001_SM_1000_NS8cuda_cub4core6detail13_kernel_agentINS1_15__reduce_by_key9InitAgentIN3cub18CUB_300001_SM_100024ReduceByKeyScanTileStateIiiLb1EEEiPiEEJSA_iSB_EEEvDpT0_,@function
        .size           _ZN6thrust24THRUST_300001_SM_1000_NS8cuda_cub4core6detail13_kernel_agentINS1_15__reduce_by_key9InitAgentIN3cub18CUB_300001_SM_100024ReduceByKeyScanTileStateIiiLb1EEEiPiEEJSA_iSB_EEEvDpT0_,(.L_x_1206 - _ZN6thrust24THRUST_300001_SM_1000_NS8cuda_cub4core6detail13_kernel_agentINS1_15__reduce_by_key9InitAgentIN3cub18CUB_300001_SM_100024ReduceByKeyScanTileStateIiiLb1EEEiPiEEJSA_iSB_EEEvDpT0_)
        .other          _ZN6thrust24THRUST_300001_SM_1000_NS8cuda_cub4core6detail13_kernel_agentINS1_15__reduce_by_key9InitAgentIN3cub18CUB_300001_SM_100024ReduceByKeyScanTileStateIiiLb1EEEiPiEEJSA_iSB_EEEvDpT0_,@"STO_CUDA_ENTRY STV_DEFAULT"
_ZN6thrust24THRUST_300001_SM_1000_NS8cuda_cub4core6detail13_kernel_agentINS1_15__reduce_by_key9InitAgentIN3cub18CUB_300001_SM_100024ReduceByKeyScanTileStateIiiLb1EEEiPiEEJSA_iSB_EEEvDpT0_:
.text._ZN6thrust24THRUST_300001_SM_1000_NS8cuda_cub4core6detail13_kernel_agentINS1_15__reduce_by_key9InitAgentIN3cub18CUB_300001_SM_100024ReduceByKeyScanTileStateIiiLb1EEEiPiEEJSA_iSB_EEEvDpT0_:
        /* <DEDUP_REMOVED lines=22> */
[----:B0-----:R-:W-:Y:S01]  /*0160*/  STG.E desc[UR4][R2.64], RZ ;  /* 0x000000ff02007986 */ /* 0x001fe2000c101904 */
[----:B------:R-:W-:Y:S05]  /*0170*/  EXIT ;  /* 0x000000000000794d */ /* 0x000fea0003800000 */
.L_x_1181:
        /* <DEDUP_REMOVED lines=16> */
.L_x_1206:


//--------------------- .nv.shared._ZN3cub18CUB_300001_SM_10006detail10radix_sort29DeviceRadixSortOnesweepKernelINS1_5radix10policy_hubIiNS0_8NullTypeEyE10Policy1000ELNS0_9SortOrderE0EiS6_yiiNS1_21identity_decomposer_tEEEvPT5_SC_PT3_PKSD_PT1_PKSH_PT2_PKSL_T4_iiT6_ --------------------------
	.section	.nv.shared._ZN3cub18CUB_300001_SM_10006detail10radix_sort29DeviceRadixSortOnesweepKernelINS1_5radix10policy_hubIiNS0_8NullTypeEyE10Policy1000ELNS0_9SortOrderE0EiS6_yiiNS1_21identity_decomposer_tEEEvPT5_SC_PT3_PKSD_PT1_PKSH_PT2_PKSL_T4_iiT6_,"aw",@nobits
	.sectionflags	@""
	.align	128
.nv.shared._ZN3cub18CUB_300001_SM_10006detail10radix_sort29DeviceRadixSortOnesweepKernelINS1_5radix10policy_hubIiNS0_8NullTypeEyE10Policy1000ELNS0_9SortOrderE0EiS6_yiiNS1_21identity_decomposer_tEEEvPT5_SC_PT3_PKSD_PT1_PKSH_PT2_PKSL_T4_iiT6_:
	.zero		32256


//--------------------- .nv.shared.reserved.0     --------------------------
	.section	.nv.shared.reserved.0,"aw",@nobits
	.weak		__nv_reservedSMEM_offset_0_alias
	.size		__nv_reservedSMEM_offset_0_alias, 0, 64
	.other		__nv_reservedSMEM_offset_0_alias,@"STO_CUDA_RESERVED_SHARED STV_DEFAULT"
__nv_reservedSMEM_offset_0_alias:
	.zero		0
	.zero		64


//--------------------- .nv.global                --------------------------
	.section	.nv.global,"aw",@nobits
.nv.global:
	.type		_ZN30_INTERNAL_e7476140_4_k_cu_main6thrust24THRUST_300001_SM_1000_NS12placeholders2_8E,@object
	.size		_ZN30_INTERNAL_e7476140_4_k_cu_main6thrust24THRUST_300001_SM_1000_NS12placeholders2_8E,(_ZN30_INTERNAL_e7476140_4_k_cu_main4cuda3std3__432_GLOBAL__N__e7476140_4_k_cu_main6ignoreE - _ZN30_INTERNAL_e7476140_4_k_cu_main6thrust24THRUST_300001_SM_1000_NS12placeholders2_8E)
_ZN30_INTERNAL_e7476140_4_k_cu_main6thrust24THRUST_300001_SM_1000_NS12placeholders2_8E:
	.zero		1
	.type		_ZN30_INTERNAL_e7476140_4_k_cu_main4cuda3std3__432_GLOBAL__N__e7476140_4_k_cu_main6ignoreE,@object
	.size		_ZN30_INTERNAL_e7476140_4_k_cu_main4cuda3std3__432_GLOBAL__N__e7476140_4_k_cu_main6ignoreE,(_ZN30_INTERNAL_e7476140_4_k_cu_main4cuda3std6ranges3__45__cpo4dataE - _ZN30_INTERNAL_e7476140_4_k_cu_main4cuda3std3__432_GLOBAL__N__e7476140_4_k_cu_main6ignoreE)
_ZN30_INTERNAL_e7476140_4_k_cu_main4cuda3std3__432_GLOBAL__N__e7476140_4_k_cu_main6ignoreE:
	.zero		1
	.type		_ZN30_INTERNAL_e7476140_4_k_cu_main4cuda3std6ranges3__45__cpo4dataE,@object
	.size		_ZN30_INTERNAL_e7476140_4_k_cu_main4cuda3std6ranges3__45__cpo4dataE,(_ZN30_INTERNAL_e7476140_4_k_cu_main6thrust24THRUST_300001_SM_1000_NS6system3cpp3parE - _ZN30_INTERNAL_e7476140_4_k_cu_main4cuda3std6ranges3__45__cpo4dataE)
_ZN30_INTERNAL_e7476140_4_k_cu_main4cuda3std6ranges3__45__cpo4dataE:
	.zero		1
	.type		_ZN30_INTERNAL_e7476140_4_k_cu_main6thrust24THRUST_300001_SM_1000_NS6system3cpp3parE,@object
	.size		_ZN30_INTERNAL_e7476140_4_k_cu_main6thrust24THRUST_300001_SM_1000_NS6system3cpp3parE,(_ZN30_INTERNAL_e7476140_4_k_cu_main4cuda3std3__45__cpo5beginE - _ZN30_INTERNAL_e7476140_4_k_cu_main6thrust24THRUST_300001_SM_1000_NS6system3cpp3parE)
_ZN30_INTERNAL_e7476140_4_k_cu_main6thrust24THRUST_300001_SM_1000_NS6system3cpp3parE:
	.zero		1
	.type		_ZN30_INTERNAL_e7476140_4_k_cu_main4cuda3std3__45__cpo5beginE,@object
	.size		_ZN30_INTERNAL_e7476140_4_k_cu_main4cuda3std3__45__cpo5beginE,(_ZN30_INTERNAL_e7476140_4_k_cu_main4cuda3std6ranges3__45__cpo5beginE - _ZN30_INTERNAL_e7476140_4_k_cu_main4cuda3std3__45__cpo5beginE)
_ZN30_INTERNAL_e7476140_4_k_cu_main4cuda3std3__45__cpo5beginE:
	.zero		1
	.type		_ZN30_INTERNAL_e7476140_4_k_cu_main4cuda3std6ranges3__45__cpo5beginE,@object
	.size		_ZN30_INTERNAL_e7476140_4_k_cu_main4cuda3std6ranges3__45__cpo5beginE,(_ZN30_INTERNAL_e7476140_4_k_cu_main6thrust24THRUST_300001_SM_1000_NS6deviceE - _ZN30_INTERNAL_e7476140_4_k_cu_main4cuda3std6ranges3__45__cpo5beginE)
_ZN30_INTERNAL_e7476140_4_k_cu_main4cuda3std6ranges3__45__cpo5beginE:
	.zero		1
	.type		_ZN30_INTERNAL_e7476140_4_k_cu_main6thrust24THRUST_300001_SM_1000_NS6deviceE,@object
	.size		_ZN30_INTERNAL_e7476140_4_k_cu_main6thrust24THRUST_300001_SM_1000_NS6deviceE,(_ZN30_INTERNAL_e7476140_4_k_cu_main4cuda3std3__47nulloptE - _ZN30_INTERNAL_e7476140_4_k_cu_main6thrust24THRUST_300001_SM_1000_NS6deviceE)
_ZN30_INTERNAL_e7476140_4_k_cu_main6thrust24THRUST_300001_SM_1000_NS6deviceE:
	.zero		1
	.type		_ZN30_INTERNAL_e7476140_4_k_cu_main4cuda3std3__47nulloptE,@object
	.size		_ZN30_INTERNAL_e7476140_4_k_cu_main4cuda3std3__47nulloptE,(_ZN30_INTERNAL_e7476140_4_k_cu_main4cuda3std6ranges3__45__cpo8distanceE - _ZN30_INTERNAL_e7476140_4_k_cu_main4cuda3std3__47nulloptE)
_ZN30_INTERNAL_e7476140_4_k_cu_main4cuda3std3__47nulloptE:
	.zero		1
	.type		_ZN30_INTERNAL_e7476140_4_k_cu_main4cuda3std6ranges3__45__cpo8distanceE,@object
	.size		_ZN30_INTERNAL_e7476140_4_k_cu_main4cuda3std6ranges3__45__cpo8distanceE,(_ZN30_INTERNAL_e7476140_4_k_cu_main6thrust24THRUST_300001_SM_1000_NS12placeholders2_4E - _ZN30_INTERNAL_e7476140_4_k_cu_main4cuda3std6ranges3__45__cpo8distanceE)
_ZN30_INTERNAL_e7476140_4_k_cu_main4cuda3std6ranges3__45__cpo8distanceE:
	.zero		1
	.type		_ZN30_INTERNAL_e7476140_4_k_cu_main6thrust24THRUST_300001_SM_1000_NS12placeholders2_4E,@object
	.size		_ZN30_INTERNAL_e7476140_4_k_cu_main6thrust24THRUST_300001_SM_1000_NS12placeholders2_4E,(_ZN30_INTERNAL_e7476140_4_k_cu_main4cuda3std3__45__cpo6rbeginE - _ZN30_INTERNAL_e7476140_4_k_cu_main6thrust24THRUST_300001_SM_1000_NS12placeholders2_4E)
_ZN30_INTERNAL_e7476140_4_k_cu_main6thrust24THRUST_300001_SM_1000_NS12placeholders2_4E:
	.zero		1
	.type		_ZN30_INTERNAL_e7476140_4_k_cu_main4cuda3std3__45__cpo6rbeginE,@object
	.size		_ZN30_INTERNAL_e7476140_4_k_cu_main4cuda3std3__45__cpo6rbeginE,(_ZN30_INTERNAL_e7476140_4_k_cu_main4cuda3std6ranges3__45__cpo7advanceE - _ZN30_INTERNAL_e7476140_4_k_cu_main4cuda3std3__45__cpo6rbeginE)
_ZN30_INTERNAL_e7476140_4_k_cu_main4cuda3std3__45__cpo6rbeginE:
	.zero		1
	.type		_ZN30_INTERNAL_e7476140_4_k_cu_main4cuda3std6ranges3__45__cpo7advanceE,@object
	.size		_ZN30_INTERNAL_e7476140_4_k_cu_main4cuda3std6ranges3__45__cpo7advanceE,(_ZN30_INTERNAL_e7476140_4_k_cu_main6thrust24THRUST_300001_SM_1000_NS12placeholders3_10E - _ZN30_INTERNAL_e7476140_4_k_cu_main4cuda3std6ranges3__45__cpo7advanceE)
_ZN30_INTERNAL_e7476140_4_k_cu_main4cuda3std6ranges3__45__cpo7advanceE:
	.zero		1
	.type		_ZN30_INTERNAL_e7476140_4_k_cu_main6thrust24THRUST_300001_SM_1000_NS12placeholders3_10E,@object
	.size		_ZN30_INTERNAL_e7476140_4_k_cu_main6thrust24THRUST_300001_SM_1000_NS12placeholders3_10E,(_ZN30_INTERNAL_e7476140_4_k_cu_main4cuda3std3__48in_placeE - _ZN30_INTERNAL_e7476140_4_k_cu_main6thrust24THRUST_300001_SM_1000_NS12placeholders3_10E)
_ZN30_INTERNAL_e7476140_4_k_cu_main6thrust24THRUST_300001_SM_1000_NS12placeholders3_10E:
	.zero		1
	.type		_ZN30_INTERNAL_e7476140_4_k_cu_main4cuda3std3__48in_placeE,@object
	.size		_ZN30_INTERNAL_e7476140_4_k_cu_main4cuda3std3__48in_placeE,(_ZN30_INTERNAL_e7476140_4_k_cu_main4cuda3std6ranges3__45__cpo4sizeE - _ZN30_INTERNAL_e7476140_4_k_cu_main4cuda3std3__48in_placeE)
_ZN30_INTERNAL_e7476140_4_k_cu_main4cuda3std3__48in_placeE:
	.zero		1
	.type		_ZN30_INTERNAL_e7476140_4_k_cu_main4cuda3std6ranges3__45__cpo4sizeE,@object
	.size		_ZN30_INTERNAL_e7476140_4_k_cu_main4cuda3std6ranges3__45__cpo4sizeE,(_ZN30_INTERNAL_e7476140_4_k_cu_main6thrust24THRUST_300001_SM_1000_NS12placeholders2_2E - _ZN30_INTERNAL_e7476140_4_k_cu_main4cuda3std6ranges3__45__cpo4sizeE)
_ZN30_INTERNAL_e7476140_4_k_cu_main4cuda3std6ranges3__45__cpo4sizeE:
	.zero		1
	.type		_ZN30_INTERNAL_e7476140_4_k_cu_main6thrust24THRUST_300001_SM_1000_NS12placeholders2_2E,@object
	.size		_ZN30_INTERNAL_e7476140_4_k_cu_main6thrust24THRUST_300001_SM_1000_NS12placeholders2_2E,(_ZN30_INTERNAL_e7476140_4_k_cu_main4cuda3std3__45__cpo6cbeginE - _ZN30_INTERNAL_e7476140_4_k_cu_main6thrust24THRUST_300001_SM_1000_NS12placeholders2_2E)
_ZN30_INTERNAL_e7476140_4_k_cu_main6thrust24THRUST_300001_SM_1000_NS12placeholders2_2E:
	.zero		1
	.type		_ZN30_INTERNAL_e7476140_4_k_cu_main4cuda3std3__45__cpo6cbeginE,@object
	.size		_ZN30_INTERNAL_e7476140_4_k_cu_main4cuda3std3__45__cpo6cbeginE,(_ZN30_INTERNAL_e7476140_4_k_cu_main4cuda3std6ranges3__45__cpo6cbeginE - _ZN30_INTERNAL_e7476140_4_k_cu_main4cuda3std3__45__cpo6cbeginE)
_ZN30_INTERNAL_e7476140_4_k_cu_main4cuda3std3__45__cpo6cbeginE:
	.zero		1
	.type		_ZN30_INTERNAL_e7476140_4_k_cu_main4cuda3std6ranges3__45__cpo6cbeginE,@object
	.size		_ZN30_INTERNAL_e7476140_4_k_cu_main4cuda3std6ranges3__45__cpo6cbeginE,(_ZN30_INTERNAL_e7476140_4_k_cu_main6thrust24THRUST_300001_SM_1000_NS12placeholders2_6E - _ZN30_INTERNAL_e7476140_4_k_cu_main4cuda3std6ranges3__45__cpo6cbeginE)
_ZN30_INTERNAL_e7476140_4_k_cu_main4cuda3std6ranges3__45__cpo6cbeginE:
	.zero		1
	.type		_ZN30_INTERNAL_e7476140_4_k_cu_main6thrust24THRUST_300001_SM_1000_NS12placeholders2_6E,@object
	.size		_ZN30_INTERNAL_e7476140_4_k_cu_main6thrust24THRUST_300001_SM_1000_NS12placeholders2_6E,(_ZN30_INTERNAL_e7476140_4_k_cu_main4cuda3std3__45__cpo7crbeginE - _ZN30_INTERNAL_e7476140_4_k_cu_main6thrust24THRUST_300001_SM_1000_NS12placeholders2_6E)
_ZN30_INTERNAL_e7476140_4_k_cu_main6thrust24THRUST_300001_SM_1000_NS12placeholders2_6E:
	.zero		1
	.type		_ZN30_INTERNAL_e7476140_4_k_cu_main4cuda3std3__45__cpo7crbeginE,@object
	.size		_ZN30_INTERNAL_e7476140_4_k_cu_main4cuda3std3__45__cpo7crbeginE,(_ZN30_INTERNAL_e7476140_4_k_cu_main4cuda3std6ranges3__45__cpo4nextE - _ZN30_INTERNAL_e7476140_4_k_cu_main4cuda3std3__45__cpo7crbeginE)
_ZN30_INTERNAL_e7476140_4_k_cu_main4cuda3std3__45__cpo7crbeginE:
	.zero		1
	.type		_ZN30_INTERNAL_e7476140_4_k_cu_main4cuda3std6ranges3__45__cpo4nextE,@object
	.size		_ZN30_INTERNAL_e7476140_4_k_cu_main4cuda3std6ranges3__45__cpo4nextE,(_ZN30_INTERNAL_e7476140_4_k_cu_main4cuda3std6ranges3__45__cpo4swapE - _ZN30_INTERNAL_e7476140_4_k_cu_main4cuda3std6ranges3__45__cpo4nextE)
_ZN30_INTERNAL_e7476140_4_k_cu_main4cuda3std6ranges3__45__cpo4nextE:
	.zero		1
	.type		_ZN30_INTERNAL_e7476140_4_k_cu_main4cuda3std6ranges3__45__cpo4swapE,@object
	.size		_ZN30_INTERNAL_e7476140_4_k_cu_main4cuda3std6ranges3__45__cpo4swapE,(_ZN30_INTERNAL_e7476140_4_k_cu_main6thrust24THRUST_300001_SM_1000_NS8cuda_cub10par_nosyncE - _ZN30_INTERNAL_e7476140_4_k_cu_main4cuda3std6ranges3__45__cpo4swapE)
_ZN30_INTERNAL_e7476140_4_k_cu_main4cuda3std6ranges3__45__cpo4swapE:
	.zero		1
	.type		_ZN30_INTERNAL_e7476140_4_k_cu_main6thrust24THRUST_300001_SM_1000_NS8cuda_cub10par_nosyncE,@object
	.size		_ZN30_INTERNAL_e7476140_4_k_cu_main6thrust24THRUST_300001_SM_1000_NS8cuda_cub10par_nosyncE,(_ZN30_INTERNAL_e7476140_4_k_cu_main6thrust24THRUST_300001_SM_1000_NS3seqE - _ZN30_INTERNAL_e7476140_4_k_cu_main6thrust24THRUST_300001_SM_1000_NS8cuda_cub10par_nosyncE)
_ZN30_INTERNAL_e7476140_4_k_cu_main6thrust24THRUST_300001_SM_1000_NS8cuda_cub10par_nosyncE:
	.zero		1
	.type		_ZN30_INTERNAL_e7476140_4_k_cu_main6thrust24THRUST_300001_SM_1000_NS3seqE,@object
	.size		_ZN30_INTERNAL_e7476140_4_k_cu_main6thrust24THRUST_300001_SM_1000_NS3seqE,(_ZN30_INTERNAL_e7476140_4_k_cu_main4cuda3std3__420unreachable_sentinelE - _ZN30_INTERNAL_e7476140_4_k_cu_main6thrust24THRUST_300001_SM_1000_NS3seqE)
_ZN30_INTERNAL_e7476140_4_k_cu_main6thrust24THRUST_300001_SM_1000_NS3seqE:
	.zero		1
	.type		_ZN30_INTERNAL_e7476140_4_k_cu_main4cuda3std3__420unreachable_sentinelE,@object
	.size		_ZN30_INTERNAL_e7476140_4_k_cu_main4cuda3std3__420unreachable_sentinelE,(_ZN30_INTERNAL_e7476140_4_k_cu_main4cuda3std6ranges3__45__cpo5ssizeE - _ZN30_INTERNAL_e7476140_4_k_cu_main4cuda3std3__420unreachable_sentinelE)
_ZN30_INTERNAL_e7476140_4_k_cu_main4cuda3std3__420unreachable_sentinelE:
	.zero		1
	.type		_ZN30_INTERNAL_e7476140_4_k_cu_main4cuda3std6ranges3__45__cpo5ssizeE,@object
	.size		_ZN30_INTERNAL_e7476140_4_k_cu_main4cuda3std6ranges3__45__cpo5ssizeE,(_ZN30_INTERNAL_e7476140_4_k_cu_main6thrust24THRUST_300001_SM_1000_NS12placeholders2_3E - _ZN30_INTERNAL_e7476140_4_k_cu_main4cuda3std6ranges3__45__cpo5ssizeE)
_ZN30_INTERNAL_e7476140_4_k_cu_main4cuda3std6ranges3__45__cpo5ssizeE:
	.zero		1
	.type		_ZN30_INTERNAL_e7476140_4_k_cu_main6thrust24THRUST_300001_SM_1000_NS12placeholders2_3E,@object
	.size		_ZN30_INTERNAL_e7476140_4_k_cu_main6thrust24THRUST_300001_SM_1000_NS12placeholders2_3E,(_ZN30_INTERNAL_e7476140_4_k_cu_main4cuda3std3__45__cpo4cendE - _ZN30_INTERNAL_e7476140_4_k_cu_main6thrust24THRUST_300001_SM_1000_NS12placeholders2_3E)
_ZN30_INTERNAL_e7476140_4_k_cu_main6thrust24THRUST_300001_SM_1000_NS12placeholders2_3E:
	.zero		1
	.type		_ZN30_INTERNAL_e7476140_4_k_cu_main4cuda3std3__45__cpo4cendE,@object
	.size		_ZN30_INTERNAL_e7476140_4_k_cu_main4cuda3std3__45__cpo4cendE,(_ZN30_INTERNAL_e7476140_4_k_cu_main4cuda3std6ranges3__45__cpo4cendE - _ZN30_INTERNAL_e7476140_4_k_cu_main4cuda3std3__45__cpo4cendE)
_ZN30_INTERNAL_e7476140_4_k_cu_main4cuda3std3__45__cpo4cendE:
	.zero		1
	.type		_ZN30_INTERNAL_e7476140_4_k_cu_main4cuda3std6ranges3__45__cpo4cendE,@object
	.size		_ZN30_INTERNAL_e7476140_4_k_cu_main4cuda3std6ranges3__45__cpo4cendE,(_ZN30_INTERNAL_e7476140_4_k_cu_main6thrust24THRUST_300001_SM_1000_NS12placeholders2_7E - _ZN30_INTERNAL_e7476140_4_k_cu_main4cuda3std6ranges3__45__cpo4cendE)
_ZN30_INTERNAL_e7476140_4_k_cu_main4cuda3std6ranges3__45__cpo4cendE:
	.zero		1
	.type		_ZN30_INTERNAL_e7476140_4_k_cu_main6thrust24THRUST_300001_SM_1000_NS12placeholders2_7E,@object
	.size		_ZN30_INTERNAL_e7476140_4_k_cu_main6thrust24THRUST_300001_SM_1000_NS12placeholders2_7E,(_ZN30_INTERNAL_e7476140_4_k_cu_main4cuda3std3__45__cpo5crendE - _ZN30_INTERNAL_e7476140_4_k_cu_main6thrust24THRUST_300001_SM_1000_NS12placeholders2_7E)
_ZN30_INTERNAL_e7476140_4_k_cu_main6thrust24THRUST_300001_SM_1000_NS12placeholders2_7E:
	.zero		1
	.type		_ZN30_INTERNAL_e7476140_4_k_cu_main4cuda3std3__45__cpo5crendE,@object
	.size		_ZN30_INTERNAL_e7476140_4_k_cu_main4cuda3std3__45__cpo5crendE,(_ZN30_INTERNAL_e7476140_4_k_cu_main4cuda3std6ranges3__45__cpo4prevE - _ZN30_INTERNAL_e7476140_4_k_cu_main4cuda3std3__45__cpo5crendE)
_ZN30_INTERNAL_e7476140_4_k_cu_main4cuda3std3__45__cpo5crendE:
	.zero		1
	.type		_ZN30_INTERNAL_e7476140_4_k_cu_main4cuda3std6ranges3__45__cpo4prevE,@object
	.size		_ZN30_INTERNAL_e7476140_4_k_cu_main4cuda3std6ranges3__45__cpo4prevE,(_ZN30_INTERNAL_e7476140_4_k_cu_main4cuda3std6ranges3__45__cpo9iter_moveE - _ZN30_INTERNAL_e7476140_4_k_cu_main4cuda3std6ranges3__45__cpo4prevE)
_ZN30_INTERNAL_e7476140_4_k_cu_main4cuda3std6ranges3__45__cpo4prevE:
	.zero		1
	.type		_ZN30_INTERNAL_e7476140_4_k_cu_main4cuda3std6ranges3__45__cpo9iter_moveE,@object
	.size		_ZN30_INTERNAL_e7476140_4_k_cu_main4cuda3std6ranges3__45__cpo9iter_moveE,(_ZN30_INTERNAL_e7476140_4_k_cu_main6thrust24THRUST_300001_SM_1000_NS6system6detail10sequential3seqE - _ZN30_INTERNAL_e7476140_4_k_cu_main4cuda3std6ranges3__45__cpo9iter_moveE)
_ZN30_INTERNAL_e7476140_4_k_cu_main4cuda3std6ranges3__45__cpo9iter_moveE:
	.zero		1
	.type		_ZN30_INTERNAL_e7476140_4_k_cu_main6thrust24THRUST_300001_SM_1000_NS6system6detail10sequential3seqE,@object
	.size		_ZN30_INTERNAL_e7476140_4_k_cu_main6thrust24THRUST_300001_SM_1000_NS6system6detail10sequential3seqE,(_ZN30_INTERNAL_e7476140_4_k_cu_main6thrust24THRUST_300001_SM_1000_NS12placeholders2_9E - _ZN30_INTERNAL_e7476140_4_k_cu_main6thrust24THRUST_300001_SM_1000_NS6system6detail10sequential3seqE)
_ZN30_INTERNAL_e7476140_4_k_cu_main6thrust24THRUST_300001_SM_1000_NS6system6detail10sequential3seqE:
	.zero		1
	.type		_ZN30_INTERNAL_e7476140_4_k_cu_main6thrust24THRUST_300001_SM_1000_NS12placeholders2_9E,@object
	.size		_ZN30_INTERNAL_e7476140_4_k_cu_main6thrust24THRUST_300001_SM_1000_NS12placeholders2_9E,(_ZN30_INTERNAL_e7476140_4_k_cu_main4cuda3std3__419piecewise_constructE - _ZN30_INTERNAL_e7476140_4_k_cu_main6thrust24THRUST_300001_SM_1000_NS12placeholders2_9E)
_ZN30_INTERNAL_e7476140_4_k_cu_main6thrust24THRUST_300001_SM_1000_NS12placeholders2_9E:
	.zero		1
	.type		_ZN30_INTERNAL_e7476140_4_k_cu_main4cuda3std3__419piecewise_constructE,@object
	.size		_ZN30_INTERNAL_e7476140_4_k_cu_main4cuda3std3__419piecewise_constructE,(_ZN30_INTERNAL_e7476140_4_k_cu_main4cuda3std6ranges3__45__cpo5cdataE - _ZN30_INTERNAL_e7476140_4_k_cu_main4cuda3std3__419piecewise_constructE)
_ZN30_INTERNAL_e7476140_4_k_cu_main4cuda3std3__419piecewise_constructE:
	.zero		1
	.type		_ZN30_INTERNAL_e7476140_4_k_cu_main4cuda3std6ranges3__45__cpo5cdataE,@object
	.size		_ZN30_INTERNAL_e7476140_4_k_cu_main4cuda3std6ranges3__45__cpo5cdataE,(_ZN30_INTERNAL_e7476140_4_k_cu_main6thrust24THRUST_300001_SM_1000_NS12placeholders2_1E - _ZN30_INTERNAL_e7476140_4_k_cu_main4cuda3std6ranges3__45__cpo5cdataE)
_ZN30_INTERNAL_e7476140_4_k_cu_main4cuda3std6ranges3__45__cpo5cdataE:
	.zero		1
	.type		_ZN30_INTERNAL_e7476140_4_k_cu_main6thrust24THRUST_300001_SM_1000_NS12placeholders2_1E,@object
	.size		_ZN30_INTERNAL_e7476140_4_k_cu_main6thrust24THRUST_300001_SM_1000_NS12placeholders2_1E,(_ZN30_INTERNAL_e7476140_4_k_cu_main4cuda3std3__45__cpo3endE - _ZN30_INTERNAL_e7476140_4_k_cu_main6thrust24THRUST_300001_SM_1000_NS12placeholders2_1E)
_ZN30_INTERNAL_e7476140_4_k_cu_main6thrust24THRUST_300001_SM_1000_NS12placeholders2_1E:
	.zero		1
	.type		_ZN30_INTERNAL_e7476140_4_k_cu_main4cuda3std3__45__cpo3endE,@object
	.size		_ZN30_INTERNAL_e7476140_4_k_cu_main4cuda3std3__45__cpo3endE,(_ZN30_INTERNAL_e7476140_4_k_cu_main4cuda3std6ranges3__45__cpo3endE - _ZN30_INTERNAL_e7476140_4_k_cu_main4cuda3std3__45__cpo3endE)
_ZN30_INTERNAL_e7476140_4_k_cu_main4cuda3std3__45__cpo3endE:
	.zero		1
	.type		_ZN30_INTERNAL_e7476140_4_k_cu_main4cuda3std6ranges3__45__cpo3endE,@object
	.size		_ZN30_INTERNAL_e7476140_4_k_cu_main4cuda3std6ranges3__45__cpo3endE,(_ZN30_INTERNAL_e7476140_4_k_cu_main6thrust24THRUST_300001_SM_1000_NS12placeholders2_5E - _ZN30_INTERNAL_e7476140_4_k_cu_main4cuda3std6ranges3__45__cpo3endE)
_ZN30_INTERNAL_e7476140_4_k_cu_main4cuda3std6ranges3__45__cpo3endE:
	.zero		1
	.type		_ZN30_INTERNAL_e7476140_4_k_cu_main6thrust24THRUST_300001_SM_1000_NS12placeholders2_5E,@object
	.size		_ZN30_INTERNAL_e7476140_4_k_cu_main6thrust24THRUST_300001_SM_1000_NS12placeholders2_5E,(_ZN30_INTERNAL_e7476140_4_k_cu_main4cuda3std3__45__cpo4rendE - _ZN30_INTERNAL_e7476140_4_k_cu_main6thrust24THRUST_300001_SM_1000_NS12placeholders2_5E)
_ZN30_INTERNAL_e7476140_4_k_cu_main6thrust24THRUST_300001_SM_1000_NS12placeholders2_5E:
	.zero		1
	.type		_ZN30_INTERNAL_e7476140_4_k_cu_main4cuda3std3__45__cpo4rendE,@object
	.size		_ZN30_INTERNAL_e7476140_4_k_cu_main4cuda3std3__45__cpo4rendE,(_ZN30_INTERNAL_e7476140_4_k_cu_main4cuda3std6ranges3__45__cpo9iter_swapE - _ZN30_INTERNAL_e7476140_4_k_cu_main4cuda3std3__45__cpo4rendE)
_ZN30_INTERNAL_e7476140_4_k_cu_main4cuda3std3__45__cpo4rendE:
	.zero		1
	.type		_ZN30_INTERNAL_e7476140_4_k_cu_main4cuda3std6ranges3__45__cpo9iter_swapE,@object
	.size		_ZN30_INTERNAL_e7476140_4_k_cu_main4cuda3std6ranges3__45__cpo9iter_swapE,(_ZN30_INTERNAL_e7476140_4_k_cu_main4cuda3std3__48unexpectE - _ZN30_INTERNAL_e7476140_4_k_cu_main4cuda3std6ranges3__45__cpo9iter_swapE)
_ZN30_INTERNAL_e7476140_4_k_cu_main4cuda3std6ranges3__45__cpo9iter_swapE:
	.zero		1
	.type		_ZN30_INTERNAL_e7476140_4_k_cu_main4cuda3std3__48unexpectE,@object
	.size		_ZN30_INTERNAL_e7476140_4_k_cu_main4cuda3std3__48unexpectE,(_ZN30_INTERNAL_e7476140_4_k_cu_main6thrust24THRUST_300001_SM_1000_NS8cuda_cub3parE - _ZN30_INTERNAL_e7476140_4_k_cu_main4cuda3std3__48unexpectE)
_ZN30_INTERNAL_e7476140_4_k_cu_main4cuda3std3__48unexpectE:
	.zero		1
	.type		_ZN30_INTERNAL_e7476140_4_k_cu_main6thrust24THRUST_300001_SM_1000_NS8cuda_cub3parE,@object
	.size		_ZN30_INTERNAL_e7476140_4_k_cu_main6thrust24THRUST_300001_SM_1000_NS8cuda_cub3parE,(.L_29 - _ZN30_INTERNAL_e7476140_4_k_cu_main6thrust24THRUST_300001_SM_1000_NS8cuda_cub3parE)
_ZN30_INTERNAL_e7476140_4_k_cu_main6thrust24THRUST_300001_SM_1000_NS8cuda_cub3parE:
	.zero		1
.L_29:


//--------------------- .nv.shared._ZN3cub18CUB_300001_SM_10006detail10radix_sort33DeviceRadixSortExclusiveSumKernelINS1_5radix10policy_hubIiNS0_8NullTypeEyE10Policy1000EyEEvPT0_ --------------------------
	.section	.nv.shared._ZN3cub18CUB_300001_SM_10006detail10radix_sort33DeviceRadixSortExclusiveSumKernelINS1_5radix10policy_hubIiNS0_8NullTypeEyE10Policy1000EyEEvPT0_,"aw",@nobits
	.sectionflags	@""
	.align	128
.nv.shared._ZN3cub18CUB_300001_SM_10006detail10radix_sort33DeviceRadixSortExclusiveSumKernelINS1_5radix10policy_hubIiNS0_8NullTypeEyE10Policy1000EyEEvPT0_:
	.zero		3456


//--------------------- .nv.shared._ZN3cub18CUB_300001_SM_10006detail10radix_sort30DeviceRadixSortHistogramKernelINS1_5radix10policy_hubIiNS0_8NullTypeEyE10Policy1000ELNS0_9SortOrderE0EiyNS1_21identity_decomposer_tEEEvPT2_PKT1_SB_iiT3_ --------------------------
	.section	.nv.shared._ZN3cub18CUB_300001_SM_10006detail10radix_sort30DeviceRadixSortHistogramKernelINS1_5radix10policy_hubIiNS0_8NullTypeEyE10Policy1000ELNS0_9SortOrderE0EiyNS1_21identity_decomposer_tEEEvPT2_PKT1_SB_iiT3_,"aw",@nobits
	.sectionflags	@""
	.align	128
.nv.shared._ZN3cub18CUB_300001_SM_10006detail10radix_sort30DeviceRadixSortHistogramKernelINS1_5radix10policy_hubIiNS0_8NullTypeEyE10Policy1000ELNS0_9SortOrderE0EiyNS1_21identity_decomposer_tEEEvPT2_PKT1_SB_iiT3_:
	.zero		5120


//--------------------- .nv.shared._ZN3cub18CUB_300001_SM_10006detail10radix_sort31DeviceRadixSortSingleTileKernelINS1_5radix10policy_hubIiNS0_8NullTypeEyE10Policy1000ELNS0_9SortOrderE0EiS6_yNS1_21identity_decomposer_tEEEvPKT1_PSB_PKT2_PSF_T3_iiT4_ --------------------------
	.section	.nv.shared._ZN3cub18CUB_300001_SM_10006detail10radix_sort31DeviceRadixSortSingleTileKernelINS1_5radix10policy_hubIiNS0_8NullTypeEyE10Policy1000ELNS0_9SortOrderE0EiS6_yNS1_21identity_decomposer_tEEEvPKT1_PSB_PKT2_PSF_T3_iiT4_,"aw",@nobits
	.sectionflags	@""
	.align	128
.nv.shared._ZN3cub18CUB_300001_SM_10006detail10radix_sort31DeviceRadixSortSingleTileKernelINS1_5radix10policy_hubIiNS0_8NullTypeEyE10Policy1000ELNS0_9SortOrderE0EiS6_yNS1_21identity_decomposer_tEEEvPKT1_PSB_PKT2_PSF_T3_iiT4_:
	.zero		34944


//--------------------- .nv.shared._ZN3cub18CUB_300001_SM_10006detail6reduce28DeviceReduceSingleTileKernelINS2_10policy_hubIiyN4cuda3std3__44plusIiEEE10Policy1000EPiSC_iS9_iiNS7_10__identityEEEvT0_T1_T2_T3_T4_T6_ --------------------------
	.section	.nv.shared._ZN3cub18CUB_300001_SM_10006detail6reduce28DeviceReduceSingleTileKernelINS2_10policy_hubIiyN4cuda3std3__44plusIiEEE10Policy1000EPiSC_iS9_iiNS7_10__identityEEEvT0_T1_T2_T3_T4_T6_,"aw",@nobits
	.sectionflags	@""
	.align	128
.nv.shared._ZN3cub18CUB_300001_SM_10006detail6reduce28DeviceReduceSingleTileKernelINS2_10policy_hubIiyN4cuda3std3__44plusIiEEE10Policy1000EPiSC_iS9_iiNS7_10__identityEEEvT0_T1_T2_T3_T4_T6_:
	.zero		1152


//--------------------- .nv.shared._ZN3cub18CUB_300001_SM_10006detail6reduce18DeviceReduceKernelINS2_10policy_hubIiyN4cuda3std3__44plusIiEEE10Policy1000EN6thrust24THRUST_300001_SM_1000_NS6detail15normal_iteratorINSD_10device_ptrIiEEEEyS9_iNS7_10__identityEEEvT0_PT3_T1_NS0_13GridEvenShareISN_EET2_T4_ --------------------------
	.section	.nv.shared._ZN3cub18CUB_300001_SM_10006detail6reduce18DeviceReduceKernelINS2_10policy_hubIiyN4cuda3std3__44plusIiEEE10Policy1000EN6thrust24THRUST_300001_SM_1000_NS6detail15normal_iteratorINSD_10device_ptrIiEEEEyS9_iNS7_10__identityEEEvT0_PT3_T1_NS0_13GridEvenShareISN_EET2_T4_,"aw",@nobits
	.sectionflags	@""
	.align	128
.nv.shared._ZN3cub18CUB_300001_SM_10006detail6reduce18DeviceReduceKernelINS2_10policy_hubIiyN4cuda3std3__44plusIiEEE10Policy1000EN6thrust24THRUST_300001_SM_1000_NS6detail15normal_iteratorINSD_10device_ptrIiEEEEyS9_iNS7_10__identityEEEvT0_PT3_T1_NS0_13GridEvenShareISN_EET2_T4_:
	.zero		1152


//--------------------- .nv.shared._ZN3cub18CUB_300001_SM_10006detail6reduce28DeviceReduceSingleTileKernelINS2_10policy_hubIiyN4cuda3std3__44plusIiEEE10Policy1000EN6thrust24THRUST_300001_SM_1000_NS6detail15normal_iteratorINSD_10device_ptrIiEEEEPiyS9_iiNS7_10__identityEEEvT0_T1_T2_T3_T4_T6_ --------------------------
	.section	.nv.shared._ZN3cub18CUB_300001_SM_10006detail6reduce28DeviceReduceSingleTileKernelINS2_10policy_hubIiyN4cuda3std3__44plusIiEEE10Policy1000EN6thrust24THRUST_300001_SM_1000_NS6detail15normal_iteratorINSD_10device_ptrIiEEEEPiyS9_iiNS7_10__identityEEEvT0_T1_T2_T3_T4_T6_,"aw",@nobits
	.sectionflags	@""
	.align	128
.nv.shared._ZN3cub18CUB_300001_SM_10006detail6reduce28DeviceReduceSingleTileKernelINS2_10policy_hubIiyN4cuda3std3__44plusIiEEE10Policy1000EN6thrust24THRUST_300001_SM_1000_NS6detail15normal_iteratorINSD_10device_ptrIiEEEEPiyS9_iiNS7_10__identityEEEvT0_T1_T2_T3_T4_T6_:
	.zero		1152


//--------------------- .nv.shared._ZN3cub18CUB_300001_SM_10006detail6reduce28DeviceReduceSingleTileKernelINS2_10policy_hubIijN4cuda3std3__44plusIiEEE10Policy1000EPiSC_iS9_iiNS7_10__identityEEEvT0_T1_T2_T3_T4_T6_ --------------------------
	.section	.nv.shared._ZN3cub18CUB_300001_SM_10006detail6reduce28DeviceReduceSingleTileKernelINS2_10policy_hubIijN4cuda3std3__44plusIiEEE10Policy1000EPiSC_iS9_iiNS7_10__identityEEEvT0_T1_T2_T3_T4_T6_,"aw",@nobits
	.sectionflags	@""
	.align	128
.nv.shared._ZN3cub18CUB_300001_SM_10006detail6reduce28DeviceReduceSingleTileKernelINS2_10policy_hubIijN4cuda3std3__44plusIiEEE10Policy1000EPiSC_iS9_iiNS7_10__identityEEEvT0_T1_T2_T3_T4_T6_:
	.zero		1152


//--------------------- .nv.shared._ZN3cub18CUB_300001_SM_10006detail6reduce18DeviceReduceKernelINS2_10policy_hubIijN4cuda3std3__44plusIiEEE10Policy1000EN6thrust24THRUST_300001_SM_1000_NS6detail15normal_iteratorINSD_10device_ptrIiEEEEjS9_iNS7_10__identityEEEvT0_PT3_T1_NS0_13GridEvenShareISN_EET2_T4_ --------------------------
	.section	.nv.shared._ZN3cub18CUB_300001_SM_10006detail6reduce18DeviceReduceKernelINS2_10policy_hubIijN4cuda3std3__44plusIiEEE10Policy1000EN6thrust24THRUST_300001_SM_1000_NS6detail15normal_iteratorINSD_10device_ptrIiEEEEjS9_iNS7_10__identityEEEvT0_PT3_T1_NS0_13GridEvenShareISN_EET2_T4_,"aw",@nobits
	.sectionflags	@""
	.align	128
.nv.shared._ZN3cub18CUB_300001_SM_10006detail6reduce18DeviceReduceKernelINS2_10policy_hubIijN4cuda3std3__44plusIiEEE10Policy1000EN6thrust24THRUST_300001_SM_1000_NS6detail15normal_iteratorINSD_10device_ptrIiEEEEjS9_iNS7_10__identityEEEvT0_PT3_T1_NS0_13GridEvenShareISN_EET2_T4_:
	.zero		1152


//--------------------- .nv.shared._ZN3cub18CUB_300001_SM_10006detail6reduce28DeviceReduceSingleTileKernelINS2_10policy_hubIijN4cuda3std3__44plusIiEEE10Policy1000EN6thrust24THRUST_300001_SM_1000_NS6detail15normal_iteratorINSD_10device_ptrIiEEEEPijS9_iiNS7_10__identityEEEvT0_T1_T2_T3_T4_T6_ --------------------------
	.section	.nv.shared._ZN3cub18CUB_300001_SM_10006detail6reduce28DeviceReduceSingleTileKernelINS2_10policy_hubIijN4cuda3std3__44plusIiEEE10Policy1000EN6thrust24THRUST_300001_SM_1000_NS6detail15normal_iteratorINSD_10device_ptrIiEEEEPijS9_iiNS7_10__identityEEEvT0_T1_T2_T3_T4_T6_,"aw",@nobits
	.sectionflags	@""
	.align	128
.nv.shared._ZN3cub18CUB_300001_SM_10006detail6reduce28DeviceReduceSingleTileKernelINS2_10policy_hubIijN4cuda3std3__44plusIiEEE10Policy1000EN6thrust24THRUST_300001_SM_1000_NS6detail15normal_iteratorINSD_10device_ptrIiEEEEPijS9_iiNS7_10__identityEEEvT0_T1_T2_T3_T4_T6_:
	.zero		1152


//--------------------- .nv.shared._ZN3cub18CUB_300001_SM_10006detail9transform16transform_kernelINS2_10policy_hubILb0EN4cuda3std3__45tupleIJN6thrust24THRUST_300001_SM_1000_NS6detail15normal_iteratorINSA_10device_ptrIiEEEESF_EEEE10policy1000ElNS7_10multipliesIiEESF_JPiSL_EEEvT0_iT1_T2_DpNS2_10kernel_argIT3_EE --------------------------
	.section	.nv.shared._ZN3cub18CUB_300001_SM_10006detail9transform16transform_kernelINS2_10policy_hubILb0EN4cuda3std3__45tupleIJN6thrust24THRUST_300001_SM_1000_NS6detail15normal_iteratorINSA_10device_ptrIiEEEESF_EEEE10policy1000ElNS7_10multipliesIiEESF_JPiSL_EEEvT0_iT1_T2_DpNS2_10kernel_argIT3_EE,"aw",@nobits
	.sectionflags	@""
	.align	128
.nv.shared._ZN3cub18CUB_300001_SM_10006detail9transform16transform_kernelINS2_10policy_hubILb0EN4cuda3std3__45tupleIJN6thrust24THRUST_300001_SM_1000_NS6detail15normal_iteratorINSA_10device_ptrIiEEEESF_EEEE10policy1000ElNS7_10multipliesIiEESF_JPiSL_EEEvT0_iT1_T2_DpNS2_10kernel_argIT3_EE:
	.zero		1152


//--------------------- .nv.shared._ZN3cub18CUB_300001_SM_10006detail9transform16transform_kernelINS2_10policy_hubILb0EN4cuda3std3__45tupleIJN6thrust24THRUST_300001_SM_1000_NS6detail15normal_iteratorINSA_10device_ptrIiEEEESF_EEEE10policy1000EiNS7_10multipliesIiEESF_JPiSL_EEEvT0_iT1_T2_DpNS2_10kernel_argIT3_EE --------------------------
	.section	.nv.shared._ZN3cub18CUB_300001_SM_10006detail9transform16transform_kernelINS2_10policy_hubILb0EN4cuda3std3__45tupleIJN6thrust24THRUST_300001_SM_1000_NS6detail15normal_iteratorINSA_10device_ptrIiEEEESF_EEEE10policy1000EiNS7_10multipliesIiEESF_JPiSL_EEEvT0_iT1_T2_DpNS2_10kernel_argIT3_EE,"aw",@nobits
	.sectionflags	@""
	.align	128
.nv.shared._ZN3cub18CUB_300001_SM_10006detail9transform16transform_kernelINS2_10policy_hubILb0EN4cuda3std3__45tupleIJN6thrust24THRUST_300001_SM_1000_NS6detail15normal_iteratorINSA_10device_ptrIiEEEESF_EEEE10policy1000EiNS7_10multipliesIiEESF_JPiSL_EEEvT0_iT1_T2_DpNS2_10kernel_argIT3_EE:
	.zero		1152


//--------------------- .nv.shared._ZN3cub18CUB_300001_SM_10006detail9transform16transform_kernelINS2_10policy_hubILb1EN4cuda3std3__45tupleIJN6thrust24THRUST_300001_SM_1000_NS17counting_iteratorIiNSA_11use_defaultESC_SC_EEEEEE10policy1000El16MapCountsFunctorNSA_6detail15normal_iteratorINSA_10device_ptrIiEEEEJSD_EEEvT0_iT1_T2_DpNS2_10kernel_argIT3_EE --------------------------
	.section	.nv.shared._ZN3cub18CUB_300001_SM_10006detail9transform16transform_kernelINS2_10policy_hubILb1EN4cuda3std3__45tupleIJN6thrust24THRUST_300001_SM_1000_NS17counting_iteratorIiNSA_11use_defaultESC_SC_EEEEEE10policy1000El16MapCountsFunctorNSA_6detail15normal_iteratorINSA_10device_ptrIiEEEEJSD_EEEvT0_iT1_T2_DpNS2_10kernel_argIT3_EE,"aw",@nobits
	.sectionflags	@""
	.align	128
	.zero		1024


//--------------------- .nv.shared._ZN3cub18CUB_300001_SM_10006detail9transform16transform_kernelINS2_10policy_hubILb1EN4cuda3std3__45tupleIJN6thrust24THRUST_300001_SM_1000_NS17counting_iteratorIiNSA_11use_defaultESC_SC_EEEEEE10policy1000Ei16MapCountsFunctorNSA_6detail15normal_iteratorINSA_10device_ptrIiEEEEJSD_EEEvT0_iT1_T2_DpNS2_10kernel_argIT3_EE --------------------------
	.section	.nv.shared._ZN3cub18CUB_300001_SM_10006detail9transform16transform_kernelINS2_10policy_hubILb1EN4cuda3std3__45tupleIJN6thrust24THRUST_300001_SM_1000_NS17counting_iteratorIiNSA_11use_defaultESC_SC_EEEEEE10policy1000Ei16MapCountsFunctorNSA_6detail15normal_iteratorINSA_10device_ptrIiEEEEJSD_EEEvT0_iT1_T2_DpNS2_10kernel_argIT3_EE,"aw",@nobits
	.sectionflags	@""
	.align	128
	.zero		1024


//--------------------- .nv.shared._ZN3cub18CUB_300001_SM_10006detail9transform16transform_kernelINS2_10policy_hubILb1EN4cuda3std3__45tupleIJN6thrust24THRUST_300001_SM_1000_NS6detail15normal_iteratorINSA_10device_ptrIiEEEESF_EEEE10policy1000El8abs_diffSF_JPiSK_EEEvT0_iT1_T2_DpNS2_10kernel_argIT3_EE --------------------------
	.section	.nv.shared._ZN3cub18CUB_300001_SM_10006detail9transform16transform_kernelINS2_10policy_hubILb1EN4cuda3std3__45tupleIJN6thrust24THRUST_300001_SM_1000_NS6detail15normal_iteratorINSA_10device_ptrIiEEEESF_EEEE10policy1000El8abs_diffSF_JPiSK_EEEvT0_iT1_T2_DpNS2_10kernel_argIT3_EE,"aw",@nobits
	.sectionflags	@""
	.align	128
	.zero		1024


//--------------------- .nv.shared._ZN3cub18CUB_300001_SM_10006detail9transform16transform_kernelINS2_10policy_hubILb1EN4cuda3std3__45tupleIJN6thrust24THRUST_300001_SM_1000_NS6detail15normal_iteratorINSA_10device_ptrIiEEEESF_EEEE10policy1000Ei8abs_diffSF_JPiSK_EEEvT0_iT1_T2_DpNS2_10kernel_argIT3_EE --------------------------
	.section	.nv.shared._ZN3cub18CUB_300001_SM_10006detail9transform16transform_kernelINS2_10policy_hubILb1EN4cuda3std3__45tupleIJN6thrust24THRUST_300001_SM_1000_NS6detail15normal_iteratorINSA_10device_ptrIiEEEESF_EEEE10policy1000Ei8abs_diffSF_JPiSK_EEEvT0_iT1_T2_DpNS2_10kernel_argIT3_EE,"aw",@nobits
	.sectionflags	@""
	.align	128
	.zero		1024


//--------------------- .nv.shared._ZN3cub18CUB_300001_SM_10006detail8for_each13static_kernelINS2_12policy_hub_t12policy_500_tElNS2_12op_wrapper_tIlN6thrust24THRUST_300001_SM_1000_NS6system6detail7generic6detail21binary_search_functorINS8_6detail15normal_iteratorINS8_10device_ptrIiEEEENSC_18binary_search_lessENSC_3lbfEEENS8_12zip_iteratorIN4cuda3std3__45tupleIJSI_SI_EEEEEEEEEvT0_T1_ --------------------------
	.section	.nv.shared._ZN3cub18CUB_300001_SM_10006detail8for_each13static_kernelINS2_12policy_hub_t12policy_500_tElNS2_12op_wrapper_tIlN6thrust24THRUST_300001_SM_1000_NS6system6detail7generic6detail21binary_search_functorINS8_6detail15normal_iteratorINS8_10device_ptrIiEEEENSC_18binary_search_lessENSC_3lbfEEENS8_12zip_iteratorIN4cuda3std3__45tupleIJSI_SI_EEEEEEEEEvT0_T1_,"aw",@nobits
	.sectionflags	@""
	.align	128
	.zero		1024


//--------------------- .nv.shared._ZN3cub18CUB_300001_SM_10006detail8for_each13static_kernelINS2_12policy_hub_t12policy_500_tEmN6thrust24THRUST_300001_SM_1000_NS8cuda_cub20__uninitialized_fill7functorINS7_10device_ptrIiEEiEEEEvT0_T1_ --------------------------
	.section	.nv.shared._ZN3cub18CUB_300001_SM_10006detail8for_each13static_kernelINS2_12policy_hub_t12policy_500_tEmN6thrust24THRUST_300001_SM_1000_NS8cuda_cub20__uninitialized_fill7functorINS7_10device_ptrIiEEiEEEEvT0_T1_,"aw",@nobits
	.sectionflags	@""
	.align	128
	.zero		1024


//--------------------- .nv.shared._ZN3cub18CUB_300001_SM_10006detail11EmptyKernelIvEEvv --------------------------
	.section	.nv.shared._ZN3cub18CUB_300001_SM_10006detail11EmptyKernelIvEEvv,"aw",@nobits
	.sectionflags	@""
	.align	128
	.zero		1024


//--------------------- .nv.shared._ZN6thrust24THRUST_300001_SM_1000_NS8cuda_cub4core6detail13_kernel_agentINS1_15__reduce_by_key16ReduceByKeyAgentINS0_6detail15normal_iteratorINS0_10device_ptrIiEEEENS0_17constant_iteratorIiNS0_11use_defaultESD_EESB_SB_N4cuda3std3__48equal_toIiEENSH_4plusIiEEPllEEJSB_SE_SB_SB_SM_N3cub18CUB_300001_SM_100024ReduceByKeyScanTileStateIilLb1EEESJ_SL_llEEEvDpT0_ --------------------------
	.section	.nv.shared._ZN6thrust24THRUST_300001_SM_1000_NS8cuda_cub4core6detail13_kernel_agentINS1_15__reduce_by_key16ReduceByKeyAgentINS0_6detail15normal_iteratorINS0_10device_ptrIiEEEENS0_17constant_iteratorIiNS0_11use_defaultESD_EESB_SB_N4cuda3std3__48equal_toIiEENSH_4plusIiEEPllEEJSB_SE_SB_SB_SM_N3cub18CUB_300001_SM_100024ReduceByKeyScanTileStateIilLb1EEESJ_SL_llEEEvDpT0_,"aw",@nobits
	.sectionflags	@""
	.align	128
	.zero		1024


//--------------------- .nv.shared._ZN6thrust24THRUST_300001_SM_1000_NS8cuda_cub4core6detail13_kernel_agentINS1_15__reduce_by_key9InitAgentIN3cub18CUB_300001_SM_100024ReduceByKeyScanTileStateIilLb1EEElPlEEJSA_lSB_EEEvDpT0_ --------------------------
	.section	.nv.shared._ZN6thrust24THRUST_300001_SM_1000_NS8cuda_cub4core6detail13_kernel_agentINS1_15__reduce_by_key9InitAgentIN3cub18CUB_300001_SM_100024ReduceByKeyScanTileStateIilLb1EEElPlEEJSA_lSB_EEEvDpT0_,"aw",@nobits
	.sectionflags	@""
	.align	128
	.zero		1024


//--------------------- .nv.shared._ZN6thrust24THRUST_300001_SM_1000_NS8cuda_cub4core6detail13_kernel_agentINS1_15__reduce_by_key16ReduceByKeyAgentINS0_6detail15normal_iteratorINS0_10device_ptrIiEEEENS0_17constant_iteratorIiNS0_11use_defaultESD_EESB_SB_N4cuda3std3__48equal_toIiEENSH_4plusIiEEPiiEEJSB_SE_SB_SB_SM_N3cub18CUB_300001_SM_100024ReduceByKeyScanTileStateIiiLb1EEESJ_SL_iiEEEvDpT0_ --------------------------
	.section	.nv.shared._ZN6thrust24THRUST_300001_SM_1000_NS8cuda_cub4core6detail13_kernel_agentINS1_15__reduce_by_key16ReduceByKeyAgentINS0_6detail15normal_iteratorINS0_10device_ptrIiEEEENS0_17constant_iteratorIiNS0_11use_defaultESD_EESB_SB_N4cuda3std3__48equal_toIiEENSH_4plusIiEEPiiEEJSB_SE_SB_SB_SM_N3cub18CUB_300001_SM_100024ReduceByKeyScanTileStateIiiLb1EEESJ_SL_iiEEEvDpT0_,"aw",@nobits
	.sectionflags	@""
	.align	128
	.zero		1024


//--------------------- .nv.shared._ZN6thrust24THRUST_300001_SM_1000_NS8cuda_cub4core6detail13_kernel_agentINS1_15__reduce_by_key9InitAgentIN3cub18CUB_300001_SM_100024ReduceByKeyScanTileStateIiiLb1EEEiPiEEJSA_iSB_EEEvDpT0_ --------------------------
	.section	.nv.shared._ZN6thrust24THRUST_300001_SM_1000_NS8cuda_cub4core6detail13_kernel_agentINS1_15__reduce_by_key9InitAgentIN3cub18CUB_300001_SM_100024ReduceByKeyScanTileStateIiiLb1EEEiPiEEJSA_iSB_EEEvDpT0_,"aw",@nobits
	.sectionflags	@""
	.align	128
	.zero		1024


//--------------------- .nv.constant0._ZN3cub18CUB_300001_SM_10006detail10radix_sort29DeviceRadixSortOnesweepKernelINS1_5radix10policy_hubIiNS0_8NullTypeEyE10Policy1000ELNS0_9SortOrderE0EiS6_yiiNS1_21identity_decomposer_tEEEvPT5_SC_PT3_PKSD_PT1_PKSH_PT2_PKSL_T4_iiT6_ --------------------------
	.section	.nv.constant0._ZN3cub18CUB_300001_SM_10006detail10radix_sort29DeviceRadixSortOnesweepKernelINS1_5radix10policy_hubIiNS0_8NullTypeEyE10Policy1000ELNS0_9SortOrderE0EiS6_yiiNS1_21identity_decomposer_tEEEvPT5_SC_PT3_PKSD_PT1_PKSH_PT2_PKSL_T4_iiT6_,"a",@progbits
	.sectionflags	@""
	.align	4
.nv.constant0._ZN3cub18CUB_300001_SM_10006detail10radix_sort29DeviceRadixSortOnesweepKernelINS1_5radix10policy_hubIiNS0_8NullTypeEyE10Policy1000ELNS0_9SortOrderE0EiS6_yiiNS1_21identity_decomposer_tEEEvPT5_SC_PT3_PKSD_PT1_PKSH_PT2_PKSL_T4_iiT6_:
	.zero		973


//--------------------- .nv.constant0._ZN3cub18CUB_300001_SM_10006detail10radix_sort33DeviceRadixSortExclusiveSumKernelINS1_5radix10policy_hubIiNS0_8NullTypeEyE10Policy1000EyEEvPT0_ --------------------------
	.section	.nv.constant0._ZN3cub18CUB_300001_SM_10006detail10radix_sort33DeviceRadixSortExclusiveSumKernelINS1_5radix10policy_hubIiNS0_8NullTypeEyE10Policy1000EyEEvPT0_,"a",@progbits
	.sectionflags	@""
	.align	4
.nv.constant0._ZN3cub18CUB_300001_SM_10006detail10radix_sort33DeviceRadixSortExclusiveSumKernelINS1_5radix10policy_hubIiNS0_8NullTypeEyE10Policy1000EyEEvPT0_:
	.zero		904


//--------------------- .nv.constant0._ZN3cub18CUB_300001_SM_10006detail10radix_sort30DeviceRadixSortHistogramKernelINS1_5radix10policy_hubIiNS0_8NullTypeEyE10Policy1000ELNS0_9SortOrderE0EiyNS1_21identity_decomposer_tEEEvPT2_PKT1_SB_iiT3_ --------------------------
	.section	.nv.constant0._ZN3cub18CUB_300001_SM_10006detail10radix_sort30DeviceRadixSortHistogramKernelINS1_5radix10policy_hubIiNS0_8NullTypeEyE10Policy1000ELNS0_9SortOrderE0EiyNS1_21identity_decomposer_tEEEvPT2_PKT1_SB_iiT3_,"a",@progbits
	.sectionflags	@""
	.align	4
.nv.constant0._ZN3cub18CUB_300001_SM_10006detail10radix_sort30DeviceRadixSortHistogramKernelINS1_5radix10policy_hubIiNS0_8NullTypeEyE10Policy1000ELNS0_9SortOrderE0EiyNS1_21identity_decomposer_tEEEvPT2_PKT1_SB_iiT3_:
	.zero		929


//--------------------- .nv.constant0._ZN3cub18CUB_300001_SM_10006detail10radix_sort31DeviceRadixSortSingleTileKernelINS1_5radix10policy_hubIiNS0_8NullTypeEyE10Policy1000ELNS0_9SortOrderE0EiS6_yNS1_21identity_decomposer_tEEEvPKT1_PSB_PKT2_PSF_T3_iiT4_ --------------------------
	.section	.nv.constant0._ZN3cub18CUB_300001_SM_10006detail10radix_sort31DeviceRadixSortSingleTileKernelINS1_5radix10policy_hubIiNS0_8NullTypeEyE10Policy1000ELNS0_9SortOrderE0EiS6_yNS1_21identity_decomposer_tEEEvPKT1_PSB_PKT2_PSF_T3_iiT4_,"a",@progbits
	.sectionflags	@""
	.align	4
.nv.constant0._ZN3cub18CUB_300001_SM_10006detail10radix_sort31DeviceRadixSortSingleTileKernelINS1_5radix10policy_hubIiNS0_8NullTypeEyE10Policy1000ELNS0_9SortOrderE0EiS6_yNS1_21identity_decomposer_tEEEvPKT1_PSB_PKT2_PSF_T3_iiT4_:
	.zero		945


//--------------------- .nv.constant0._ZN3cub18CUB_300001_SM_10006detail6reduce28DeviceReduceSingleTileKernelINS2_10policy_hubIiyN4cuda3std3__44plusIiEEE10Policy1000EPiSC_iS9_iiNS7_10__identityEEEvT0_T1_T2_T3_T4_T6_ --------------------------
	.section	.nv.constant0._ZN3cub18CUB_300001_SM_10006detail6reduce28DeviceReduceSingleTileKernelINS2_10policy_hubIiyN4cuda3std3__44plusIiEEE10Policy1000EPiSC_iS9_iiNS7_10__identityEEEvT0_T1_T2_T3_T4_T6_,"a",@progbits
	.sectionflags	@""
	.align	4
.nv.constant0._ZN3cub18CUB_300001_SM_10006detail6reduce28DeviceReduceSingleTileKernelINS2_10policy_hubIiyN4cuda3std3__44plusIiEEE10Policy1000EPiSC_iS9_iiNS7_10__identityEEEvT0_T1_T2_T3_T4_T6_:
	.zero		925


//--------------------- .nv.constant0._ZN3cub18CUB_300001_SM_10006detail6reduce18DeviceReduceKernelINS2_10policy_hubIiyN4cuda3std3__44plusIiEEE10Policy1000EN6thrust24THRUST_300001_SM_1000_NS6detail15normal_iteratorINSD_10device_ptrIiEEEEyS9_iNS7_10__identityEEEvT0_PT3_T1_NS0_13GridEvenShareISN_EET2_T4_ --------------------------
	.section	.nv.constant0._ZN3cub18CUB_300001_SM_10006detail6reduce18DeviceReduceKernelINS2_10policy_hubIiyN4cuda3std3__44plusIiEEE10Policy1000EN6thrust24THRUST_300001_SM_1000_NS6detail15normal_iteratorINSD_10device_ptrIiEEEEyS9_iNS7_10__identityEEEvT0_PT3_T1_NS0_13GridEvenShareISN_EET2_T4_,"a",@progbits
	.sectionflags	@""
	.align	4
.nv.constant0._ZN3cub18CUB_300001_SM_10006detail6reduce18DeviceReduceKernelINS2_10policy_hubIiyN4cuda3std3__44plusIiEEE10Policy1000EN6thrust24THRUST_300001_SM_1000_NS6detail15normal_iteratorINSD_10device_ptrIiEEEEyS9_iNS7_10__identityEEEvT0_PT3_T1_NS0_13GridEvenShareISN_EET2_T4_:
	.zero		994


//--------------------- .nv.constant0._ZN3cub18CUB_300001_SM_10006detail6reduce28DeviceReduceSingleTileKernelINS2_10policy_hubIiyN4cuda3std3__44plusIiEEE10Policy1000EN6thrust24THRUST_300001_SM_1000_NS6detail15normal_iteratorINSD_10device_ptrIiEEEEPiyS9_iiNS7_10__identityEEEvT0_T1_T2_T3_T4_T6_ --------------------------
	.section	.nv.constant0._ZN3cub18CUB_300001_SM_10006detail6reduce28DeviceReduceSingleTileKernelINS2_10policy_hubIiyN4cuda3std3__44plusIiEEE10Policy1000EN6thrust24THRUST_300001_SM_1000_NS6detail15normal_iteratorINSD_10device_ptrIiEEEEPiyS9_iiNS7_10__identityEEEvT0_T1_T2_T3_T4_T6_,"a",@progbits
	.sectionflags	@""
	.align	4
.nv.constant0._ZN3cub18CUB_300001_SM_10006detail6reduce28DeviceReduceSingleTileKernelINS2_10policy_hubIiyN4cuda3std3__44plusIiEEE10Policy1000EN6thrust24THRUST_300001_SM_1000_NS6detail15normal_iteratorINSD_10device_ptrIiEEEEPiyS9_iiNS7_10__identityEEEvT0_T1_T2_T3_T4_T6_:
	.zero		929


//--------------------- .nv.constant0._ZN3cub18CUB_300001_SM_10006detail6reduce28DeviceReduceSingleTileKernelINS2_10policy_hubIijN4cuda3std3__44plusIiEEE10Policy1000EPiSC_iS9_iiNS7_10__identityEEEvT0_T1_T2_T3_T4_T6_ --------------------------
	.section	.nv.constant0._ZN3cub18CUB_300001_SM_10006detail6reduce28DeviceReduceSingleTileKernelINS2_10policy_hubIijN4cuda3std3__44plusIiEEE10Policy1000EPiSC_iS9_iiNS7_10__identityEEEvT0_T1_T2_T3_T4_T6_,"a",@progbits
	.sectionflags	@""
	.align	4
.nv.constant0._ZN3cub18CUB_300001_SM_10006detail6reduce28DeviceReduceSingleTileKernelINS2_10policy_hubIijN4cuda3std3__44plusIiEEE10Policy1000EPiSC_iS9_iiNS7_10__identityEEEvT0_T1_T2_T3_T4_T6_:
	.zero		925


//--------------------- .nv.constant0._ZN3cub18CUB_300001_SM_10006detail6reduce18DeviceReduceKernelINS2_10policy_hubIijN4cuda3std3__44plusIiEEE10Policy1000EN6thrust24THRUST_300001_SM_1000_NS6detail15normal_iteratorINSD_10device_ptrIiEEEEjS9_iNS7_10__identityEEEvT0_PT3_T1_NS0_13GridEvenShareISN_EET2_T4_ --------------------------
	.section	.nv.constant0._ZN3cub18CUB_300001_SM_10006detail6reduce18DeviceReduceKernelINS2_10policy_hubIijN4cuda3std3__44plusIiEEE10Policy1000EN6thrust24THRUST_300001_SM_1000_NS6detail15normal_iteratorINSD_10device_ptrIiEEEEjS9_iNS7_10__identityEEEvT0_PT3_T1_NS0_13GridEvenShareISN_EET2_T4_,"a",@progbits
	.sectionflags	@""
	.align	4
.nv.constant0._ZN3cub18CUB_300001_SM_10006detail6reduce18DeviceReduceKernelINS2_10policy_hubIijN4cuda3std3__44plusIiEEE10Policy1000EN6thrust24THRUST_300001_SM_1000_NS6detail15normal_iteratorINSD_10device_ptrIiEEEEjS9_iNS7_10__identityEEEvT0_PT3_T1_NS0_13GridEvenShareISN_EET2_T4_:
	.zero		958


//--------------------- .nv.constant0._ZN3cub18CUB_300001_SM_10006detail6reduce28DeviceReduceSingleTileKernelINS2_10policy_hubIijN4cuda3std3__44plusIiEEE10Policy1000EN6thrust24THRUST_300001_SM_1000_NS6detail15normal_iteratorINSD_10device_ptrIiEEEEPijS9_iiNS7_10__identityEEEvT0_T1_T2_T3_T4_T6_ --------------------------
	.section	.nv.constant0._ZN3cub18CUB_300001_SM_10006detail6reduce28DeviceReduceSingleTileKernelINS2_10policy_hubIijN4cuda3std3__44plusIiEEE10Policy1000EN6thrust24THRUST_300001_SM_1000_NS6detail15normal_iteratorINSD_10device_ptrIiEEEEPijS9_iiNS7_10__identityEEEvT0_T1_T2_T3_T4_T6_,"a",@progbits
	.sectionflags	@""
	.align	4
.nv.constant0._ZN3cub18CUB_300001_SM_10006detail6reduce28DeviceReduceSingleTileKernelINS2_10policy_hubIijN4cuda3std3__44plusIiEEE10Policy1000EN6thrust24THRUST_300001_SM_1000_NS6detail15normal_iteratorINSD_10device_ptrIiEEEEPijS9_iiNS7_10__identityEEEvT0_T1_T2_T3_T4_T6_:
	.zero		925


//--------------------- .nv.constant0._ZN3cub18CUB_300001_SM_10006detail9transform16transform_kernelINS2_10policy_hubILb0EN4cuda3std3__45tupleIJN6thrust24THRUST_300001_SM_1000_NS6detail15normal_iteratorINSA_10device_ptrIiEEEESF_EEEE10policy1000ElNS7_10multipliesIiEESF_JPiSL_EEEvT0_iT1_T2_DpNS2_10kernel_argIT3_EE --------------------------
	.section	.nv.constant0._ZN3cub18CUB_300001_SM_10006detail9transform16transform_kernelINS2_10policy_hubILb0EN4cuda3std3__45tupleIJN6thrust24THRUST_300001_SM_1000_NS6detail15normal_iteratorINSA_10device_ptrIiEEEESF_EEEE10policy1000ElNS7_10multipliesIiEESF_JPiSL_EEEvT0_iT1_T2_DpNS2_10kernel_argIT3_EE,"a",@progbits
	.sectionflags	@""
	.align	4
.nv.constant0._ZN3cub18CUB_300001_SM_10006detail9transform16transform_kernelINS2_10policy_hubILb0EN4cuda3std3__45tupleIJN6thrust24THRUST_300001_SM_1000_NS6detail15normal_iteratorINSA_10device_ptrIiEEEESF_EEEE10policy1000ElNS7_10multipliesIiEESF_JPiSL_EEEvT0_iT1_T2_DpNS2_10kernel_argIT3_EE:
	.zero		952


//--------------------- .nv.constant0._ZN3cub18CUB_300001_SM_10006detail9transform16transform_kernelINS2_10policy_hubILb0EN4cuda3std3__45tupleIJN6thrust24THRUST_300001_SM_1000_NS6detail15normal_iteratorINSA_10device_ptrIiEEEESF_EEEE10policy1000EiNS7_10multipliesIiEESF_JPiSL_EEEvT0_iT1_T2_DpNS2_10kernel_argIT3_EE --------------------------
	.section	.nv.constant0._ZN3cub18CUB_300001_SM_10006detail9transform16transform_kernelINS2_10policy_hubILb0EN4cuda3std3__45tupleIJN6thrust24THRUST_300001_SM_1000_NS6detail15normal_iteratorINSA_10device_ptrIiEEEESF_EEEE10policy1000EiNS7_10multipliesIiEESF_JPiSL_EEEvT0_iT1_T2_DpNS2_10kernel_argIT3_EE,"a",@progbits
	.sectionflags	@""
	.align	4
.nv.constant0._ZN3cub18CUB_300001_SM_10006detail9transform16transform_kernelINS2_10policy_hubILb0EN4cuda3std3__45tupleIJN6thrust24THRUST_300001_SM_1000_NS6detail15normal_iteratorINSA_10device_ptrIiEEEESF_EEEE10policy1000EiNS7_10multipliesIiEESF_JPiSL_EEEvT0_iT1_T2_DpNS2_10kernel_argIT3_EE:
	.zero		952


//--------------------- .nv.constant0._ZN3cub18CUB_300001_SM_10006detail9transform16transform_kernelINS2_10policy_hubILb1EN4cuda3std3__45tupleIJN6thrust24THRUST_300001_SM_1000_NS17counting_iteratorIiNSA_11use_defaultESC_SC_EEEEEE10policy1000El16MapCountsFunctorNSA_6detail15normal_iteratorINSA_10device_ptrIiEEEEJSD_EEEvT0_iT1_T2_DpNS2_10kernel_argIT3_EE --------------------------
	.section	.nv.constant0._ZN3cub18CUB_300001_SM_10006detail9transform16transform_kernelINS2_10policy_hubILb1EN4cuda3std3__45tupleIJN6thrust24THRUST_300001_SM_1000_NS17counting_iteratorIiNSA_11use_defaultESC_SC_EEEEEE10policy1000El16MapCountsFunctorNSA_6detail15normal_iteratorINSA_10device_ptrIiEEEEJSD_EEEvT0_iT1_T2_DpNS2_10kernel_argIT3_EE,"a",@progbits
	.sectionflags	@""
	.align	4
.nv.constant0._ZN3cub18CUB_300001_SM_10006detail9transform16transform_kernelINS2_10policy_hubILb1EN4cuda3std3__45tupleIJN6thrust24THRUST_300001_SM_1000_NS17counting_iteratorIiNSA_11use_defaultESC_SC_EEEEEE10policy1000El16MapCountsFunctorNSA_6detail15normal_iteratorINSA_10device_ptrIiEEEEJSD_EEEvT0_iT1_T2_DpNS2_10kernel_argIT3_EE:
	.zero		976


//--------------------- .nv.constant0._ZN3cub18CUB_300001_SM_10006detail9transform16transform_kernelINS2_10policy_hubILb1EN4cuda3std3__45tupleIJN6thrust24THRUST_300001_SM_1000_NS17counting_iteratorIiNSA_11use_defaultESC_SC_EEEEEE10policy1000Ei16MapCountsFunctorNSA_6detail15normal_iteratorINSA_10device_ptrIiEEEEJSD_EEEvT0_iT1_T2_DpNS2_10kernel_argIT3_EE --------------------------
	.section	.nv.constant0._ZN3cub18CUB_300001_SM_10006detail9transform16transform_kernelINS2_10policy_hubILb1EN4cuda3std3__45tupleIJN6thrust24THRUST_300001_SM_1000_NS17counting_iteratorIiNSA_11use_defaultESC_SC_EEEEEE10policy1000Ei16MapCountsFunctorNSA_6detail15normal_iteratorINSA_10device_ptrIiEEEEJSD_EEEvT0_iT1_T2_DpNS2_10kernel_argIT3_EE,"a",@progbits
	.sectionflags	@""
	.align	4
.nv.constant0._ZN3cub18CUB_300001_SM_10006detail9transform16transform_kernelINS2_10policy_hubILb1EN4cuda3std3__45tupleIJN6thrust24THRUST_300001_SM_1000_NS17counting_iteratorIiNSA_11use_defaultESC_SC_EEEEEE10policy1000Ei16MapCountsFunctorNSA_6detail15normal_iteratorINSA_10device_ptrIiEEEEJSD_EEEvT0_iT1_T2_DpNS2_10kernel_argIT3_EE:
	.zero		968


//--------------------- .nv.constant0._ZN3cub18CUB_300001_SM_10006detail9transform16transform_kernelINS2_10policy_hubILb1EN4cuda3std3__45tupleIJN6thrust24THRUST_300001_SM_1000_NS6detail15normal_iteratorINSA_10device_ptrIiEEEESF_EEEE10policy1000El8abs_diffSF_JPiSK_EEEvT0_iT1_T2_DpNS2_10kernel_argIT3_EE --------------------------
	.section	.nv.constant0._ZN3cub18CUB_300001_SM_10006detail9transform16transform_kernelINS2_10policy_hubILb1EN4cuda3std3__45tupleIJN6thrust24THRUST_300001_SM_1000_NS6detail15normal_iteratorINSA_10device_ptrIiEEEESF_EEEE10policy1000El8abs_diffSF_JPiSK_EEEvT0_iT1_T2_DpNS2_10kernel_argIT3_EE,"a",@progbits
	.sectionflags	@""
	.align	4
.nv.constant0._ZN3cub18CUB_300001_SM_10006detail9transform16transform_kernelINS2_10policy_hubILb1EN4cuda3std3__45tupleIJN6thrust24THRUST_300001_SM_1000_NS6detail15normal_iteratorINSA_10device_ptrIiEEEESF_EEEE10policy1000El8abs_diffSF_JPiSK_EEEvT0_iT1_T2_DpNS2_10kernel_argIT3_EE:
	.zero		952


//--------------------- .nv.constant0._ZN3cub18CUB_300001_SM_10006detail9transform16transform_kernelINS2_10policy_hubILb1EN4cuda3std3__45tupleIJN6thrust24THRUST_300001_SM_1000_NS6detail15normal_iteratorINSA_10device_ptrIiEEEESF_EEEE10policy1000Ei8abs_diffSF_JPiSK_EEEvT0_iT1_T2_DpNS2_10kernel_argIT3_EE --------------------------
	.section	.nv.constant0._ZN3cub18CUB_300001_SM_10006detail9transform16transform_kernelINS2_10policy_hubILb1EN4cuda3std3__45tupleIJN6thrust24THRUST_300001_SM_1000_NS6detail15normal_iteratorINSA_10device_ptrIiEEEESF_EEEE10policy1000Ei8abs_diffSF_JPiSK_EEEvT0_iT1_T2_DpNS2_10kernel_argIT3_EE,"a",@progbits
	.sectionflags	@""
	.align	4
.nv.constant0._ZN3cub18CUB_300001_SM_10006detail9transform16transform_kernelINS2_10policy_hubILb1EN4cuda3std3__45tupleIJN6thrust24THRUST_300001_SM_1000_NS6detail15normal_iteratorINSA_10device_ptrIiEEEESF_EEEE10policy1000Ei8abs_diffSF_JPiSK_EEEvT0_iT1_T2_DpNS2_10kernel_argIT3_EE:
	.zero		952


//--------------------- .nv.constant0._ZN3cub18CUB_300001_SM_10006detail8for_each13static_kernelINS2_12policy_hub_t12policy_500_tElNS2_12op_wrapper_tIlN6thrust24THRUST_300001_SM_1000_NS6system6detail7generic6detail21binary_search_functorINS8_6detail15normal_iteratorINS8_10device_ptrIiEEEENSC_18binary_search_lessENSC_3lbfEEENS8_12zip_iteratorIN4cuda3std3__45tupleIJSI_SI_EEEEEEEEEvT0_T1_ --------------------------
	.section	.nv.constant0._ZN3cub18CUB_300001_SM_10006detail8for_each13static_kernelINS2_12policy_hub_t12policy_500_tElNS2_12op_wrapper_tIlN6thrust24THRUST_300001_SM_1000_NS6system6detail7generic6detail21binary_search_functorINS8_6detail15normal_iteratorINS8_10device_ptrIiEEEENSC_18binary_search_lessENSC_3lbfEEENS8_12zip_iteratorIN4cuda3std3__45tupleIJSI_SI_EEEEEEEEEvT0_T1_,"a",@progbits
	.sectionflags	@""
	.align	4
.nv.constant0._ZN3cub18CUB_300001_SM_10006detail8for_each13static_kernelINS2_12policy_hub_t12policy_500_tElNS2_12op_wrapper_tIlN6thrust24THRUST_300001_SM_1000_NS6system6detail7generic6detail21binary_search_functorINS8_6detail15normal_iteratorINS8_10device_ptrIiEEEENSC_18binary_search_lessENSC_3lbfEEENS8_12zip_iteratorIN4cuda3std3__45tupleIJSI_SI_EEEEEEEEEvT0_T1_:
	.zero		944


//--------------------- .nv.constant0._ZN3cub18CUB_300001_SM_10006detail8for_each13static_kernelINS2_12policy_hub_t12policy_500_tEmN6thrust24THRUST_300001_SM_1000_NS8cuda_cub20__uninitialized_fill7functorINS7_10device_ptrIiEEiEEEEvT0_T1_ --------------------------
	.section	.nv.constant0._ZN3cub18CUB_300001_SM_10006detail8for_each13static_kernelINS2_12policy_hub_t12policy_500_tEmN6thrust24THRUST_300001_SM_1000_NS8cuda_cub20__uninitialized_fill7functorINS7_10device_ptrIiEEiEEEEvT0_T1_,"a",@progbits
	.sectionflags	@""
	.align	4
.nv.constant0._ZN3cub18CUB_300001_SM_10006detail8for_each13static_kernelINS2_12policy_hub_t12policy_500_tEmN6thrust24THRUST_300001_SM_1000_NS8cuda_cub20__uninitialized_fill7functorINS7_10device_ptrIiEEiEEEEvT0_T1_:
	.zero		920


//--------------------- .nv.constant0._ZN3cub18CUB_300001_SM_10006detail11EmptyKernelIvEEvv --------------------------
	.section	.nv.constant0._ZN3cub18CUB_300001_SM_10006detail11EmptyKernelIvEEvv,"a",@progbits
	.sectionflags	@""
	.align	4
.nv.constant0._ZN3cub18CUB_300001_SM_10006detail11EmptyKernelIvEEvv:
	.zero		896


//--------------------- .nv.constant0._ZN6thrust24THRUST_300001_SM_1000_NS8cuda_cub4core6detail13_kernel_agentINS1_15__reduce_by_key16ReduceByKeyAgentINS0_6detail15normal_iteratorINS0_10device_ptrIiEEEENS0_17constant_iteratorIiNS0_11use_defaultESD_EESB_SB_N4cuda3std3__48equal_toIiEENSH_4plusIiEEPllEEJSB_SE_SB_SB_SM_N3cub18CUB_300001_SM_100024ReduceByKeyScanTileStateIilLb1EEESJ_SL_llEEEvDpT0_ --------------------------
	.section	.nv.constant0._ZN6thrust24THRUST_300001_SM_1000_NS8cuda_cub4core6detail13_kernel_agentINS1_15__reduce_by_key16ReduceByKeyAgentINS0_6detail15normal_iteratorINS0_10device_ptrIiEEEENS0_17constant_iteratorIiNS0_11use_defaultESD_EESB_SB_N4cuda3std3__48equal_toIiEENSH_4plusIiEEPllEEJSB_SE_SB_SB_SM_N3cub18CUB_300001_SM_100024ReduceByKeyScanTileStateIilLb1EEESJ_SL_llEEEvDpT0_,"a",@progbits
	.sectionflags	@""
	.align	4
.nv.constant0._ZN6thrust24THRUST_300001_SM_1000_NS8cuda_cub4core6detail13_kernel_agentINS1_15__reduce_by_key16ReduceByKeyAgentINS0_6detail15normal_iteratorINS0_10device_ptrIiEEEENS0_17constant_iteratorIiNS0_11use_defaultESD_EESB_SB_N4cuda3std3__48equal_toIiEENSH_4plusIiEEPllEEJSB_SE_SB_SB_SM_N3cub18CUB_300001_SM_100024ReduceByKeyScanTileStateIilLb1EEESJ_SL_llEEEvDpT0_:
	.zero		976


//--------------------- .nv.constant0._ZN6thrust24THRUST_300001_SM_1000_NS8cuda_cub4core6detail13_kernel_agentINS1_15__reduce_by_key9InitAgentIN3cub18CUB_300001_SM_100024ReduceByKeyScanTileStateIilLb1EEElPlEEJSA_lSB_EEEvDpT0_ --------------------------
	.section	.nv.constant0._ZN6thrust24THRUST_300001_SM_1000_NS8cuda_cub4core6detail13_kernel_agentINS1_15__reduce_by_key9InitAgentIN3cub18CUB_300001_SM_100024ReduceByKeyScanTileStateIilLb1EEElPlEEJSA_lSB_EEEvDpT0_,"a",@progbits
	.sectionflags	@""
	.align	4
.nv.constant0._ZN6thrust24THRUST_300001_SM_1000_NS8cuda_cub4core6detail13_kernel_agentINS1_15__reduce_by_key9InitAgentIN3cub18CUB_300001_SM_100024ReduceByKeyScanTileStateIilLb1EEElPlEEJSA_lSB_EEEvDpT0_:
	.zero		920


//--------------------- .nv.constant0._ZN6thrust24THRUST_300001_SM_1000_NS8cuda_cub4core6detail13_kernel_agentINS1_15__reduce_by_key16ReduceByKeyAgentINS0_6detail15normal_iteratorINS0_10device_ptrIiEEEENS0_17constant_iteratorIiNS0_11use_defaultESD_EESB_SB_N4cuda3std3__48equal_toIiEENSH_4plusIiEEPiiEEJSB_SE_SB_SB_SM_N3cub18CUB_300001_SM_100024ReduceByKeyScanTileStateIiiLb1EEESJ_SL_iiEEEvDpT0_ --------------------------
	.section	.nv.constant0._ZN6thrust24THRUST_300001_SM_1000_NS8cuda_cub4core6detail13_kernel_agentINS1_15__reduce_by_key16ReduceByKeyAgentINS0_6detail15normal_iteratorINS0_10device_ptrIiEEEENS0_17constant_iteratorIiNS0_11use_defaultESD_EESB_SB_N4cuda3std3__48equal_toIiEENSH_4plusIiEEPiiEEJSB_SE_SB_SB_SM_N3cub18CUB_300001_SM_100024ReduceByKeyScanTileStateIiiLb1EEESJ_SL_iiEEEvDpT0_,"a",@progbits
	.sectionflags	@""
	.align	4
.nv.constant0._ZN6thrust24THRUST_300001_SM_1000_NS8cuda_cub4core6detail13_kernel_agentINS1_15__reduce_by_key16ReduceByKeyAgentINS0_6detail15normal_iteratorINS0_10device_ptrIiEEEENS0_17constant_iteratorIiNS0_11use_defaultESD_EESB_SB_N4cuda3std3__48equal_toIiEENSH_4plusIiEEPiiEEJSB_SE_SB_SB_SM_N3cub18CUB_300001_SM_100024ReduceByKeyScanTileStateIiiLb1EEESJ_SL_iiEEEvDpT0_:
	.zero		964


//--------------------- .nv.constant0._ZN6thrust24THRUST_300001_SM_1000_NS8cuda_cub4core6detail13_kernel_agentINS1_15__reduce_by_key9InitAgentIN3cub18CUB_300001_SM_100024ReduceByKeyScanTileStateIiiLb1EEEiPiEEJSA_iSB_EEEvDpT0_ --------------------------
	.section	.nv.constant0._ZN6thrust24THRUST_300001_SM_1000_NS8cuda_cub4core6detail13_kernel_agentINS1_15__reduce_by_key9InitAgentIN3cub18CUB_300001_SM_100024ReduceByKeyScanTileStateIiiLb1EEEiPiEEJSA_iSB_EEEvDpT0_,"a",@progbits
	.sectionflags	@""
	.align	4
.nv.constant0._ZN6thrust24THRUST_300001_SM_1000_NS8cuda_cub4core6detail13_kernel_agentINS1_15__reduce_by_key9InitAgentIN3cub18CUB_300001_SM_100024ReduceByKeyScanTileStateIiiLb1EEEiPiEEJSA_iSB_EEEvDpT0_:
	.zero		920


//--------------------- SYMBOLS --------------------------

	.type		.nv.reservedSmem.offset0,@object
	.size		.nv.reservedSmem.offset0,0x4
	.type		.nv.reservedSmem.cap,@object
	.size		.nv.reservedSmem.cap,0x4
